//
// Generated by NVIDIA NVVM Compiler
//
// Compiler Build ID: CL-36424714
// Cuda compilation tools, release 13.0, V13.0.88
// Based on NVVM 20.0.0
//

.version 9.0
.target sm_100
.address_size 64

	// .globl	_Z9redKernelPdS_id
// _ZZN3cub18CUB_300001_SM_10006detail6reduce28DeviceReduceSingleTileKernelINS2_10policy_hubIdjN4cuda3__47maximumIdEEE10Policy1000EN6thrust24THRUST_300001_SM_1000_NS12zip_iteratorINS5_3std3__45tupleIJNSC_6detail15normal_iteratorINSC_10device_ptrIdEEEESL_EEEEEPdjS8_dd14abs_differenceEEvT0_T1_T2_T3_T4_T6_E12temp_storage has been demoted
// _ZZN3cub18CUB_300001_SM_10006detail6reduce18DeviceReduceKernelINS2_10policy_hubIdjN4cuda3__47maximumIdEEE10Policy1000EN6thrust24THRUST_300001_SM_1000_NS12zip_iteratorINS5_3std3__45tupleIJNSC_6detail15normal_iteratorINSC_10device_ptrIdEEEESL_EEEEEjS8_d14abs_differenceEEvT0_PT3_T1_NS0_13GridEvenShareISS_EET2_T4_E12temp_storage has been demoted
// _ZZN3cub18CUB_300001_SM_10006detail6reduce28DeviceReduceSingleTileKernelINS2_10policy_hubIdjN4cuda3__47maximumIdEEE10Policy1000EPdSB_iS8_ddNS5_3std3__410__identityEEEvT0_T1_T2_T3_T4_T6_E12temp_storage has been demoted
// _ZZN3cub18CUB_300001_SM_10006detail6reduce28DeviceReduceSingleTileKernelINS2_10policy_hubIdyN4cuda3__47maximumIdEEE10Policy1000EN6thrust24THRUST_300001_SM_1000_NS12zip_iteratorINS5_3std3__45tupleIJNSC_6detail15normal_iteratorINSC_10device_ptrIdEEEESL_EEEEEPdyS8_dd14abs_differenceEEvT0_T1_T2_T3_T4_T6_E12temp_storage has been demoted
// _ZZN3cub18CUB_300001_SM_10006detail6reduce18DeviceReduceKernelINS2_10policy_hubIdyN4cuda3__47maximumIdEEE10Policy1000EN6thrust24THRUST_300001_SM_1000_NS12zip_iteratorINS5_3std3__45tupleIJNSC_6detail15normal_iteratorINSC_10device_ptrIdEEEESL_EEEEEyS8_d14abs_differenceEEvT0_PT3_T1_NS0_13GridEvenShareISS_EET2_T4_E12temp_storage has been demoted
// _ZZN3cub18CUB_300001_SM_10006detail6reduce28DeviceReduceSingleTileKernelINS2_10policy_hubIdyN4cuda3__47maximumIdEEE10Policy1000EPdSB_iS8_ddNS5_3std3__410__identityEEEvT0_T1_T2_T3_T4_T6_E12temp_storage has been demoted
.global .align 1 .b8 _ZN34_INTERNAL_79ce3e33_4_k_cu_f4a188f14cuda3std3__45__cpo5beginE[1];
.global .align 1 .b8 _ZN34_INTERNAL_79ce3e33_4_k_cu_f4a188f14cuda3std3__45__cpo3endE[1];
.global .align 1 .b8 _ZN34_INTERNAL_79ce3e33_4_k_cu_f4a188f14cuda3std3__45__cpo6cbeginE[1];
.global .align 1 .b8 _ZN34_INTERNAL_79ce3e33_4_k_cu_f4a188f14cuda3std3__45__cpo4cendE[1];
.global .align 1 .b8 _ZN34_INTERNAL_79ce3e33_4_k_cu_f4a188f14cuda3std3__45__cpo6rbeginE[1];
.global .align 1 .b8 _ZN34_INTERNAL_79ce3e33_4_k_cu_f4a188f14cuda3std3__45__cpo4rendE[1];
.global .align 1 .b8 _ZN34_INTERNAL_79ce3e33_4_k_cu_f4a188f14cuda3std3__45__cpo7crbeginE[1];
.global .align 1 .b8 _ZN34_INTERNAL_79ce3e33_4_k_cu_f4a188f14cuda3std3__45__cpo5crendE[1];
.global .align 1 .b8 _ZN34_INTERNAL_79ce3e33_4_k_cu_f4a188f14cuda3std3__436_GLOBAL__N__79ce3e33_4_k_cu_f4a188f16ignoreE[1];
.global .align 1 .b8 _ZN34_INTERNAL_79ce3e33_4_k_cu_f4a188f14cuda3std3__419piecewise_constructE[1];
.global .align 1 .b8 _ZN34_INTERNAL_79ce3e33_4_k_cu_f4a188f14cuda3std3__48in_placeE[1];
.global .align 1 .b8 _ZN34_INTERNAL_79ce3e33_4_k_cu_f4a188f14cuda3std3__420unreachable_sentinelE[1];
.global .align 1 .b8 _ZN34_INTERNAL_79ce3e33_4_k_cu_f4a188f14cuda3std3__47nulloptE[1];
.global .align 1 .b8 _ZN34_INTERNAL_79ce3e33_4_k_cu_f4a188f14cuda3std3__48unexpectE[1];
.global .align 1 .b8 _ZN34_INTERNAL_79ce3e33_4_k_cu_f4a188f14cuda3std6ranges3__45__cpo4swapE[1];
.global .align 1 .b8 _ZN34_INTERNAL_79ce3e33_4_k_cu_f4a188f14cuda3std6ranges3__45__cpo9iter_moveE[1];
.global .align 1 .b8 _ZN34_INTERNAL_79ce3e33_4_k_cu_f4a188f14cuda3std6ranges3__45__cpo5beginE[1];
.global .align 1 .b8 _ZN34_INTERNAL_79ce3e33_4_k_cu_f4a188f14cuda3std6ranges3__45__cpo3endE[1];
.global .align 1 .b8 _ZN34_INTERNAL_79ce3e33_4_k_cu_f4a188f14cuda3std6ranges3__45__cpo6cbeginE[1];
.global .align 1 .b8 _ZN34_INTERNAL_79ce3e33_4_k_cu_f4a188f14cuda3std6ranges3__45__cpo4cendE[1];
.global .align 1 .b8 _ZN34_INTERNAL_79ce3e33_4_k_cu_f4a188f14cuda3std6ranges3__45__cpo7advanceE[1];
.global .align 1 .b8 _ZN34_INTERNAL_79ce3e33_4_k_cu_f4a188f14cuda3std6ranges3__45__cpo9iter_swapE[1];
.global .align 1 .b8 _ZN34_INTERNAL_79ce3e33_4_k_cu_f4a188f14cuda3std6ranges3__45__cpo4nextE[1];
.global .align 1 .b8 _ZN34_INTERNAL_79ce3e33_4_k_cu_f4a188f14cuda3std6ranges3__45__cpo4prevE[1];
.global .align 1 .b8 _ZN34_INTERNAL_79ce3e33_4_k_cu_f4a188f14cuda3std6ranges3__45__cpo4dataE[1];
.global .align 1 .b8 _ZN34_INTERNAL_79ce3e33_4_k_cu_f4a188f14cuda3std6ranges3__45__cpo5cdataE[1];
.global .align 1 .b8 _ZN34_INTERNAL_79ce3e33_4_k_cu_f4a188f14cuda3std6ranges3__45__cpo4sizeE[1];
.global .align 1 .b8 _ZN34_INTERNAL_79ce3e33_4_k_cu_f4a188f14cuda3std6ranges3__45__cpo5ssizeE[1];
.global .align 1 .b8 _ZN34_INTERNAL_79ce3e33_4_k_cu_f4a188f14cuda3std6ranges3__45__cpo8distanceE[1];
.global .align 1 .b8 _ZN34_INTERNAL_79ce3e33_4_k_cu_f4a188f16thrust24THRUST_300001_SM_1000_NS8cuda_cub3parE[1];
.global .align 1 .b8 _ZN34_INTERNAL_79ce3e33_4_k_cu_f4a188f16thrust24THRUST_300001_SM_1000_NS8cuda_cub10par_nosyncE[1];
.global .align 1 .b8 _ZN34_INTERNAL_79ce3e33_4_k_cu_f4a188f16thrust24THRUST_300001_SM_1000_NS6system6detail10sequential3seqE[1];
.global .align 1 .b8 _ZN34_INTERNAL_79ce3e33_4_k_cu_f4a188f16thrust24THRUST_300001_SM_1000_NS12placeholders2_1E[1];
.global .align 1 .b8 _ZN34_INTERNAL_79ce3e33_4_k_cu_f4a188f16thrust24THRUST_300001_SM_1000_NS12placeholders2_2E[1];
.global .align 1 .b8 _ZN34_INTERNAL_79ce3e33_4_k_cu_f4a188f16thrust24THRUST_300001_SM_1000_NS12placeholders2_3E[1];
.global .align 1 .b8 _ZN34_INTERNAL_79ce3e33_4_k_cu_f4a188f16thrust24THRUST_300001_SM_1000_NS12placeholders2_4E[1];
.global .align 1 .b8 _ZN34_INTERNAL_79ce3e33_4_k_cu_f4a188f16thrust24THRUST_300001_SM_1000_NS12placeholders2_5E[1];
.global .align 1 .b8 _ZN34_INTERNAL_79ce3e33_4_k_cu_f4a188f16thrust24THRUST_300001_SM_1000_NS12placeholders2_6E[1];
.global .align 1 .b8 _ZN34_INTERNAL_79ce3e33_4_k_cu_f4a188f16thrust24THRUST_300001_SM_1000_NS12placeholders2_7E[1];
.global .align 1 .b8 _ZN34_INTERNAL_79ce3e33_4_k_cu_f4a188f16thrust24THRUST_300001_SM_1000_NS12placeholders2_8E[1];
.global .align 1 .b8 _ZN34_INTERNAL_79ce3e33_4_k_cu_f4a188f16thrust24THRUST_300001_SM_1000_NS12placeholders2_9E[1];
.global .align 1 .b8 _ZN34_INTERNAL_79ce3e33_4_k_cu_f4a188f16thrust24THRUST_300001_SM_1000_NS12placeholders3_10E[1];
.global .align 1 .b8 _ZN34_INTERNAL_79ce3e33_4_k_cu_f4a188f16thrust24THRUST_300001_SM_1000_NS3seqE[1];

.visible .entry _Z9redKernelPdS_id(
	.param .u64 .ptr .align 1 _Z9redKernelPdS_id_param_0,
	.param .u64 .ptr .align 1 _Z9redKernelPdS_id_param_1,
	.param .u32 _Z9redKernelPdS_id_param_2,
	.param .f64 _Z9redKernelPdS_id_param_3
)
{
	.reg .pred 	%p<10>;
	.reg .b32 	%r<22>;
	.reg .b64 	%rd<18>;
	.reg .b64 	%fd<9>;

	ld.param.u64 	%rd1, [_Z9redKernelPdS_id_param_0];
	ld.param.u64 	%rd2, [_Z9redKernelPdS_id_param_1];
	ld.param.u32 	%r4, [_Z9redKernelPdS_id_param_2];
	mov.u32 	%r5, %ctaid.x;
	mov.u32 	%r6, %ntid.x;
	mov.u32 	%r7, %tid.x;
	mad.lo.s32 	%r1, %r5, %r6, %r7;
	mov.u32 	%r8, %ctaid.y;
	mov.u32 	%r9, %ntid.y;
	mov.u32 	%r10, %tid.y;
	mad.lo.s32 	%r11, %r8, %r9, %r10;
	max.s32 	%r12, %r1, %r11;
	setp.ge.s32 	%p1, %r12, %r4;
	@%p1 bra 	$L__BB0_4;
	add.s32 	%r13, %r1, %r11;
	and.b32  	%r14, %r13, 1;
	setp.eq.b32 	%p2, %r14, 1;
	@%p2 bra 	$L__BB0_4;
	setp.lt.s32 	%p3, %r1, 1;
	add.s32 	%r15, %r4, -1;
	setp.ge.u32 	%p4, %r1, %r15;
	or.pred  	%p5, %p3, %p4;
	setp.eq.s32 	%p6, %r11, 0;
	or.pred  	%p7, %p6, %p5;
	setp.ge.u32 	%p8, %r11, %r15;
	or.pred  	%p9, %p7, %p8;
	@%p9 bra 	$L__BB0_4;
	mul.lo.s32 	%r16, %r4, %r1;
	add.s32 	%r17, %r16, %r11;
	cvta.to.global.u64 	%rd3, %rd1;
	sub.s32 	%r18, %r16, %r4;
	add.s32 	%r19, %r18, %r11;
	mul.wide.u32 	%rd4, %r19, 8;
	add.s64 	%rd5, %rd3, %rd4;
	ld.global.f64 	%fd1, [%rd5];
	add.s32 	%r20, %r17, %r4;
	mul.wide.u32 	%rd6, %r20, 8;
	add.s64 	%rd7, %rd3, %rd6;
	ld.global.f64 	%fd2, [%rd7];
	add.f64 	%fd3, %fd1, %fd2;
	add.s32 	%r21, %r17, -1;
	mul.wide.u32 	%rd8, %r21, 8;
	add.s64 	%rd9, %rd3, %rd8;
	ld.global.f64 	%fd4, [%rd9];
	add.f64 	%fd5, %fd3, %fd4;
	cvt.u64.u32 	%rd10, %r16;
	cvt.u64.u32 	%rd11, %r11;
	add.s64 	%rd12, %rd11, %rd10;
	shl.b64 	%rd13, %rd12, 3;
	add.s64 	%rd14, %rd3, %rd13;
	ld.global.f64 	%fd6, [%rd14+8];
	add.f64 	%fd7, %fd5, %fd6;
	mul.f64 	%fd8, %fd7, 0d3FD0000000000000;
	cvta.to.global.u64 	%rd15, %rd2;
	mul.wide.s32 	%rd16, %r17, 8;
	add.s64 	%rd17, %rd15, %rd16;
	st.global.f64 	[%rd17], %fd8;
$L__BB0_4:
	ret;

}
	// .globl	_Z11blackKernelPdid
.visible .entry _Z11blackKernelPdid(
	.param .u64 .ptr .align 1 _Z11blackKernelPdid_param_0,
	.param .u32 _Z11blackKernelPdid_param_1,
	.param .f64 _Z11blackKernelPdid_param_2
)
{
	.reg .pred 	%p<11>;
	.reg .b32 	%r<22>;
	.reg .b64 	%rd<16>;
	.reg .b64 	%fd<9>;

	ld.param.u64 	%rd1, [_Z11blackKernelPdid_param_0];
	ld.param.u32 	%r4, [_Z11blackKernelPdid_param_1];
	mov.u32 	%r5, %ctaid.x;
	mov.u32 	%r6, %ntid.x;
	mov.u32 	%r7, %tid.x;
	mad.lo.s32 	%r1, %r5, %r6, %r7;
	mov.u32 	%r8, %ctaid.y;
	mov.u32 	%r9, %ntid.y;
	mov.u32 	%r10, %tid.y;
	mad.lo.s32 	%r11, %r8, %r9, %r10;
	max.s32 	%r12, %r1, %r11;
	setp.ge.s32 	%p1, %r12, %r4;
	@%p1 bra 	$L__BB1_4;
	add.s32 	%r13, %r1, %r11;
	and.b32  	%r14, %r13, 1;
	setp.eq.b32 	%p2, %r14, 1;
	not.pred 	%p3, %p2;
	@%p3 bra 	$L__BB1_4;
	setp.lt.s32 	%p4, %r1, 1;
	add.s32 	%r15, %r4, -1;
	setp.ge.u32 	%p5, %r1, %r15;
	or.pred  	%p6, %p4, %p5;
	setp.eq.s32 	%p7, %r11, 0;
	or.pred  	%p8, %p7, %p6;
	setp.ge.u32 	%p9, %r11, %r15;
	or.pred  	%p10, %p8, %p9;
	@%p10 bra 	$L__BB1_4;
	mul.lo.s32 	%r16, %r4, %r1;
	add.s32 	%r17, %r16, %r11;
	cvta.to.global.u64 	%rd2, %rd1;
	sub.s32 	%r18, %r16, %r4;
	add.s32 	%r19, %r18, %r11;
	mul.wide.u32 	%rd3, %r19, 8;
	add.s64 	%rd4, %rd2, %rd3;
	ld.global.f64 	%fd1, [%rd4];
	add.s32 	%r20, %r17, %r4;
	mul.wide.u32 	%rd5, %r20, 8;
	add.s64 	%rd6, %rd2, %rd5;
	ld.global.f64 	%fd2, [%rd6];
	add.f64 	%fd3, %fd1, %fd2;
	add.s32 	%r21, %r17, -1;
	mul.wide.u32 	%rd7, %r21, 8;
	add.s64 	%rd8, %rd2, %rd7;
	ld.global.f64 	%fd4, [%rd8];
	add.f64 	%fd5, %fd3, %fd4;
	cvt.u64.u32 	%rd9, %r16;
	cvt.u64.u32 	%rd10, %r11;
	add.s64 	%rd11, %rd10, %rd9;
	shl.b64 	%rd12, %rd11, 3;
	add.s64 	%rd13, %rd2, %rd12;
	ld.global.f64 	%fd6, [%rd13+8];
	add.f64 	%fd7, %fd5, %fd6;
	mul.f64 	%fd8, %fd7, 0d3FD0000000000000;
	mul.wide.s32 	%rd14, %r17, 8;
	add.s64 	%rd15, %rd2, %rd14;
	st.global.f64 	[%rd15], %fd8;
$L__BB1_4:
	ret;

}
	// .globl	_ZN3cub18CUB_300001_SM_10006detail11EmptyKernelIvEEvv
.visible .entry _ZN3cub18CUB_300001_SM_10006detail11EmptyKernelIvEEvv()
{


	ret;

}
	// .globl	_ZN3cub18CUB_300001_SM_10006detail8for_each13static_kernelINS2_12policy_hub_t12policy_500_tEmN6thrust24THRUST_300001_SM_1000_NS8cuda_cub20__uninitialized_fill7functorINS7_10device_ptrIdEEdEEEEvT0_T1_
.visible .entry _ZN3cub18CUB_300001_SM_10006detail8for_each13static_kernelINS2_12policy_hub_t12policy_500_tEmN6thrust24THRUST_300001_SM_1000_NS8cuda_cub20__uninitialized_fill7functorINS7_10device_ptrIdEEdEEEEvT0_T1_(
	.param .u64 _ZN3cub18CUB_300001_SM_10006detail8for_each13static_kernelINS2_12policy_hub_t12policy_500_tEmN6thrust24THRUST_300001_SM_1000_NS8cuda_cub20__uninitialized_fill7functorINS7_10device_ptrIdEEdEEEEvT0_T1__param_0,
	.param .align 8 .b8 _ZN3cub18CUB_300001_SM_10006detail8for_each13static_kernelINS2_12policy_hub_t12policy_500_tEmN6thrust24THRUST_300001_SM_1000_NS8cuda_cub20__uninitialized_fill7functorINS7_10device_ptrIdEEdEEEEvT0_T1__param_1[16]
)
.maxntid 256
{
	.reg .pred 	%p<4>;
	.reg .b32 	%r<5>;
	.reg .b64 	%rd<16>;
	.reg .b64 	%fd<3>;

	ld.param.f64 	%fd2, [_ZN3cub18CUB_300001_SM_10006detail8for_each13static_kernelINS2_12policy_hub_t12policy_500_tEmN6thrust24THRUST_300001_SM_1000_NS8cuda_cub20__uninitialized_fill7functorINS7_10device_ptrIdEEdEEEEvT0_T1__param_1+8];
	ld.param.u64 	%rd4, [_ZN3cub18CUB_300001_SM_10006detail8for_each13static_kernelINS2_12policy_hub_t12policy_500_tEmN6thrust24THRUST_300001_SM_1000_NS8cuda_cub20__uninitialized_fill7functorINS7_10device_ptrIdEEdEEEEvT0_T1__param_1];
	ld.param.u64 	%rd5, [_ZN3cub18CUB_300001_SM_10006detail8for_each13static_kernelINS2_12policy_hub_t12policy_500_tEmN6thrust24THRUST_300001_SM_1000_NS8cuda_cub20__uninitialized_fill7functorINS7_10device_ptrIdEEdEEEEvT0_T1__param_0];
	mov.u32 	%r2, %ctaid.x;
	mul.wide.u32 	%rd1, %r2, 512;
	sub.s64 	%rd2, %rd5, %rd1;
	setp.lt.u64 	%p1, %rd2, 512;
	@%p1 bra 	$L__BB3_2;
	mov.u32 	%r4, %tid.x;
	cvta.to.global.u64 	%rd11, %rd4;
	cvt.u64.u32 	%rd12, %r4;
	add.s64 	%rd13, %rd1, %rd12;
	shl.b64 	%rd14, %rd13, 3;
	add.s64 	%rd15, %rd11, %rd14;
	st.global.f64 	[%rd15], %fd2;
	st.global.f64 	[%rd15+2048], %fd2;
	bra.uni 	$L__BB3_6;
$L__BB3_2:
	cvta.to.global.u64 	%rd6, %rd4;
	mov.u32 	%r1, %tid.x;
	cvt.u64.u32 	%rd7, %r1;
	setp.le.u64 	%p2, %rd2, %rd7;
	add.s64 	%rd8, %rd1, %rd7;
	shl.b64 	%rd9, %rd8, 3;
	add.s64 	%rd3, %rd6, %rd9;
	@%p2 bra 	$L__BB3_4;
	st.global.f64 	[%rd3], %fd2;
$L__BB3_4:
	add.s32 	%r3, %r1, 256;
	cvt.u64.u32 	%rd10, %r3;
	setp.le.u64 	%p3, %rd2, %rd10;
	@%p3 bra 	$L__BB3_6;
	st.global.f64 	[%rd3+2048], %fd2;
$L__BB3_6:
	ret;

}
	// .globl	_ZN3cub18CUB_300001_SM_10006detail8for_each13static_kernelINS2_12policy_hub_t12policy_500_tElN6thrust24THRUST_300001_SM_1000_NS8cuda_cub6__fill7functorINS7_6detail15normal_iteratorINS7_10device_ptrIdEEEEdEEEEvT0_T1_
.visible .entry _ZN3cub18CUB_300001_SM_10006detail8for_each13static_kernelINS2_12policy_hub_t12policy_500_tElN6thrust24THRUST_300001_SM_1000_NS8cuda_cub6__fill7functorINS7_6detail15normal_iteratorINS7_10device_ptrIdEEEEdEEEEvT0_T1_(
	.param .u64 _ZN3cub18CUB_300001_SM_10006detail8for_each13static_kernelINS2_12policy_hub_t12policy_500_tElN6thrust24THRUST_300001_SM_1000_NS8cuda_cub6__fill7functorINS7_6detail15normal_iteratorINS7_10device_ptrIdEEEEdEEEEvT0_T1__param_0,
	.param .align 8 .b8 _ZN3cub18CUB_300001_SM_10006detail8for_each13static_kernelINS2_12policy_hub_t12policy_500_tElN6thrust24THRUST_300001_SM_1000_NS8cuda_cub6__fill7functorINS7_6detail15normal_iteratorINS7_10device_ptrIdEEEEdEEEEvT0_T1__param_1[16]
)
.maxntid 256
{
	.reg .pred 	%p<4>;
	.reg .b32 	%r<5>;
	.reg .b64 	%rd<17>;
	.reg .b64 	%fd<3>;

	ld.param.f64 	%fd2, [_ZN3cub18CUB_300001_SM_10006detail8for_each13static_kernelINS2_12policy_hub_t12policy_500_tElN6thrust24THRUST_300001_SM_1000_NS8cuda_cub6__fill7functorINS7_6detail15normal_iteratorINS7_10device_ptrIdEEEEdEEEEvT0_T1__param_1+8];
	ld.param.u64 	%rd5, [_ZN3cub18CUB_300001_SM_10006detail8for_each13static_kernelINS2_12policy_hub_t12policy_500_tElN6thrust24THRUST_300001_SM_1000_NS8cuda_cub6__fill7functorINS7_6detail15normal_iteratorINS7_10device_ptrIdEEEEdEEEEvT0_T1__param_1];
	ld.param.u64 	%rd6, [_ZN3cub18CUB_300001_SM_10006detail8for_each13static_kernelINS2_12policy_hub_t12policy_500_tElN6thrust24THRUST_300001_SM_1000_NS8cuda_cub6__fill7functorINS7_6detail15normal_iteratorINS7_10device_ptrIdEEEEdEEEEvT0_T1__param_0];
	mov.u32 	%r2, %ctaid.x;
	mul.wide.u32 	%rd1, %r2, 512;
	sub.s64 	%rd2, %rd6, %rd1;
	setp.lt.s64 	%p1, %rd2, 512;
	@%p1 bra 	$L__BB4_2;
	mov.u32 	%r4, %tid.x;
	cvta.to.global.u64 	%rd12, %rd5;
	cvt.u64.u32 	%rd13, %r4;
	add.s64 	%rd14, %rd1, %rd13;
	shl.b64 	%rd15, %rd14, 3;
	add.s64 	%rd16, %rd12, %rd15;
	st.global.f64 	[%rd16], %fd2;
	st.global.f64 	[%rd16+2048], %fd2;
	bra.uni 	$L__BB4_6;
$L__BB4_2:
	cvta.to.global.u64 	%rd7, %rd5;
	mov.u32 	%r1, %tid.x;
	cvt.s64.s32 	%rd3, %rd2;
	cvt.u64.u32 	%rd8, %r1;
	setp.le.s64 	%p2, %rd3, %rd8;
	add.s64 	%rd9, %rd1, %rd8;
	shl.b64 	%rd10, %rd9, 3;
	add.s64 	%rd4, %rd7, %rd10;
	@%p2 bra 	$L__BB4_4;
	st.global.f64 	[%rd4], %fd2;
$L__BB4_4:
	add.s32 	%r3, %r1, 256;
	cvt.u64.u32 	%rd11, %r3;
	setp.le.s64 	%p3, %rd3, %rd11;
	@%p3 bra 	$L__BB4_6;
	st.global.f64 	[%rd4+2048], %fd2;
$L__BB4_6:
	ret;

}
	// .globl	_ZN3cub18CUB_300001_SM_10006detail6reduce28DeviceReduceSingleTileKernelINS2_10policy_hubIdjN4cuda3__47maximumIdEEE10Policy1000EN6thrust24THRUST_300001_SM_1000_NS12zip_iteratorINS5_3std3__45tupleIJNSC_6detail15normal_iteratorINSC_10device_ptrIdEEEESL_EEEEEPdjS8_dd14abs_differenceEEvT0_T1_T2_T3_T4_T6_
.visible .entry _ZN3cub18CUB_300001_SM_10006detail6reduce28DeviceReduceSingleTileKernelINS2_10policy_hubIdjN4cuda3__47maximumIdEEE10Policy1000EN6thrust24THRUST_300001_SM_1000_NS12zip_iteratorINS5_3std3__45tupleIJNSC_6detail15normal_iteratorINSC_10device_ptrIdEEEESL_EEEEEPdjS8_dd14abs_differenceEEvT0_T1_T2_T3_T4_T6_(
	.param .align 8 .b8 _ZN3cub18CUB_300001_SM_10006detail6reduce28DeviceReduceSingleTileKernelINS2_10policy_hubIdjN4cuda3__47maximumIdEEE10Policy1000EN6thrust24THRUST_300001_SM_1000_NS12zip_iteratorINS5_3std3__45tupleIJNSC_6detail15normal_iteratorINSC_10device_ptrIdEEEESL_EEEEEPdjS8_dd14abs_differenceEEvT0_T1_T2_T3_T4_T6__param_0[16],
	.param .u64 .ptr .align 1 _ZN3cub18CUB_300001_SM_10006detail6reduce28DeviceReduceSingleTileKernelINS2_10policy_hubIdjN4cuda3__47maximumIdEEE10Policy1000EN6thrust24THRUST_300001_SM_1000_NS12zip_iteratorINS5_3std3__45tupleIJNSC_6detail15normal_iteratorINSC_10device_ptrIdEEEESL_EEEEEPdjS8_dd14abs_differenceEEvT0_T1_T2_T3_T4_T6__param_1,
	.param .u32 _ZN3cub18CUB_300001_SM_10006detail6reduce28DeviceReduceSingleTileKernelINS2_10policy_hubIdjN4cuda3__47maximumIdEEE10Policy1000EN6thrust24THRUST_300001_SM_1000_NS12zip_iteratorINS5_3std3__45tupleIJNSC_6detail15normal_iteratorINSC_10device_ptrIdEEEESL_EEEEEPdjS8_dd14abs_differenceEEvT0_T1_T2_T3_T4_T6__param_2,
	.param .align 1 .b8 _ZN3cub18CUB_300001_SM_10006detail6reduce28DeviceReduceSingleTileKernelINS2_10policy_hubIdjN4cuda3__47maximumIdEEE10Policy1000EN6thrust24THRUST_300001_SM_1000_NS12zip_iteratorINS5_3std3__45tupleIJNSC_6detail15normal_iteratorINSC_10device_ptrIdEEEESL_EEEEEPdjS8_dd14abs_differenceEEvT0_T1_T2_T3_T4_T6__param_3[1],
	.param .f64 _ZN3cub18CUB_300001_SM_10006detail6reduce28DeviceReduceSingleTileKernelINS2_10policy_hubIdjN4cuda3__47maximumIdEEE10Policy1000EN6thrust24THRUST_300001_SM_1000_NS12zip_iteratorINS5_3std3__45tupleIJNSC_6detail15normal_iteratorINSC_10device_ptrIdEEEESL_EEEEEPdjS8_dd14abs_differenceEEvT0_T1_T2_T3_T4_T6__param_4,
	.param .align 1 .b8 _ZN3cub18CUB_300001_SM_10006detail6reduce28DeviceReduceSingleTileKernelINS2_10policy_hubIdjN4cuda3__47maximumIdEEE10Policy1000EN6thrust24THRUST_300001_SM_1000_NS12zip_iteratorINS5_3std3__45tupleIJNSC_6detail15normal_iteratorINSC_10device_ptrIdEEEESL_EEEEEPdjS8_dd14abs_differenceEEvT0_T1_T2_T3_T4_T6__param_5[1]
)
.maxntid 256
.minnctapersm 1
{
	.reg .pred 	%p<169>;
	.reg .b32 	%r<285>;
	.reg .b64 	%rd<158>;
	.reg .b64 	%fd<534>;
	// demoted variable
	.shared .align 8 .b8 _ZZN3cub18CUB_300001_SM_10006detail6reduce28DeviceReduceSingleTileKernelINS2_10policy_hubIdjN4cuda3__47maximumIdEEE10Policy1000EN6thrust24THRUST_300001_SM_1000_NS12zip_iteratorINS5_3std3__45tupleIJNSC_6detail15normal_iteratorINSC_10device_ptrIdEEEESL_EEEEEPdjS8_dd14abs_differenceEEvT0_T1_T2_T3_T4_T6_E12temp_storage[80];
	ld.param.u64 	%rd19, [_ZN3cub18CUB_300001_SM_10006detail6reduce28DeviceReduceSingleTileKernelINS2_10policy_hubIdjN4cuda3__47maximumIdEEE10Policy1000EN6thrust24THRUST_300001_SM_1000_NS12zip_iteratorINS5_3std3__45tupleIJNSC_6detail15normal_iteratorINSC_10device_ptrIdEEEESL_EEEEEPdjS8_dd14abs_differenceEEvT0_T1_T2_T3_T4_T6__param_0+8];
	ld.param.u64 	%rd18, [_ZN3cub18CUB_300001_SM_10006detail6reduce28DeviceReduceSingleTileKernelINS2_10policy_hubIdjN4cuda3__47maximumIdEEE10Policy1000EN6thrust24THRUST_300001_SM_1000_NS12zip_iteratorINS5_3std3__45tupleIJNSC_6detail15normal_iteratorINSC_10device_ptrIdEEEESL_EEEEEPdjS8_dd14abs_differenceEEvT0_T1_T2_T3_T4_T6__param_0];
	ld.param.u64 	%rd20, [_ZN3cub18CUB_300001_SM_10006detail6reduce28DeviceReduceSingleTileKernelINS2_10policy_hubIdjN4cuda3__47maximumIdEEE10Policy1000EN6thrust24THRUST_300001_SM_1000_NS12zip_iteratorINS5_3std3__45tupleIJNSC_6detail15normal_iteratorINSC_10device_ptrIdEEEESL_EEEEEPdjS8_dd14abs_differenceEEvT0_T1_T2_T3_T4_T6__param_1];
	ld.param.u32 	%r51, [_ZN3cub18CUB_300001_SM_10006detail6reduce28DeviceReduceSingleTileKernelINS2_10policy_hubIdjN4cuda3__47maximumIdEEE10Policy1000EN6thrust24THRUST_300001_SM_1000_NS12zip_iteratorINS5_3std3__45tupleIJNSC_6detail15normal_iteratorINSC_10device_ptrIdEEEESL_EEEEEPdjS8_dd14abs_differenceEEvT0_T1_T2_T3_T4_T6__param_2];
	ld.param.f64 	%fd42, [_ZN3cub18CUB_300001_SM_10006detail6reduce28DeviceReduceSingleTileKernelINS2_10policy_hubIdjN4cuda3__47maximumIdEEE10Policy1000EN6thrust24THRUST_300001_SM_1000_NS12zip_iteratorINS5_3std3__45tupleIJNSC_6detail15normal_iteratorINSC_10device_ptrIdEEEESL_EEEEEPdjS8_dd14abs_differenceEEvT0_T1_T2_T3_T4_T6__param_4];
	cvta.to.global.u64 	%rd1, %rd20;
	setp.ne.s32 	%p1, %r51, 0;
	@%p1 bra 	$L__BB5_3;
	mov.u32 	%r267, %tid.x;
	setp.ne.s32 	%p168, %r267, 0;
	@%p168 bra 	$L__BB5_52;
	st.global.f64 	[%rd1], %fd42;
	bra.uni 	$L__BB5_52;
$L__BB5_3:
	cvta.to.global.u64 	%rd2, %rd18;
	cvta.to.global.u64 	%rd3, %rd19;
	setp.gt.u32 	%p2, %r51, 2047;
	@%p2 bra 	$L__BB5_28;
	mov.u32 	%r1, %tid.x;
	setp.ge.u32 	%p80, %r1, %r51;
	mov.f64 	%fd521, 0d0000000000000000;
	mov.u32 	%r271, %r1;
	@%p80 bra 	$L__BB5_6;
	mul.wide.u32 	%rd122, %r1, 8;
	add.s64 	%rd123, %rd2, %rd122;
	add.s64 	%rd124, %rd3, %rd122;
	ld.global.f64 	%fd291, [%rd123];
	ld.global.f64 	%fd292, [%rd124];
	sub.f64 	%fd293, %fd291, %fd292;
	abs.f64 	%fd521, %fd293;
	add.s32 	%r271, %r1, 256;
$L__BB5_6:
	setp.ge.u32 	%p81, %r271, %r51;
	@%p81 bra 	$L__BB5_19;
	not.b32 	%r144, %r271;
	add.s32 	%r145, %r51, %r144;
	shr.u32 	%r146, %r145, 8;
	add.s32 	%r4, %r146, 1;
	and.b32  	%r5, %r4, 15;
	setp.lt.u32 	%p82, %r145, 3840;
	@%p82 bra 	$L__BB5_10;
	and.b32  	%r147, %r4, 33554416;
	neg.s32 	%r269, %r147;
	mul.wide.u32 	%rd125, %r271, 8;
	or.b64  	%rd126, %rd125, 16384;
	add.s64 	%rd155, %rd2, %rd126;
	add.s64 	%rd154, %rd3, %rd126;
$L__BB5_9:
	.pragma "nounroll";
	ld.global.f64 	%fd295, [%rd155+-16384];
	ld.global.f64 	%fd296, [%rd154+-16384];
	sub.f64 	%fd297, %fd295, %fd296;
	abs.f64 	%fd298, %fd297;
	setp.lt.f64 	%p83, %fd521, %fd298;
	selp.f64 	%fd299, %fd298, %fd521, %p83;
	ld.global.f64 	%fd300, [%rd155+-14336];
	ld.global.f64 	%fd301, [%rd154+-14336];
	sub.f64 	%fd302, %fd300, %fd301;
	abs.f64 	%fd303, %fd302;
	setp.lt.f64 	%p84, %fd299, %fd303;
	selp.f64 	%fd304, %fd303, %fd299, %p84;
	ld.global.f64 	%fd305, [%rd155+-12288];
	ld.global.f64 	%fd306, [%rd154+-12288];
	sub.f64 	%fd307, %fd305, %fd306;
	abs.f64 	%fd308, %fd307;
	setp.lt.f64 	%p85, %fd304, %fd308;
	selp.f64 	%fd309, %fd308, %fd304, %p85;
	ld.global.f64 	%fd310, [%rd155+-10240];
	ld.global.f64 	%fd311, [%rd154+-10240];
	sub.f64 	%fd312, %fd310, %fd311;
	abs.f64 	%fd313, %fd312;
	setp.lt.f64 	%p86, %fd309, %fd313;
	selp.f64 	%fd314, %fd313, %fd309, %p86;
	ld.global.f64 	%fd315, [%rd155+-8192];
	ld.global.f64 	%fd316, [%rd154+-8192];
	sub.f64 	%fd317, %fd315, %fd316;
	abs.f64 	%fd318, %fd317;
	setp.lt.f64 	%p87, %fd314, %fd318;
	selp.f64 	%fd319, %fd318, %fd314, %p87;
	ld.global.f64 	%fd320, [%rd155+-6144];
	ld.global.f64 	%fd321, [%rd154+-6144];
	sub.f64 	%fd322, %fd320, %fd321;
	abs.f64 	%fd323, %fd322;
	setp.lt.f64 	%p88, %fd319, %fd323;
	selp.f64 	%fd324, %fd323, %fd319, %p88;
	ld.global.f64 	%fd325, [%rd155+-4096];
	ld.global.f64 	%fd326, [%rd154+-4096];
	sub.f64 	%fd327, %fd325, %fd326;
	abs.f64 	%fd328, %fd327;
	setp.lt.f64 	%p89, %fd324, %fd328;
	selp.f64 	%fd329, %fd328, %fd324, %p89;
	ld.global.f64 	%fd330, [%rd155+-2048];
	ld.global.f64 	%fd331, [%rd154+-2048];
	sub.f64 	%fd332, %fd330, %fd331;
	abs.f64 	%fd333, %fd332;
	setp.lt.f64 	%p90, %fd329, %fd333;
	selp.f64 	%fd334, %fd333, %fd329, %p90;
	ld.global.f64 	%fd335, [%rd155];
	ld.global.f64 	%fd336, [%rd154];
	sub.f64 	%fd337, %fd335, %fd336;
	abs.f64 	%fd338, %fd337;
	setp.lt.f64 	%p91, %fd334, %fd338;
	selp.f64 	%fd339, %fd338, %fd334, %p91;
	ld.global.f64 	%fd340, [%rd155+2048];
	ld.global.f64 	%fd341, [%rd154+2048];
	sub.f64 	%fd342, %fd340, %fd341;
	abs.f64 	%fd343, %fd342;
	setp.lt.f64 	%p92, %fd339, %fd343;
	selp.f64 	%fd344, %fd343, %fd339, %p92;
	ld.global.f64 	%fd345, [%rd155+4096];
	ld.global.f64 	%fd346, [%rd154+4096];
	sub.f64 	%fd347, %fd345, %fd346;
	abs.f64 	%fd348, %fd347;
	setp.lt.f64 	%p93, %fd344, %fd348;
	selp.f64 	%fd349, %fd348, %fd344, %p93;
	ld.global.f64 	%fd350, [%rd155+6144];
	ld.global.f64 	%fd351, [%rd154+6144];
	sub.f64 	%fd352, %fd350, %fd351;
	abs.f64 	%fd353, %fd352;
	setp.lt.f64 	%p94, %fd349, %fd353;
	selp.f64 	%fd354, %fd353, %fd349, %p94;
	ld.global.f64 	%fd355, [%rd155+8192];
	ld.global.f64 	%fd356, [%rd154+8192];
	sub.f64 	%fd357, %fd355, %fd356;
	abs.f64 	%fd358, %fd357;
	setp.lt.f64 	%p95, %fd354, %fd358;
	selp.f64 	%fd359, %fd358, %fd354, %p95;
	ld.global.f64 	%fd360, [%rd155+10240];
	ld.global.f64 	%fd361, [%rd154+10240];
	sub.f64 	%fd362, %fd360, %fd361;
	abs.f64 	%fd363, %fd362;
	setp.lt.f64 	%p96, %fd359, %fd363;
	selp.f64 	%fd364, %fd363, %fd359, %p96;
	ld.global.f64 	%fd365, [%rd155+12288];
	ld.global.f64 	%fd366, [%rd154+12288];
	sub.f64 	%fd367, %fd365, %fd366;
	abs.f64 	%fd368, %fd367;
	setp.lt.f64 	%p97, %fd364, %fd368;
	selp.f64 	%fd369, %fd368, %fd364, %p97;
	ld.global.f64 	%fd370, [%rd155+14336];
	ld.global.f64 	%fd371, [%rd154+14336];
	sub.f64 	%fd372, %fd370, %fd371;
	abs.f64 	%fd373, %fd372;
	setp.lt.f64 	%p98, %fd369, %fd373;
	selp.f64 	%fd521, %fd373, %fd369, %p98;
	add.s32 	%r271, %r271, 4096;
	add.s32 	%r269, %r269, 16;
	add.s64 	%rd155, %rd155, 32768;
	add.s64 	%rd154, %rd154, 32768;
	setp.ne.s32 	%p99, %r269, 0;
	@%p99 bra 	$L__BB5_9;
$L__BB5_10:
	setp.eq.s32 	%p100, %r5, 0;
	@%p100 bra 	$L__BB5_19;
	and.b32  	%r12, %r4, 7;
	setp.lt.u32 	%p101, %r5, 8;
	@%p101 bra 	$L__BB5_13;
	mul.wide.u32 	%rd127, %r271, 8;
	add.s64 	%rd128, %rd2, %rd127;
	add.s64 	%rd129, %rd3, %rd127;
	ld.global.f64 	%fd375, [%rd128];
	ld.global.f64 	%fd376, [%rd129];
	sub.f64 	%fd377, %fd375, %fd376;
	abs.f64 	%fd378, %fd377;
	setp.lt.f64 	%p102, %fd521, %fd378;
	selp.f64 	%fd379, %fd378, %fd521, %p102;
	ld.global.f64 	%fd380, [%rd128+2048];
	ld.global.f64 	%fd381, [%rd129+2048];
	sub.f64 	%fd382, %fd380, %fd381;
	abs.f64 	%fd383, %fd382;
	setp.lt.f64 	%p103, %fd379, %fd383;
	selp.f64 	%fd384, %fd383, %fd379, %p103;
	ld.global.f64 	%fd385, [%rd128+4096];
	ld.global.f64 	%fd386, [%rd129+4096];
	sub.f64 	%fd387, %fd385, %fd386;
	abs.f64 	%fd388, %fd387;
	setp.lt.f64 	%p104, %fd384, %fd388;
	selp.f64 	%fd389, %fd388, %fd384, %p104;
	ld.global.f64 	%fd390, [%rd128+6144];
	ld.global.f64 	%fd391, [%rd129+6144];
	sub.f64 	%fd392, %fd390, %fd391;
	abs.f64 	%fd393, %fd392;
	setp.lt.f64 	%p105, %fd389, %fd393;
	selp.f64 	%fd394, %fd393, %fd389, %p105;
	ld.global.f64 	%fd395, [%rd128+8192];
	ld.global.f64 	%fd396, [%rd129+8192];
	sub.f64 	%fd397, %fd395, %fd396;
	abs.f64 	%fd398, %fd397;
	setp.lt.f64 	%p106, %fd394, %fd398;
	selp.f64 	%fd399, %fd398, %fd394, %p106;
	ld.global.f64 	%fd400, [%rd128+10240];
	ld.global.f64 	%fd401, [%rd129+10240];
	sub.f64 	%fd402, %fd400, %fd401;
	abs.f64 	%fd403, %fd402;
	setp.lt.f64 	%p107, %fd399, %fd403;
	selp.f64 	%fd404, %fd403, %fd399, %p107;
	ld.global.f64 	%fd405, [%rd128+12288];
	ld.global.f64 	%fd406, [%rd129+12288];
	sub.f64 	%fd407, %fd405, %fd406;
	abs.f64 	%fd408, %fd407;
	setp.lt.f64 	%p108, %fd404, %fd408;
	selp.f64 	%fd409, %fd408, %fd404, %p108;
	ld.global.f64 	%fd410, [%rd128+14336];
	ld.global.f64 	%fd411, [%rd129+14336];
	sub.f64 	%fd412, %fd410, %fd411;
	abs.f64 	%fd413, %fd412;
	setp.lt.f64 	%p109, %fd409, %fd413;
	selp.f64 	%fd521, %fd413, %fd409, %p109;
	add.s32 	%r271, %r271, 2048;
$L__BB5_13:
	setp.eq.s32 	%p110, %r12, 0;
	@%p110 bra 	$L__BB5_19;
	and.b32  	%r15, %r4, 3;
	setp.lt.u32 	%p111, %r12, 4;
	@%p111 bra 	$L__BB5_16;
	mul.wide.u32 	%rd130, %r271, 8;
	add.s64 	%rd131, %rd2, %rd130;
	add.s64 	%rd132, %rd3, %rd130;
	ld.global.f64 	%fd415, [%rd131];
	ld.global.f64 	%fd416, [%rd132];
	sub.f64 	%fd417, %fd415, %fd416;
	abs.f64 	%fd418, %fd417;
	setp.lt.f64 	%p112, %fd521, %fd418;
	selp.f64 	%fd419, %fd418, %fd521, %p112;
	ld.global.f64 	%fd420, [%rd131+2048];
	ld.global.f64 	%fd421, [%rd132+2048];
	sub.f64 	%fd422, %fd420, %fd421;
	abs.f64 	%fd423, %fd422;
	setp.lt.f64 	%p113, %fd419, %fd423;
	selp.f64 	%fd424, %fd423, %fd419, %p113;
	ld.global.f64 	%fd425, [%rd131+4096];
	ld.global.f64 	%fd426, [%rd132+4096];
	sub.f64 	%fd427, %fd425, %fd426;
	abs.f64 	%fd428, %fd427;
	setp.lt.f64 	%p114, %fd424, %fd428;
	selp.f64 	%fd429, %fd428, %fd424, %p114;
	ld.global.f64 	%fd430, [%rd131+6144];
	ld.global.f64 	%fd431, [%rd132+6144];
	sub.f64 	%fd432, %fd430, %fd431;
	abs.f64 	%fd433, %fd432;
	setp.lt.f64 	%p115, %fd429, %fd433;
	selp.f64 	%fd521, %fd433, %fd429, %p115;
	add.s32 	%r271, %r271, 1024;
$L__BB5_16:
	setp.eq.s32 	%p116, %r15, 0;
	@%p116 bra 	$L__BB5_19;
	mul.wide.u32 	%rd133, %r271, 8;
	add.s64 	%rd157, %rd3, %rd133;
	add.s64 	%rd156, %rd2, %rd133;
	neg.s32 	%r274, %r15;
$L__BB5_18:
	.pragma "nounroll";
	ld.global.f64 	%fd434, [%rd156];
	ld.global.f64 	%fd435, [%rd157];
	sub.f64 	%fd436, %fd434, %fd435;
	abs.f64 	%fd437, %fd436;
	setp.lt.f64 	%p117, %fd521, %fd437;
	selp.f64 	%fd521, %fd437, %fd521, %p117;
	add.s64 	%rd157, %rd157, 2048;
	add.s64 	%rd156, %rd156, 2048;
	add.s32 	%r274, %r274, 1;
	setp.ne.s32 	%p118, %r274, 0;
	@%p118 bra 	$L__BB5_18;
$L__BB5_19:
	setp.lt.u32 	%p119, %r51, 256;
	@%p119 bra 	$L__BB5_24;
	// begin inline asm
	mov.u32 %r211, %laneid;
	// end inline asm
	mov.b64 	%rd144, %fd521;
	mov.b64 	{%r213, %r218}, %rd144;
	mov.b32 	%r219, 1;
	mov.b32 	%r260, 31;
	mov.b32 	%r261, -1;
	// begin inline asm
	shfl.sync.down.b32 %r212, %r213, %r219, %r260, %r261;
	// end inline asm
	// begin inline asm
	shfl.sync.down.b32 %r217, %r218, %r219, %r260, %r261;
	// end inline asm
	mov.b64 	%rd145, {%r212, %r217};
	mov.b64 	%fd485, %rd145;
	setp.gt.s32 	%p147, %r211, 30;
	setp.lt.f64 	%p148, %fd521, %fd485;
	selp.f64 	%fd486, %fd485, %fd521, %p148;
	selp.f64 	%fd487, %fd521, %fd486, %p147;
	mov.b64 	%rd146, %fd487;
	mov.b64 	{%r223, %r228}, %rd146;
	mov.b32 	%r229, 2;
	// begin inline asm
	shfl.sync.down.b32 %r222, %r223, %r229, %r260, %r261;
	// end inline asm
	// begin inline asm
	shfl.sync.down.b32 %r227, %r228, %r229, %r260, %r261;
	// end inline asm
	mov.b64 	%rd147, {%r222, %r227};
	mov.b64 	%fd488, %rd147;
	setp.gt.s32 	%p149, %r211, 29;
	setp.lt.f64 	%p150, %fd487, %fd488;
	selp.f64 	%fd489, %fd488, %fd487, %p150;
	selp.f64 	%fd490, %fd487, %fd489, %p149;
	mov.b64 	%rd148, %fd490;
	mov.b64 	{%r233, %r238}, %rd148;
	mov.b32 	%r239, 4;
	// begin inline asm
	shfl.sync.down.b32 %r232, %r233, %r239, %r260, %r261;
	// end inline asm
	// begin inline asm
	shfl.sync.down.b32 %r237, %r238, %r239, %r260, %r261;
	// end inline asm
	mov.b64 	%rd149, {%r232, %r237};
	mov.b64 	%fd491, %rd149;
	setp.gt.s32 	%p151, %r211, 27;
	setp.lt.f64 	%p152, %fd490, %fd491;
	selp.f64 	%fd492, %fd491, %fd490, %p152;
	selp.f64 	%fd493, %fd490, %fd492, %p151;
	mov.b64 	%rd150, %fd493;
	mov.b64 	{%r243, %r248}, %rd150;
	mov.b32 	%r249, 8;
	// begin inline asm
	shfl.sync.down.b32 %r242, %r243, %r249, %r260, %r261;
	// end inline asm
	// begin inline asm
	shfl.sync.down.b32 %r247, %r248, %r249, %r260, %r261;
	// end inline asm
	mov.b64 	%rd151, {%r242, %r247};
	mov.b64 	%fd494, %rd151;
	setp.gt.s32 	%p153, %r211, 23;
	setp.lt.f64 	%p154, %fd493, %fd494;
	selp.f64 	%fd495, %fd494, %fd493, %p154;
	selp.f64 	%fd496, %fd493, %fd495, %p153;
	mov.b64 	%rd152, %fd496;
	mov.b64 	{%r253, %r258}, %rd152;
	mov.b32 	%r259, 16;
	// begin inline asm
	shfl.sync.down.b32 %r252, %r253, %r259, %r260, %r261;
	// end inline asm
	// begin inline asm
	shfl.sync.down.b32 %r257, %r258, %r259, %r260, %r261;
	// end inline asm
	mov.b64 	%rd153, {%r252, %r257};
	mov.b64 	%fd497, %rd153;
	setp.gt.s32 	%p155, %r211, 15;
	setp.lt.f64 	%p156, %fd496, %fd497;
	selp.f64 	%fd16, %fd497, %fd496, %p156;
	selp.f64 	%fd533, %fd496, %fd16, %p155;
	setp.ne.s32 	%p157, %r211, 0;
	@%p157 bra 	$L__BB5_22;
	shr.u32 	%r262, %r1, 2;
	and.b32  	%r263, %r262, 248;
	mov.u32 	%r264, _ZZN3cub18CUB_300001_SM_10006detail6reduce28DeviceReduceSingleTileKernelINS2_10policy_hubIdjN4cuda3__47maximumIdEEE10Policy1000EN6thrust24THRUST_300001_SM_1000_NS12zip_iteratorINS5_3std3__45tupleIJNSC_6detail15normal_iteratorINSC_10device_ptrIdEEEESL_EEEEEPdjS8_dd14abs_differenceEEvT0_T1_T2_T3_T4_T6_E12temp_storage;
	add.s32 	%r265, %r264, %r263;
	st.shared.f64 	[%r265+8], %fd16;
$L__BB5_22:
	bar.sync 	0;
	setp.ne.s32 	%p158, %r1, 0;
	@%p158 bra 	$L__BB5_50;
	ld.shared.f64 	%fd498, [_ZZN3cub18CUB_300001_SM_10006detail6reduce28DeviceReduceSingleTileKernelINS2_10policy_hubIdjN4cuda3__47maximumIdEEE10Policy1000EN6thrust24THRUST_300001_SM_1000_NS12zip_iteratorINS5_3std3__45tupleIJNSC_6detail15normal_iteratorINSC_10device_ptrIdEEEESL_EEEEEPdjS8_dd14abs_differenceEEvT0_T1_T2_T3_T4_T6_E12temp_storage+16];
	setp.lt.f64 	%p159, %fd533, %fd498;
	selp.f64 	%fd499, %fd498, %fd533, %p159;
	ld.shared.f64 	%fd500, [_ZZN3cub18CUB_300001_SM_10006detail6reduce28DeviceReduceSingleTileKernelINS2_10policy_hubIdjN4cuda3__47maximumIdEEE10Policy1000EN6thrust24THRUST_300001_SM_1000_NS12zip_iteratorINS5_3std3__45tupleIJNSC_6detail15normal_iteratorINSC_10device_ptrIdEEEESL_EEEEEPdjS8_dd14abs_differenceEEvT0_T1_T2_T3_T4_T6_E12temp_storage+24];
	setp.lt.f64 	%p160, %fd499, %fd500;
	selp.f64 	%fd501, %fd500, %fd499, %p160;
	ld.shared.f64 	%fd502, [_ZZN3cub18CUB_300001_SM_10006detail6reduce28DeviceReduceSingleTileKernelINS2_10policy_hubIdjN4cuda3__47maximumIdEEE10Policy1000EN6thrust24THRUST_300001_SM_1000_NS12zip_iteratorINS5_3std3__45tupleIJNSC_6detail15normal_iteratorINSC_10device_ptrIdEEEESL_EEEEEPdjS8_dd14abs_differenceEEvT0_T1_T2_T3_T4_T6_E12temp_storage+32];
	setp.lt.f64 	%p161, %fd501, %fd502;
	selp.f64 	%fd503, %fd502, %fd501, %p161;
	ld.shared.f64 	%fd504, [_ZZN3cub18CUB_300001_SM_10006detail6reduce28DeviceReduceSingleTileKernelINS2_10policy_hubIdjN4cuda3__47maximumIdEEE10Policy1000EN6thrust24THRUST_300001_SM_1000_NS12zip_iteratorINS5_3std3__45tupleIJNSC_6detail15normal_iteratorINSC_10device_ptrIdEEEESL_EEEEEPdjS8_dd14abs_differenceEEvT0_T1_T2_T3_T4_T6_E12temp_storage+40];
	setp.lt.f64 	%p162, %fd503, %fd504;
	selp.f64 	%fd505, %fd504, %fd503, %p162;
	ld.shared.f64 	%fd506, [_ZZN3cub18CUB_300001_SM_10006detail6reduce28DeviceReduceSingleTileKernelINS2_10policy_hubIdjN4cuda3__47maximumIdEEE10Policy1000EN6thrust24THRUST_300001_SM_1000_NS12zip_iteratorINS5_3std3__45tupleIJNSC_6detail15normal_iteratorINSC_10device_ptrIdEEEESL_EEEEEPdjS8_dd14abs_differenceEEvT0_T1_T2_T3_T4_T6_E12temp_storage+48];
	setp.lt.f64 	%p163, %fd505, %fd506;
	selp.f64 	%fd507, %fd506, %fd505, %p163;
	ld.shared.f64 	%fd508, [_ZZN3cub18CUB_300001_SM_10006detail6reduce28DeviceReduceSingleTileKernelINS2_10policy_hubIdjN4cuda3__47maximumIdEEE10Policy1000EN6thrust24THRUST_300001_SM_1000_NS12zip_iteratorINS5_3std3__45tupleIJNSC_6detail15normal_iteratorINSC_10device_ptrIdEEEESL_EEEEEPdjS8_dd14abs_differenceEEvT0_T1_T2_T3_T4_T6_E12temp_storage+56];
	setp.lt.f64 	%p164, %fd507, %fd508;
	selp.f64 	%fd509, %fd508, %fd507, %p164;
	ld.shared.f64 	%fd510, [_ZZN3cub18CUB_300001_SM_10006detail6reduce28DeviceReduceSingleTileKernelINS2_10policy_hubIdjN4cuda3__47maximumIdEEE10Policy1000EN6thrust24THRUST_300001_SM_1000_NS12zip_iteratorINS5_3std3__45tupleIJNSC_6detail15normal_iteratorINSC_10device_ptrIdEEEESL_EEEEEPdjS8_dd14abs_differenceEEvT0_T1_T2_T3_T4_T6_E12temp_storage+64];
	setp.lt.f64 	%p165, %fd509, %fd510;
	selp.f64 	%fd533, %fd510, %fd509, %p165;
	bra.uni 	$L__BB5_50;
$L__BB5_24:
	// begin inline asm
	mov.u32 %r148, %laneid;
	// end inline asm
	and.b32  	%r199, %r1, 992;
	add.s32 	%r200, %r199, 32;
	setp.gt.u32 	%p120, %r200, %r51;
	not.b32 	%r201, %r199;
	add.s32 	%r202, %r51, %r201;
	selp.b32 	%r197, %r202, 31, %p120;
	mov.b64 	%rd134, %fd521;
	mov.b64 	{%r150, %r155}, %rd134;
	mov.b32 	%r156, 1;
	mov.b32 	%r198, -1;
	// begin inline asm
	shfl.sync.down.b32 %r149, %r150, %r156, %r197, %r198;
	// end inline asm
	// begin inline asm
	shfl.sync.down.b32 %r154, %r155, %r156, %r197, %r198;
	// end inline asm
	mov.b64 	%rd135, {%r149, %r154};
	mov.b64 	%fd438, %rd135;
	setp.lt.s32 	%p121, %r148, %r197;
	setp.lt.f64 	%p122, %fd521, %fd438;
	selp.f64 	%fd439, %fd438, %fd521, %p122;
	selp.f64 	%fd440, %fd439, %fd521, %p121;
	mov.b64 	%rd136, %fd440;
	mov.b64 	{%r160, %r165}, %rd136;
	mov.b32 	%r166, 2;
	// begin inline asm
	shfl.sync.down.b32 %r159, %r160, %r166, %r197, %r198;
	// end inline asm
	// begin inline asm
	shfl.sync.down.b32 %r164, %r165, %r166, %r197, %r198;
	// end inline asm
	mov.b64 	%rd137, {%r159, %r164};
	mov.b64 	%fd441, %rd137;
	add.s32 	%r203, %r148, 2;
	setp.gt.s32 	%p123, %r203, %r197;
	setp.lt.f64 	%p124, %fd440, %fd441;
	selp.f64 	%fd442, %fd441, %fd440, %p124;
	selp.f64 	%fd443, %fd440, %fd442, %p123;
	mov.b64 	%rd138, %fd443;
	mov.b64 	{%r170, %r175}, %rd138;
	mov.b32 	%r176, 4;
	// begin inline asm
	shfl.sync.down.b32 %r169, %r170, %r176, %r197, %r198;
	// end inline asm
	// begin inline asm
	shfl.sync.down.b32 %r174, %r175, %r176, %r197, %r198;
	// end inline asm
	mov.b64 	%rd139, {%r169, %r174};
	mov.b64 	%fd444, %rd139;
	add.s32 	%r204, %r148, 4;
	setp.gt.s32 	%p125, %r204, %r197;
	setp.lt.f64 	%p126, %fd443, %fd444;
	selp.f64 	%fd445, %fd444, %fd443, %p126;
	selp.f64 	%fd446, %fd443, %fd445, %p125;
	mov.b64 	%rd140, %fd446;
	mov.b64 	{%r180, %r185}, %rd140;
	mov.b32 	%r186, 8;
	// begin inline asm
	shfl.sync.down.b32 %r179, %r180, %r186, %r197, %r198;
	// end inline asm
	// begin inline asm
	shfl.sync.down.b32 %r184, %r185, %r186, %r197, %r198;
	// end inline asm
	mov.b64 	%rd141, {%r179, %r184};
	mov.b64 	%fd447, %rd141;
	add.s32 	%r205, %r148, 8;
	setp.gt.s32 	%p127, %r205, %r197;
	setp.lt.f64 	%p128, %fd446, %fd447;
	selp.f64 	%fd448, %fd447, %fd446, %p128;
	selp.f64 	%fd449, %fd446, %fd448, %p127;
	mov.b64 	%rd142, %fd449;
	mov.b64 	{%r190, %r195}, %rd142;
	mov.b32 	%r196, 16;
	// begin inline asm
	shfl.sync.down.b32 %r189, %r190, %r196, %r197, %r198;
	// end inline asm
	// begin inline asm
	shfl.sync.down.b32 %r194, %r195, %r196, %r197, %r198;
	// end inline asm
	mov.b64 	%rd143, {%r189, %r194};
	mov.b64 	%fd450, %rd143;
	add.s32 	%r206, %r148, 16;
	setp.gt.s32 	%p129, %r206, %r197;
	setp.lt.f64 	%p130, %fd449, %fd450;
	selp.f64 	%fd451, %fd450, %fd449, %p130;
	selp.f64 	%fd533, %fd449, %fd451, %p129;
	setp.ne.s32 	%p131, %r148, 0;
	@%p131 bra 	$L__BB5_26;
	shr.u32 	%r207, %r1, 2;
	and.b32  	%r208, %r207, 248;
	mov.u32 	%r209, _ZZN3cub18CUB_300001_SM_10006detail6reduce28DeviceReduceSingleTileKernelINS2_10policy_hubIdjN4cuda3__47maximumIdEEE10Policy1000EN6thrust24THRUST_300001_SM_1000_NS12zip_iteratorINS5_3std3__45tupleIJNSC_6detail15normal_iteratorINSC_10device_ptrIdEEEESL_EEEEEPdjS8_dd14abs_differenceEEvT0_T1_T2_T3_T4_T6_E12temp_storage;
	add.s32 	%r210, %r209, %r208;
	st.shared.f64 	[%r210+8], %fd533;
$L__BB5_26:
	bar.sync 	0;
	setp.ne.s32 	%p132, %r1, 0;
	@%p132 bra 	$L__BB5_50;
	setp.gt.u32 	%p133, %r51, 32;
	ld.shared.f64 	%fd452, [_ZZN3cub18CUB_300001_SM_10006detail6reduce28DeviceReduceSingleTileKernelINS2_10policy_hubIdjN4cuda3__47maximumIdEEE10Policy1000EN6thrust24THRUST_300001_SM_1000_NS12zip_iteratorINS5_3std3__45tupleIJNSC_6detail15normal_iteratorINSC_10device_ptrIdEEEESL_EEEEEPdjS8_dd14abs_differenceEEvT0_T1_T2_T3_T4_T6_E12temp_storage+16];
	setp.lt.f64 	%p134, %fd533, %fd452;
	selp.f64 	%fd454, %fd452, %fd533, %p134;
	selp.f64 	%fd455, %fd454, %fd533, %p133;
	setp.gt.u32 	%p135, %r51, 64;
	ld.shared.f64 	%fd457, [_ZZN3cub18CUB_300001_SM_10006detail6reduce28DeviceReduceSingleTileKernelINS2_10policy_hubIdjN4cuda3__47maximumIdEEE10Policy1000EN6thrust24THRUST_300001_SM_1000_NS12zip_iteratorINS5_3std3__45tupleIJNSC_6detail15normal_iteratorINSC_10device_ptrIdEEEESL_EEEEEPdjS8_dd14abs_differenceEEvT0_T1_T2_T3_T4_T6_E12temp_storage+24];
	setp.lt.f64 	%p136, %fd455, %fd457;
	selp.f64 	%fd459, %fd457, %fd455, %p136;
	selp.f64 	%fd460, %fd459, %fd455, %p135;
	setp.gt.u32 	%p137, %r51, 96;
	ld.shared.f64 	%fd462, [_ZZN3cub18CUB_300001_SM_10006detail6reduce28DeviceReduceSingleTileKernelINS2_10policy_hubIdjN4cuda3__47maximumIdEEE10Policy1000EN6thrust24THRUST_300001_SM_1000_NS12zip_iteratorINS5_3std3__45tupleIJNSC_6detail15normal_iteratorINSC_10device_ptrIdEEEESL_EEEEEPdjS8_dd14abs_differenceEEvT0_T1_T2_T3_T4_T6_E12temp_storage+32];
	setp.lt.f64 	%p138, %fd460, %fd462;
	selp.f64 	%fd464, %fd462, %fd460, %p138;
	selp.f64 	%fd465, %fd464, %fd460, %p137;
	setp.gt.u32 	%p139, %r51, 128;
	ld.shared.f64 	%fd467, [_ZZN3cub18CUB_300001_SM_10006detail6reduce28DeviceReduceSingleTileKernelINS2_10policy_hubIdjN4cuda3__47maximumIdEEE10Policy1000EN6thrust24THRUST_300001_SM_1000_NS12zip_iteratorINS5_3std3__45tupleIJNSC_6detail15normal_iteratorINSC_10device_ptrIdEEEESL_EEEEEPdjS8_dd14abs_differenceEEvT0_T1_T2_T3_T4_T6_E12temp_storage+40];
	setp.lt.f64 	%p140, %fd465, %fd467;
	selp.f64 	%fd469, %fd467, %fd465, %p140;
	selp.f64 	%fd470, %fd469, %fd465, %p139;
	setp.gt.u32 	%p141, %r51, 160;
	ld.shared.f64 	%fd472, [_ZZN3cub18CUB_300001_SM_10006detail6reduce28DeviceReduceSingleTileKernelINS2_10policy_hubIdjN4cuda3__47maximumIdEEE10Policy1000EN6thrust24THRUST_300001_SM_1000_NS12zip_iteratorINS5_3std3__45tupleIJNSC_6detail15normal_iteratorINSC_10device_ptrIdEEEESL_EEEEEPdjS8_dd14abs_differenceEEvT0_T1_T2_T3_T4_T6_E12temp_storage+48];
	setp.lt.f64 	%p142, %fd470, %fd472;
	selp.f64 	%fd474, %fd472, %fd470, %p142;
	selp.f64 	%fd475, %fd474, %fd470, %p141;
	setp.gt.u32 	%p143, %r51, 192;
	ld.shared.f64 	%fd477, [_ZZN3cub18CUB_300001_SM_10006detail6reduce28DeviceReduceSingleTileKernelINS2_10policy_hubIdjN4cuda3__47maximumIdEEE10Policy1000EN6thrust24THRUST_300001_SM_1000_NS12zip_iteratorINS5_3std3__45tupleIJNSC_6detail15normal_iteratorINSC_10device_ptrIdEEEESL_EEEEEPdjS8_dd14abs_differenceEEvT0_T1_T2_T3_T4_T6_E12temp_storage+56];
	setp.lt.f64 	%p144, %fd475, %fd477;
	selp.f64 	%fd479, %fd477, %fd475, %p144;
	selp.f64 	%fd480, %fd479, %fd475, %p143;
	setp.gt.u32 	%p145, %r51, 224;
	ld.shared.f64 	%fd482, [_ZZN3cub18CUB_300001_SM_10006detail6reduce28DeviceReduceSingleTileKernelINS2_10policy_hubIdjN4cuda3__47maximumIdEEE10Policy1000EN6thrust24THRUST_300001_SM_1000_NS12zip_iteratorINS5_3std3__45tupleIJNSC_6detail15normal_iteratorINSC_10device_ptrIdEEEESL_EEEEEPdjS8_dd14abs_differenceEEvT0_T1_T2_T3_T4_T6_E12temp_storage+64];
	setp.lt.f64 	%p146, %fd480, %fd482;
	selp.f64 	%fd484, %fd482, %fd480, %p146;
	selp.f64 	%fd533, %fd484, %fd480, %p145;
	bra.uni 	$L__BB5_50;
$L__BB5_28:
	mov.u32 	%r21, %tid.x;
	mul.wide.u32 	%rd21, %r21, 8;
	add.s64 	%rd16, %rd2, %rd21;
	add.s64 	%rd17, %rd3, %rd21;
	ld.global.f64 	%fd43, [%rd16];
	ld.global.f64 	%fd44, [%rd17];
	sub.f64 	%fd45, %fd43, %fd44;
	abs.f64 	%fd46, %fd45;
	ld.global.f64 	%fd47, [%rd16+2048];
	ld.global.f64 	%fd48, [%rd17+2048];
	sub.f64 	%fd49, %fd47, %fd48;
	abs.f64 	%fd50, %fd49;
	ld.global.f64 	%fd51, [%rd16+4096];
	ld.global.f64 	%fd52, [%rd17+4096];
	sub.f64 	%fd53, %fd51, %fd52;
	abs.f64 	%fd54, %fd53;
	ld.global.f64 	%fd55, [%rd16+6144];
	ld.global.f64 	%fd56, [%rd17+6144];
	sub.f64 	%fd57, %fd55, %fd56;
	abs.f64 	%fd58, %fd57;
	ld.global.f64 	%fd59, [%rd16+8192];
	ld.global.f64 	%fd60, [%rd17+8192];
	sub.f64 	%fd61, %fd59, %fd60;
	abs.f64 	%fd62, %fd61;
	ld.global.f64 	%fd63, [%rd16+10240];
	ld.global.f64 	%fd64, [%rd17+10240];
	sub.f64 	%fd65, %fd63, %fd64;
	abs.f64 	%fd66, %fd65;
	ld.global.f64 	%fd67, [%rd16+12288];
	ld.global.f64 	%fd68, [%rd17+12288];
	sub.f64 	%fd69, %fd67, %fd68;
	abs.f64 	%fd70, %fd69;
	ld.global.f64 	%fd71, [%rd16+14336];
	ld.global.f64 	%fd72, [%rd17+14336];
	sub.f64 	%fd73, %fd71, %fd72;
	abs.f64 	%fd74, %fd73;
	setp.lt.f64 	%p3, %fd46, %fd50;
	selp.f64 	%fd75, %fd50, %fd46, %p3;
	setp.lt.f64 	%p4, %fd75, %fd54;
	selp.f64 	%fd76, %fd54, %fd75, %p4;
	setp.lt.f64 	%p5, %fd76, %fd58;
	selp.f64 	%fd77, %fd58, %fd76, %p5;
	setp.lt.f64 	%p6, %fd77, %fd62;
	selp.f64 	%fd78, %fd62, %fd77, %p6;
	setp.lt.f64 	%p7, %fd78, %fd66;
	selp.f64 	%fd79, %fd66, %fd78, %p7;
	setp.lt.f64 	%p8, %fd79, %fd70;
	selp.f64 	%fd80, %fd70, %fd79, %p8;
	setp.lt.f64 	%p9, %fd80, %fd74;
	selp.f64 	%fd532, %fd74, %fd80, %p9;
	add.s32 	%r22, %r51, -2048;
	setp.lt.u32 	%p10, %r22, 2048;
	mov.b32 	%r276, 2048;
	@%p10 bra 	$L__BB5_32;
	mov.b32 	%r276, 2048;
$L__BB5_30:
	mul.wide.u32 	%rd22, %r276, 8;
	add.s64 	%rd23, %rd16, %rd22;
	add.s64 	%rd24, %rd17, %rd22;
	ld.global.f64 	%fd81, [%rd23];
	ld.global.f64 	%fd82, [%rd24];
	sub.f64 	%fd83, %fd81, %fd82;
	abs.f64 	%fd84, %fd83;
	ld.global.f64 	%fd85, [%rd23+2048];
	ld.global.f64 	%fd86, [%rd24+2048];
	sub.f64 	%fd87, %fd85, %fd86;
	abs.f64 	%fd88, %fd87;
	ld.global.f64 	%fd89, [%rd23+4096];
	ld.global.f64 	%fd90, [%rd24+4096];
	sub.f64 	%fd91, %fd89, %fd90;
	abs.f64 	%fd92, %fd91;
	ld.global.f64 	%fd93, [%rd23+6144];
	ld.global.f64 	%fd94, [%rd24+6144];
	sub.f64 	%fd95, %fd93, %fd94;
	abs.f64 	%fd96, %fd95;
	ld.global.f64 	%fd97, [%rd23+8192];
	ld.global.f64 	%fd98, [%rd24+8192];
	sub.f64 	%fd99, %fd97, %fd98;
	abs.f64 	%fd100, %fd99;
	ld.global.f64 	%fd101, [%rd23+10240];
	ld.global.f64 	%fd102, [%rd24+10240];
	sub.f64 	%fd103, %fd101, %fd102;
	abs.f64 	%fd104, %fd103;
	ld.global.f64 	%fd105, [%rd23+12288];
	ld.global.f64 	%fd106, [%rd24+12288];
	sub.f64 	%fd107, %fd105, %fd106;
	abs.f64 	%fd108, %fd107;
	ld.global.f64 	%fd109, [%rd23+14336];
	ld.global.f64 	%fd110, [%rd24+14336];
	sub.f64 	%fd111, %fd109, %fd110;
	abs.f64 	%fd112, %fd111;
	setp.lt.f64 	%p11, %fd532, %fd84;
	selp.f64 	%fd113, %fd84, %fd532, %p11;
	setp.lt.f64 	%p12, %fd113, %fd88;
	selp.f64 	%fd114, %fd88, %fd113, %p12;
	setp.lt.f64 	%p13, %fd114, %fd92;
	selp.f64 	%fd115, %fd92, %fd114, %p13;
	setp.lt.f64 	%p14, %fd115, %fd96;
	selp.f64 	%fd116, %fd96, %fd115, %p14;
	setp.lt.f64 	%p15, %fd116, %fd100;
	selp.f64 	%fd117, %fd100, %fd116, %p15;
	setp.lt.f64 	%p16, %fd117, %fd104;
	selp.f64 	%fd118, %fd104, %fd117, %p16;
	setp.lt.f64 	%p17, %fd118, %fd108;
	selp.f64 	%fd119, %fd108, %fd118, %p17;
	setp.lt.f64 	%p18, %fd119, %fd112;
	selp.f64 	%fd532, %fd112, %fd119, %p18;
	sub.s32 	%r54, %r51, %r276;
	setp.lt.u32 	%p19, %r54, 2048;
	@%p19 bra 	$L__BB5_46;
	add.s32 	%r276, %r276, 2048;
	setp.le.u32 	%p20, %r276, %r22;
	@%p20 bra 	$L__BB5_30;
$L__BB5_32:
	setp.le.u32 	%p21, %r51, %r276;
	sub.s32 	%r55, %r51, %r276;
	setp.ge.s32 	%p22, %r21, %r55;
	or.pred  	%p23, %p21, %p22;
	@%p23 bra 	$L__BB5_46;
	not.b32 	%r57, %r21;
	add.s32 	%r58, %r51, %r57;
	sub.s32 	%r59, %r58, %r276;
	shr.u32 	%r60, %r59, 8;
	add.s32 	%r26, %r60, 1;
	and.b32  	%r27, %r26, 15;
	setp.lt.u32 	%p24, %r59, 3840;
	mov.u32 	%r281, %r21;
	@%p24 bra 	$L__BB5_37;
	or.b32  	%r279, %r21, 2048;
	add.s32 	%r278, %r21, %r276;
	and.b32  	%r61, %r26, 33554416;
	neg.s32 	%r277, %r61;
$L__BB5_35:
	.pragma "nounroll";
	mul.wide.u32 	%rd25, %r278, 8;
	add.s64 	%rd26, %rd2, %rd25;
	add.s64 	%rd27, %rd3, %rd25;
	ld.global.f64 	%fd121, [%rd26];
	ld.global.f64 	%fd122, [%rd27];
	sub.f64 	%fd123, %fd121, %fd122;
	abs.f64 	%fd124, %fd123;
	setp.lt.f64 	%p25, %fd532, %fd124;
	selp.f64 	%fd125, %fd124, %fd532, %p25;
	add.s32 	%r62, %r278, 256;
	mul.wide.u32 	%rd28, %r62, 8;
	add.s64 	%rd29, %rd2, %rd28;
	add.s64 	%rd30, %rd3, %rd28;
	ld.global.f64 	%fd126, [%rd29];
	ld.global.f64 	%fd127, [%rd30];
	sub.f64 	%fd128, %fd126, %fd127;
	abs.f64 	%fd129, %fd128;
	setp.lt.f64 	%p26, %fd125, %fd129;
	selp.f64 	%fd130, %fd129, %fd125, %p26;
	add.s32 	%r63, %r278, 512;
	mul.wide.u32 	%rd31, %r63, 8;
	add.s64 	%rd32, %rd2, %rd31;
	add.s64 	%rd33, %rd3, %rd31;
	ld.global.f64 	%fd131, [%rd32];
	ld.global.f64 	%fd132, [%rd33];
	sub.f64 	%fd133, %fd131, %fd132;
	abs.f64 	%fd134, %fd133;
	setp.lt.f64 	%p27, %fd130, %fd134;
	selp.f64 	%fd135, %fd134, %fd130, %p27;
	add.s32 	%r64, %r278, 768;
	mul.wide.u32 	%rd34, %r64, 8;
	add.s64 	%rd35, %rd2, %rd34;
	add.s64 	%rd36, %rd3, %rd34;
	ld.global.f64 	%fd136, [%rd35];
	ld.global.f64 	%fd137, [%rd36];
	sub.f64 	%fd138, %fd136, %fd137;
	abs.f64 	%fd139, %fd138;
	setp.lt.f64 	%p28, %fd135, %fd139;
	selp.f64 	%fd140, %fd139, %fd135, %p28;
	add.s32 	%r65, %r278, 1024;
	mul.wide.u32 	%rd37, %r65, 8;
	add.s64 	%rd38, %rd2, %rd37;
	add.s64 	%rd39, %rd3, %rd37;
	ld.global.f64 	%fd141, [%rd38];
	ld.global.f64 	%fd142, [%rd39];
	sub.f64 	%fd143, %fd141, %fd142;
	abs.f64 	%fd144, %fd143;
	setp.lt.f64 	%p29, %fd140, %fd144;
	selp.f64 	%fd145, %fd144, %fd140, %p29;
	add.s32 	%r66, %r278, 1280;
	mul.wide.u32 	%rd40, %r66, 8;
	add.s64 	%rd41, %rd2, %rd40;
	add.s64 	%rd42, %rd3, %rd40;
	ld.global.f64 	%fd146, [%rd41];
	ld.global.f64 	%fd147, [%rd42];
	sub.f64 	%fd148, %fd146, %fd147;
	abs.f64 	%fd149, %fd148;
	setp.lt.f64 	%p30, %fd145, %fd149;
	selp.f64 	%fd150, %fd149, %fd145, %p30;
	add.s32 	%r67, %r278, 1536;
	mul.wide.u32 	%rd43, %r67, 8;
	add.s64 	%rd44, %rd2, %rd43;
	add.s64 	%rd45, %rd3, %rd43;
	ld.global.f64 	%fd151, [%rd44];
	ld.global.f64 	%fd152, [%rd45];
	sub.f64 	%fd153, %fd151, %fd152;
	abs.f64 	%fd154, %fd153;
	setp.lt.f64 	%p31, %fd150, %fd154;
	selp.f64 	%fd155, %fd154, %fd150, %p31;
	add.s32 	%r68, %r278, 1792;
	mul.wide.u32 	%rd46, %r68, 8;
	add.s64 	%rd47, %rd2, %rd46;
	add.s64 	%rd48, %rd3, %rd46;
	ld.global.f64 	%fd156, [%rd47];
	ld.global.f64 	%fd157, [%rd48];
	sub.f64 	%fd158, %fd156, %fd157;
	abs.f64 	%fd159, %fd158;
	setp.lt.f64 	%p32, %fd155, %fd159;
	selp.f64 	%fd160, %fd159, %fd155, %p32;
	add.s32 	%r69, %r278, 2048;
	mul.wide.u32 	%rd49, %r69, 8;
	add.s64 	%rd50, %rd2, %rd49;
	add.s64 	%rd51, %rd3, %rd49;
	ld.global.f64 	%fd161, [%rd50];
	ld.global.f64 	%fd162, [%rd51];
	sub.f64 	%fd163, %fd161, %fd162;
	abs.f64 	%fd164, %fd163;
	setp.lt.f64 	%p33, %fd160, %fd164;
	selp.f64 	%fd165, %fd164, %fd160, %p33;
	add.s32 	%r70, %r278, 2304;
	mul.wide.u32 	%rd52, %r70, 8;
	add.s64 	%rd53, %rd2, %rd52;
	add.s64 	%rd54, %rd3, %rd52;
	ld.global.f64 	%fd166, [%rd53];
	ld.global.f64 	%fd167, [%rd54];
	sub.f64 	%fd168, %fd166, %fd167;
	abs.f64 	%fd169, %fd168;
	setp.lt.f64 	%p34, %fd165, %fd169;
	selp.f64 	%fd170, %fd169, %fd165, %p34;
	add.s32 	%r71, %r278, 2560;
	mul.wide.u32 	%rd55, %r71, 8;
	add.s64 	%rd56, %rd2, %rd55;
	add.s64 	%rd57, %rd3, %rd55;
	ld.global.f64 	%fd171, [%rd56];
	ld.global.f64 	%fd172, [%rd57];
	sub.f64 	%fd173, %fd171, %fd172;
	abs.f64 	%fd174, %fd173;
	setp.lt.f64 	%p35, %fd170, %fd174;
	selp.f64 	%fd175, %fd174, %fd170, %p35;
	add.s32 	%r72, %r278, 2816;
	mul.wide.u32 	%rd58, %r72, 8;
	add.s64 	%rd59, %rd2, %rd58;
	add.s64 	%rd60, %rd3, %rd58;
	ld.global.f64 	%fd176, [%rd59];
	ld.global.f64 	%fd177, [%rd60];
	sub.f64 	%fd178, %fd176, %fd177;
	abs.f64 	%fd179, %fd178;
	setp.lt.f64 	%p36, %fd175, %fd179;
	selp.f64 	%fd180, %fd179, %fd175, %p36;
	add.s32 	%r73, %r278, 3072;
	mul.wide.u32 	%rd61, %r73, 8;
	add.s64 	%rd62, %rd2, %rd61;
	add.s64 	%rd63, %rd3, %rd61;
	ld.global.f64 	%fd181, [%rd62];
	ld.global.f64 	%fd182, [%rd63];
	sub.f64 	%fd183, %fd181, %fd182;
	abs.f64 	%fd184, %fd183;
	setp.lt.f64 	%p37, %fd180, %fd184;
	selp.f64 	%fd185, %fd184, %fd180, %p37;
	add.s32 	%r74, %r278, 3328;
	mul.wide.u32 	%rd64, %r74, 8;
	add.s64 	%rd65, %rd2, %rd64;
	add.s64 	%rd66, %rd3, %rd64;
	ld.global.f64 	%fd186, [%rd65];
	ld.global.f64 	%fd187, [%rd66];
	sub.f64 	%fd188, %fd186, %fd187;
	abs.f64 	%fd189, %fd188;
	setp.lt.f64 	%p38, %fd185, %fd189;
	selp.f64 	%fd190, %fd189, %fd185, %p38;
	add.s32 	%r75, %r278, 3584;
	mul.wide.u32 	%rd67, %r75, 8;
	add.s64 	%rd68, %rd2, %rd67;
	add.s64 	%rd69, %rd3, %rd67;
	ld.global.f64 	%fd191, [%rd68];
	ld.global.f64 	%fd192, [%rd69];
	sub.f64 	%fd193, %fd191, %fd192;
	abs.f64 	%fd194, %fd193;
	setp.lt.f64 	%p39, %fd190, %fd194;
	selp.f64 	%fd195, %fd194, %fd190, %p39;
	add.s32 	%r76, %r278, 3840;
	mul.wide.u32 	%rd70, %r76, 8;
	add.s64 	%rd71, %rd2, %rd70;
	add.s64 	%rd72, %rd3, %rd70;
	ld.global.f64 	%fd196, [%rd71];
	ld.global.f64 	%fd197, [%rd72];
	sub.f64 	%fd198, %fd196, %fd197;
	abs.f64 	%fd199, %fd198;
	setp.lt.f64 	%p40, %fd195, %fd199;
	selp.f64 	%fd532, %fd199, %fd195, %p40;
	add.s32 	%r279, %r279, 4096;
	add.s32 	%r278, %r278, 4096;
	add.s32 	%r277, %r277, 16;
	setp.ne.s32 	%p41, %r277, 0;
	@%p41 bra 	$L__BB5_35;
	add.s32 	%r281, %r279, -2048;
$L__BB5_37:
	setp.eq.s32 	%p42, %r27, 0;
	@%p42 bra 	$L__BB5_46;
	and.b32  	%r39, %r26, 7;
	setp.lt.u32 	%p43, %r27, 8;
	@%p43 bra 	$L__BB5_40;
	add.s32 	%r77, %r281, %r276;
	mul.wide.u32 	%rd73, %r77, 8;
	add.s64 	%rd74, %rd2, %rd73;
	add.s64 	%rd75, %rd3, %rd73;
	ld.global.f64 	%fd201, [%rd74];
	ld.global.f64 	%fd202, [%rd75];
	sub.f64 	%fd203, %fd201, %fd202;
	abs.f64 	%fd204, %fd203;
	setp.lt.f64 	%p44, %fd532, %fd204;
	selp.f64 	%fd205, %fd204, %fd532, %p44;
	add.s32 	%r78, %r77, 256;
	mul.wide.u32 	%rd76, %r78, 8;
	add.s64 	%rd77, %rd2, %rd76;
	add.s64 	%rd78, %rd3, %rd76;
	ld.global.f64 	%fd206, [%rd77];
	ld.global.f64 	%fd207, [%rd78];
	sub.f64 	%fd208, %fd206, %fd207;
	abs.f64 	%fd209, %fd208;
	setp.lt.f64 	%p45, %fd205, %fd209;
	selp.f64 	%fd210, %fd209, %fd205, %p45;
	add.s32 	%r79, %r77, 512;
	mul.wide.u32 	%rd79, %r79, 8;
	add.s64 	%rd80, %rd2, %rd79;
	add.s64 	%rd81, %rd3, %rd79;
	ld.global.f64 	%fd211, [%rd80];
	ld.global.f64 	%fd212, [%rd81];
	sub.f64 	%fd213, %fd211, %fd212;
	abs.f64 	%fd214, %fd213;
	setp.lt.f64 	%p46, %fd210, %fd214;
	selp.f64 	%fd215, %fd214, %fd210, %p46;
	add.s32 	%r80, %r77, 768;
	mul.wide.u32 	%rd82, %r80, 8;
	add.s64 	%rd83, %rd2, %rd82;
	add.s64 	%rd84, %rd3, %rd82;
	ld.global.f64 	%fd216, [%rd83];
	ld.global.f64 	%fd217, [%rd84];
	sub.f64 	%fd218, %fd216, %fd217;
	abs.f64 	%fd219, %fd218;
	setp.lt.f64 	%p47, %fd215, %fd219;
	selp.f64 	%fd220, %fd219, %fd215, %p47;
	add.s32 	%r81, %r77, 1024;
	mul.wide.u32 	%rd85, %r81, 8;
	add.s64 	%rd86, %rd2, %rd85;
	add.s64 	%rd87, %rd3, %rd85;
	ld.global.f64 	%fd221, [%rd86];
	ld.global.f64 	%fd222, [%rd87];
	sub.f64 	%fd223, %fd221, %fd222;
	abs.f64 	%fd224, %fd223;
	setp.lt.f64 	%p48, %fd220, %fd224;
	selp.f64 	%fd225, %fd224, %fd220, %p48;
	add.s32 	%r82, %r77, 1280;
	mul.wide.u32 	%rd88, %r82, 8;
	add.s64 	%rd89, %rd2, %rd88;
	add.s64 	%rd90, %rd3, %rd88;
	ld.global.f64 	%fd226, [%rd89];
	ld.global.f64 	%fd227, [%rd90];
	sub.f64 	%fd228, %fd226, %fd227;
	abs.f64 	%fd229, %fd228;
	setp.lt.f64 	%p49, %fd225, %fd229;
	selp.f64 	%fd230, %fd229, %fd225, %p49;
	add.s32 	%r83, %r77, 1536;
	mul.wide.u32 	%rd91, %r83, 8;
	add.s64 	%rd92, %rd2, %rd91;
	add.s64 	%rd93, %rd3, %rd91;
	ld.global.f64 	%fd231, [%rd92];
	ld.global.f64 	%fd232, [%rd93];
	sub.f64 	%fd233, %fd231, %fd232;
	abs.f64 	%fd234, %fd233;
	setp.lt.f64 	%p50, %fd230, %fd234;
	selp.f64 	%fd235, %fd234, %fd230, %p50;
	add.s32 	%r84, %r77, 1792;
	mul.wide.u32 	%rd94, %r84, 8;
	add.s64 	%rd95, %rd2, %rd94;
	add.s64 	%rd96, %rd3, %rd94;
	ld.global.f64 	%fd236, [%rd95];
	ld.global.f64 	%fd237, [%rd96];
	sub.f64 	%fd238, %fd236, %fd237;
	abs.f64 	%fd239, %fd238;
	setp.lt.f64 	%p51, %fd235, %fd239;
	selp.f64 	%fd532, %fd239, %fd235, %p51;
	add.s32 	%r281, %r281, 2048;
$L__BB5_40:
	setp.eq.s32 	%p52, %r39, 0;
	@%p52 bra 	$L__BB5_46;
	and.b32  	%r42, %r26, 3;
	setp.lt.u32 	%p53, %r39, 4;
	@%p53 bra 	$L__BB5_43;
	add.s32 	%r85, %r281, %r276;
	mul.wide.u32 	%rd97, %r85, 8;
	add.s64 	%rd98, %rd2, %rd97;
	add.s64 	%rd99, %rd3, %rd97;
	ld.global.f64 	%fd241, [%rd98];
	ld.global.f64 	%fd242, [%rd99];
	sub.f64 	%fd243, %fd241, %fd242;
	abs.f64 	%fd244, %fd243;
	setp.lt.f64 	%p54, %fd532, %fd244;
	selp.f64 	%fd245, %fd244, %fd532, %p54;
	add.s32 	%r86, %r85, 256;
	mul.wide.u32 	%rd100, %r86, 8;
	add.s64 	%rd101, %rd2, %rd100;
	add.s64 	%rd102, %rd3, %rd100;
	ld.global.f64 	%fd246, [%rd101];
	ld.global.f64 	%fd247, [%rd102];
	sub.f64 	%fd248, %fd246, %fd247;
	abs.f64 	%fd249, %fd248;
	setp.lt.f64 	%p55, %fd245, %fd249;
	selp.f64 	%fd250, %fd249, %fd245, %p55;
	add.s32 	%r87, %r85, 512;
	mul.wide.u32 	%rd103, %r87, 8;
	add.s64 	%rd104, %rd2, %rd103;
	add.s64 	%rd105, %rd3, %rd103;
	ld.global.f64 	%fd251, [%rd104];
	ld.global.f64 	%fd252, [%rd105];
	sub.f64 	%fd253, %fd251, %fd252;
	abs.f64 	%fd254, %fd253;
	setp.lt.f64 	%p56, %fd250, %fd254;
	selp.f64 	%fd255, %fd254, %fd250, %p56;
	add.s32 	%r88, %r85, 768;
	mul.wide.u32 	%rd106, %r88, 8;
	add.s64 	%rd107, %rd2, %rd106;
	add.s64 	%rd108, %rd3, %rd106;
	ld.global.f64 	%fd256, [%rd107];
	ld.global.f64 	%fd257, [%rd108];
	sub.f64 	%fd258, %fd256, %fd257;
	abs.f64 	%fd259, %fd258;
	setp.lt.f64 	%p57, %fd255, %fd259;
	selp.f64 	%fd532, %fd259, %fd255, %p57;
	add.s32 	%r281, %r281, 1024;
$L__BB5_43:
	setp.eq.s32 	%p58, %r42, 0;
	@%p58 bra 	$L__BB5_46;
	add.s32 	%r284, %r281, %r276;
	neg.s32 	%r283, %r42;
$L__BB5_45:
	.pragma "nounroll";
	mul.wide.u32 	%rd109, %r284, 8;
	add.s64 	%rd110, %rd2, %rd109;
	add.s64 	%rd111, %rd3, %rd109;
	ld.global.f64 	%fd260, [%rd110];
	ld.global.f64 	%fd261, [%rd111];
	sub.f64 	%fd262, %fd260, %fd261;
	abs.f64 	%fd263, %fd262;
	setp.lt.f64 	%p59, %fd532, %fd263;
	selp.f64 	%fd532, %fd263, %fd532, %p59;
	add.s32 	%r284, %r284, 256;
	add.s32 	%r283, %r283, 1;
	setp.ne.s32 	%p60, %r283, 0;
	@%p60 bra 	$L__BB5_45;
$L__BB5_46:
	// begin inline asm
	mov.u32 %r89, %laneid;
	// end inline asm
	mov.b64 	%rd112, %fd532;
	mov.b64 	{%r91, %r96}, %rd112;
	mov.b32 	%r97, 1;
	mov.b32 	%r138, 31;
	mov.b32 	%r139, -1;
	// begin inline asm
	shfl.sync.down.b32 %r90, %r91, %r97, %r138, %r139;
	// end inline asm
	// begin inline asm
	shfl.sync.down.b32 %r95, %r96, %r97, %r138, %r139;
	// end inline asm
	mov.b64 	%rd113, {%r90, %r95};
	mov.b64 	%fd264, %rd113;
	setp.gt.s32 	%p61, %r89, 30;
	setp.lt.f64 	%p62, %fd532, %fd264;
	selp.f64 	%fd265, %fd264, %fd532, %p62;
	selp.f64 	%fd266, %fd532, %fd265, %p61;
	mov.b64 	%rd114, %fd266;
	mov.b64 	{%r101, %r106}, %rd114;
	mov.b32 	%r107, 2;
	// begin inline asm
	shfl.sync.down.b32 %r100, %r101, %r107, %r138, %r139;
	// end inline asm
	// begin inline asm
	shfl.sync.down.b32 %r105, %r106, %r107, %r138, %r139;
	// end inline asm
	mov.b64 	%rd115, {%r100, %r105};
	mov.b64 	%fd267, %rd115;
	setp.gt.s32 	%p63, %r89, 29;
	setp.lt.f64 	%p64, %fd266, %fd267;
	selp.f64 	%fd268, %fd267, %fd266, %p64;
	selp.f64 	%fd269, %fd266, %fd268, %p63;
	mov.b64 	%rd116, %fd269;
	mov.b64 	{%r111, %r116}, %rd116;
	mov.b32 	%r117, 4;
	// begin inline asm
	shfl.sync.down.b32 %r110, %r111, %r117, %r138, %r139;
	// end inline asm
	// begin inline asm
	shfl.sync.down.b32 %r115, %r116, %r117, %r138, %r139;
	// end inline asm
	mov.b64 	%rd117, {%r110, %r115};
	mov.b64 	%fd270, %rd117;
	setp.gt.s32 	%p65, %r89, 27;
	setp.lt.f64 	%p66, %fd269, %fd270;
	selp.f64 	%fd271, %fd270, %fd269, %p66;
	selp.f64 	%fd272, %fd269, %fd271, %p65;
	mov.b64 	%rd118, %fd272;
	mov.b64 	{%r121, %r126}, %rd118;
	mov.b32 	%r127, 8;
	// begin inline asm
	shfl.sync.down.b32 %r120, %r121, %r127, %r138, %r139;
	// end inline asm
	// begin inline asm
	shfl.sync.down.b32 %r125, %r126, %r127, %r138, %r139;
	// end inline asm
	mov.b64 	%rd119, {%r120, %r125};
	mov.b64 	%fd273, %rd119;
	setp.gt.s32 	%p67, %r89, 23;
	setp.lt.f64 	%p68, %fd272, %fd273;
	selp.f64 	%fd274, %fd273, %fd272, %p68;
	selp.f64 	%fd275, %fd272, %fd274, %p67;
	mov.b64 	%rd120, %fd275;
	mov.b64 	{%r131, %r136}, %rd120;
	mov.b32 	%r137, 16;
	// begin inline asm
	shfl.sync.down.b32 %r130, %r131, %r137, %r138, %r139;
	// end inline asm
	// begin inline asm
	shfl.sync.down.b32 %r135, %r136, %r137, %r138, %r139;
	// end inline asm
	mov.b64 	%rd121, {%r130, %r135};
	mov.b64 	%fd276, %rd121;
	setp.gt.s32 	%p69, %r89, 15;
	setp.lt.f64 	%p70, %fd275, %fd276;
	selp.f64 	%fd38, %fd276, %fd275, %p70;
	selp.f64 	%fd533, %fd275, %fd38, %p69;
	setp.ne.s32 	%p71, %r89, 0;
	@%p71 bra 	$L__BB5_48;
	shr.u32 	%r140, %r21, 2;
	and.b32  	%r141, %r140, 248;
	mov.u32 	%r142, _ZZN3cub18CUB_300001_SM_10006detail6reduce28DeviceReduceSingleTileKernelINS2_10policy_hubIdjN4cuda3__47maximumIdEEE10Policy1000EN6thrust24THRUST_300001_SM_1000_NS12zip_iteratorINS5_3std3__45tupleIJNSC_6detail15normal_iteratorINSC_10device_ptrIdEEEESL_EEEEEPdjS8_dd14abs_differenceEEvT0_T1_T2_T3_T4_T6_E12temp_storage;
	add.s32 	%r143, %r142, %r141;
	st.shared.f64 	[%r143+8], %fd38;
$L__BB5_48:
	bar.sync 	0;
	setp.ne.s32 	%p72, %r21, 0;
	@%p72 bra 	$L__BB5_50;
	ld.shared.f64 	%fd277, [_ZZN3cub18CUB_300001_SM_10006detail6reduce28DeviceReduceSingleTileKernelINS2_10policy_hubIdjN4cuda3__47maximumIdEEE10Policy1000EN6thrust24THRUST_300001_SM_1000_NS12zip_iteratorINS5_3std3__45tupleIJNSC_6detail15normal_iteratorINSC_10device_ptrIdEEEESL_EEEEEPdjS8_dd14abs_differenceEEvT0_T1_T2_T3_T4_T6_E12temp_storage+16];
	setp.lt.f64 	%p73, %fd533, %fd277;
	selp.f64 	%fd278, %fd277, %fd533, %p73;
	ld.shared.f64 	%fd279, [_ZZN3cub18CUB_300001_SM_10006detail6reduce28DeviceReduceSingleTileKernelINS2_10policy_hubIdjN4cuda3__47maximumIdEEE10Policy1000EN6thrust24THRUST_300001_SM_1000_NS12zip_iteratorINS5_3std3__45tupleIJNSC_6detail15normal_iteratorINSC_10device_ptrIdEEEESL_EEEEEPdjS8_dd14abs_differenceEEvT0_T1_T2_T3_T4_T6_E12temp_storage+24];
	setp.lt.f64 	%p74, %fd278, %fd279;
	selp.f64 	%fd280, %fd279, %fd278, %p74;
	ld.shared.f64 	%fd281, [_ZZN3cub18CUB_300001_SM_10006detail6reduce28DeviceReduceSingleTileKernelINS2_10policy_hubIdjN4cuda3__47maximumIdEEE10Policy1000EN6thrust24THRUST_300001_SM_1000_NS12zip_iteratorINS5_3std3__45tupleIJNSC_6detail15normal_iteratorINSC_10device_ptrIdEEEESL_EEEEEPdjS8_dd14abs_differenceEEvT0_T1_T2_T3_T4_T6_E12temp_storage+32];
	setp.lt.f64 	%p75, %fd280, %fd281;
	selp.f64 	%fd282, %fd281, %fd280, %p75;
	ld.shared.f64 	%fd283, [_ZZN3cub18CUB_300001_SM_10006detail6reduce28DeviceReduceSingleTileKernelINS2_10policy_hubIdjN4cuda3__47maximumIdEEE10Policy1000EN6thrust24THRUST_300001_SM_1000_NS12zip_iteratorINS5_3std3__45tupleIJNSC_6detail15normal_iteratorINSC_10device_ptrIdEEEESL_EEEEEPdjS8_dd14abs_differenceEEvT0_T1_T2_T3_T4_T6_E12temp_storage+40];
	setp.lt.f64 	%p76, %fd282, %fd283;
	selp.f64 	%fd284, %fd283, %fd282, %p76;
	ld.shared.f64 	%fd285, [_ZZN3cub18CUB_300001_SM_10006detail6reduce28DeviceReduceSingleTileKernelINS2_10policy_hubIdjN4cuda3__47maximumIdEEE10Policy1000EN6thrust24THRUST_300001_SM_1000_NS12zip_iteratorINS5_3std3__45tupleIJNSC_6detail15normal_iteratorINSC_10device_ptrIdEEEESL_EEEEEPdjS8_dd14abs_differenceEEvT0_T1_T2_T3_T4_T6_E12temp_storage+48];
	setp.lt.f64 	%p77, %fd284, %fd285;
	selp.f64 	%fd286, %fd285, %fd284, %p77;
	ld.shared.f64 	%fd287, [_ZZN3cub18CUB_300001_SM_10006detail6reduce28DeviceReduceSingleTileKernelINS2_10policy_hubIdjN4cuda3__47maximumIdEEE10Policy1000EN6thrust24THRUST_300001_SM_1000_NS12zip_iteratorINS5_3std3__45tupleIJNSC_6detail15normal_iteratorINSC_10device_ptrIdEEEESL_EEEEEPdjS8_dd14abs_differenceEEvT0_T1_T2_T3_T4_T6_E12temp_storage+56];
	setp.lt.f64 	%p78, %fd286, %fd287;
	selp.f64 	%fd288, %fd287, %fd286, %p78;
	ld.shared.f64 	%fd289, [_ZZN3cub18CUB_300001_SM_10006detail6reduce28DeviceReduceSingleTileKernelINS2_10policy_hubIdjN4cuda3__47maximumIdEEE10Policy1000EN6thrust24THRUST_300001_SM_1000_NS12zip_iteratorINS5_3std3__45tupleIJNSC_6detail15normal_iteratorINSC_10device_ptrIdEEEESL_EEEEEPdjS8_dd14abs_differenceEEvT0_T1_T2_T3_T4_T6_E12temp_storage+64];
	setp.lt.f64 	%p79, %fd288, %fd289;
	selp.f64 	%fd533, %fd289, %fd288, %p79;
$L__BB5_50:
	mov.u32 	%r266, %tid.x;
	setp.ne.s32 	%p166, %r266, 0;
	@%p166 bra 	$L__BB5_52;
	setp.lt.f64 	%p167, %fd42, %fd533;
	selp.f64 	%fd511, %fd533, %fd42, %p167;
	st.global.f64 	[%rd1], %fd511;
$L__BB5_52:
	ret;

}
	// .globl	_ZN3cub18CUB_300001_SM_10006detail6reduce18DeviceReduceKernelINS2_10policy_hubIdjN4cuda3__47maximumIdEEE10Policy1000EN6thrust24THRUST_300001_SM_1000_NS12zip_iteratorINS5_3std3__45tupleIJNSC_6detail15normal_iteratorINSC_10device_ptrIdEEEESL_EEEEEjS8_d14abs_differenceEEvT0_PT3_T1_NS0_13GridEvenShareISS_EET2_T4_
.visible .entry _ZN3cub18CUB_300001_SM_10006detail6reduce18DeviceReduceKernelINS2_10policy_hubIdjN4cuda3__47maximumIdEEE10Policy1000EN6thrust24THRUST_300001_SM_1000_NS12zip_iteratorINS5_3std3__45tupleIJNSC_6detail15normal_iteratorINSC_10device_ptrIdEEEESL_EEEEEjS8_d14abs_differenceEEvT0_PT3_T1_NS0_13GridEvenShareISS_EET2_T4_(
	.param .align 8 .b8 _ZN3cub18CUB_300001_SM_10006detail6reduce18DeviceReduceKernelINS2_10policy_hubIdjN4cuda3__47maximumIdEEE10Policy1000EN6thrust24THRUST_300001_SM_1000_NS12zip_iteratorINS5_3std3__45tupleIJNSC_6detail15normal_iteratorINSC_10device_ptrIdEEEESL_EEEEEjS8_d14abs_differenceEEvT0_PT3_T1_NS0_13GridEvenShareISS_EET2_T4__param_0[16],
	.param .u64 .ptr .align 1 _ZN3cub18CUB_300001_SM_10006detail6reduce18DeviceReduceKernelINS2_10policy_hubIdjN4cuda3__47maximumIdEEE10Policy1000EN6thrust24THRUST_300001_SM_1000_NS12zip_iteratorINS5_3std3__45tupleIJNSC_6detail15normal_iteratorINSC_10device_ptrIdEEEESL_EEEEEjS8_d14abs_differenceEEvT0_PT3_T1_NS0_13GridEvenShareISS_EET2_T4__param_1,
	.param .u32 _ZN3cub18CUB_300001_SM_10006detail6reduce18DeviceReduceKernelINS2_10policy_hubIdjN4cuda3__47maximumIdEEE10Policy1000EN6thrust24THRUST_300001_SM_1000_NS12zip_iteratorINS5_3std3__45tupleIJNSC_6detail15normal_iteratorINSC_10device_ptrIdEEEESL_EEEEEjS8_d14abs_differenceEEvT0_PT3_T1_NS0_13GridEvenShareISS_EET2_T4__param_2,
	.param .align 4 .b8 _ZN3cub18CUB_300001_SM_10006detail6reduce18DeviceReduceKernelINS2_10policy_hubIdjN4cuda3__47maximumIdEEE10Policy1000EN6thrust24THRUST_300001_SM_1000_NS12zip_iteratorINS5_3std3__45tupleIJNSC_6detail15normal_iteratorINSC_10device_ptrIdEEEESL_EEEEEjS8_d14abs_differenceEEvT0_PT3_T1_NS0_13GridEvenShareISS_EET2_T4__param_3[40],
	.param .align 1 .b8 _ZN3cub18CUB_300001_SM_10006detail6reduce18DeviceReduceKernelINS2_10policy_hubIdjN4cuda3__47maximumIdEEE10Policy1000EN6thrust24THRUST_300001_SM_1000_NS12zip_iteratorINS5_3std3__45tupleIJNSC_6detail15normal_iteratorINSC_10device_ptrIdEEEESL_EEEEEjS8_d14abs_differenceEEvT0_PT3_T1_NS0_13GridEvenShareISS_EET2_T4__param_4[1],
	.param .align 1 .b8 _ZN3cub18CUB_300001_SM_10006detail6reduce18DeviceReduceKernelINS2_10policy_hubIdjN4cuda3__47maximumIdEEE10Policy1000EN6thrust24THRUST_300001_SM_1000_NS12zip_iteratorINS5_3std3__45tupleIJNSC_6detail15normal_iteratorINSC_10device_ptrIdEEEESL_EEEEEjS8_d14abs_differenceEEvT0_PT3_T1_NS0_13GridEvenShareISS_EET2_T4__param_5[1]
)
.maxntid 256
{
	.reg .pred 	%p<166>;
	.reg .b16 	%rs<4>;
	.reg .b32 	%r<352>;
	.reg .b64 	%rd<223>;
	.reg .b64 	%fd<530>;
	// demoted variable
	.shared .align 8 .b8 _ZZN3cub18CUB_300001_SM_10006detail6reduce18DeviceReduceKernelINS2_10policy_hubIdjN4cuda3__47maximumIdEEE10Policy1000EN6thrust24THRUST_300001_SM_1000_NS12zip_iteratorINS5_3std3__45tupleIJNSC_6detail15normal_iteratorINSC_10device_ptrIdEEEESL_EEEEEjS8_d14abs_differenceEEvT0_PT3_T1_NS0_13GridEvenShareISS_EET2_T4_E12temp_storage[80];
	ld.param.u32 	%r1, [_ZN3cub18CUB_300001_SM_10006detail6reduce18DeviceReduceKernelINS2_10policy_hubIdjN4cuda3__47maximumIdEEE10Policy1000EN6thrust24THRUST_300001_SM_1000_NS12zip_iteratorINS5_3std3__45tupleIJNSC_6detail15normal_iteratorINSC_10device_ptrIdEEEESL_EEEEEjS8_d14abs_differenceEEvT0_PT3_T1_NS0_13GridEvenShareISS_EET2_T4__param_3+20];
	ld.param.u32 	%r2, [_ZN3cub18CUB_300001_SM_10006detail6reduce18DeviceReduceKernelINS2_10policy_hubIdjN4cuda3__47maximumIdEEE10Policy1000EN6thrust24THRUST_300001_SM_1000_NS12zip_iteratorINS5_3std3__45tupleIJNSC_6detail15normal_iteratorINSC_10device_ptrIdEEEESL_EEEEEjS8_d14abs_differenceEEvT0_PT3_T1_NS0_13GridEvenShareISS_EET2_T4__param_3+24];
	ld.param.u64 	%rd4, [_ZN3cub18CUB_300001_SM_10006detail6reduce18DeviceReduceKernelINS2_10policy_hubIdjN4cuda3__47maximumIdEEE10Policy1000EN6thrust24THRUST_300001_SM_1000_NS12zip_iteratorINS5_3std3__45tupleIJNSC_6detail15normal_iteratorINSC_10device_ptrIdEEEESL_EEEEEjS8_d14abs_differenceEEvT0_PT3_T1_NS0_13GridEvenShareISS_EET2_T4__param_0+8];
	ld.param.u64 	%rd5, [_ZN3cub18CUB_300001_SM_10006detail6reduce18DeviceReduceKernelINS2_10policy_hubIdjN4cuda3__47maximumIdEEE10Policy1000EN6thrust24THRUST_300001_SM_1000_NS12zip_iteratorINS5_3std3__45tupleIJNSC_6detail15normal_iteratorINSC_10device_ptrIdEEEESL_EEEEEjS8_d14abs_differenceEEvT0_PT3_T1_NS0_13GridEvenShareISS_EET2_T4__param_0];
	cvta.to.global.u64 	%rd1, %rd5;
	cvta.to.global.u64 	%rd2, %rd4;
	mov.u32 	%r3, %ctaid.x;
	shl.b32 	%r4, %r2, 11;
	shl.b32 	%r343, %r3, 11;
	sub.s32 	%r6, %r1, %r343;
	setp.gt.u32 	%p1, %r6, 2047;
	@%p1 bra 	$L__BB6_26;
	mov.u32 	%r7, %tid.x;
	setp.ge.u32 	%p79, %r7, %r6;
	mov.f64 	%fd518, 0d0000000000000000;
	mov.u32 	%r334, %r7;
	@%p79 bra 	$L__BB6_3;
	add.s32 	%r178, %r343, %r7;
	mul.wide.u32 	%rd109, %r178, 8;
	add.s64 	%rd110, %rd1, %rd109;
	add.s64 	%rd111, %rd2, %rd109;
	ld.global.f64 	%fd289, [%rd110];
	ld.global.f64 	%fd290, [%rd111];
	sub.f64 	%fd291, %fd289, %fd290;
	abs.f64 	%fd518, %fd291;
	add.s32 	%r334, %r7, 256;
$L__BB6_3:
	setp.ge.u32 	%p80, %r334, %r6;
	@%p80 bra 	$L__BB6_17;
	not.b32 	%r179, %r334;
	add.s32 	%r180, %r1, %r179;
	sub.s32 	%r181, %r180, %r343;
	shr.u32 	%r182, %r181, 8;
	add.s32 	%r10, %r182, 1;
	and.b32  	%r11, %r10, 15;
	setp.lt.u32 	%p81, %r181, 3840;
	@%p81 bra 	$L__BB6_8;
	or.b32  	%r333, %r334, 2048;
	add.s32 	%r332, %r334, %r343;
	and.b32  	%r183, %r10, 33554416;
	neg.s32 	%r331, %r183;
$L__BB6_6:
	.pragma "nounroll";
	mul.wide.u32 	%rd112, %r332, 8;
	add.s64 	%rd113, %rd1, %rd112;
	add.s64 	%rd114, %rd2, %rd112;
	ld.global.f64 	%fd293, [%rd113];
	ld.global.f64 	%fd294, [%rd114];
	sub.f64 	%fd295, %fd293, %fd294;
	abs.f64 	%fd296, %fd295;
	setp.lt.f64 	%p82, %fd518, %fd296;
	selp.f64 	%fd297, %fd296, %fd518, %p82;
	add.s32 	%r184, %r332, 256;
	mul.wide.u32 	%rd115, %r184, 8;
	add.s64 	%rd116, %rd1, %rd115;
	add.s64 	%rd117, %rd2, %rd115;
	ld.global.f64 	%fd298, [%rd116];
	ld.global.f64 	%fd299, [%rd117];
	sub.f64 	%fd300, %fd298, %fd299;
	abs.f64 	%fd301, %fd300;
	setp.lt.f64 	%p83, %fd297, %fd301;
	selp.f64 	%fd302, %fd301, %fd297, %p83;
	add.s32 	%r185, %r332, 512;
	mul.wide.u32 	%rd118, %r185, 8;
	add.s64 	%rd119, %rd1, %rd118;
	add.s64 	%rd120, %rd2, %rd118;
	ld.global.f64 	%fd303, [%rd119];
	ld.global.f64 	%fd304, [%rd120];
	sub.f64 	%fd305, %fd303, %fd304;
	abs.f64 	%fd306, %fd305;
	setp.lt.f64 	%p84, %fd302, %fd306;
	selp.f64 	%fd307, %fd306, %fd302, %p84;
	add.s32 	%r186, %r332, 768;
	mul.wide.u32 	%rd121, %r186, 8;
	add.s64 	%rd122, %rd1, %rd121;
	add.s64 	%rd123, %rd2, %rd121;
	ld.global.f64 	%fd308, [%rd122];
	ld.global.f64 	%fd309, [%rd123];
	sub.f64 	%fd310, %fd308, %fd309;
	abs.f64 	%fd311, %fd310;
	setp.lt.f64 	%p85, %fd307, %fd311;
	selp.f64 	%fd312, %fd311, %fd307, %p85;
	add.s32 	%r187, %r332, 1024;
	mul.wide.u32 	%rd124, %r187, 8;
	add.s64 	%rd125, %rd1, %rd124;
	add.s64 	%rd126, %rd2, %rd124;
	ld.global.f64 	%fd313, [%rd125];
	ld.global.f64 	%fd314, [%rd126];
	sub.f64 	%fd315, %fd313, %fd314;
	abs.f64 	%fd316, %fd315;
	setp.lt.f64 	%p86, %fd312, %fd316;
	selp.f64 	%fd317, %fd316, %fd312, %p86;
	add.s32 	%r188, %r332, 1280;
	mul.wide.u32 	%rd127, %r188, 8;
	add.s64 	%rd128, %rd1, %rd127;
	add.s64 	%rd129, %rd2, %rd127;
	ld.global.f64 	%fd318, [%rd128];
	ld.global.f64 	%fd319, [%rd129];
	sub.f64 	%fd320, %fd318, %fd319;
	abs.f64 	%fd321, %fd320;
	setp.lt.f64 	%p87, %fd317, %fd321;
	selp.f64 	%fd322, %fd321, %fd317, %p87;
	add.s32 	%r189, %r332, 1536;
	mul.wide.u32 	%rd130, %r189, 8;
	add.s64 	%rd131, %rd1, %rd130;
	add.s64 	%rd132, %rd2, %rd130;
	ld.global.f64 	%fd323, [%rd131];
	ld.global.f64 	%fd324, [%rd132];
	sub.f64 	%fd325, %fd323, %fd324;
	abs.f64 	%fd326, %fd325;
	setp.lt.f64 	%p88, %fd322, %fd326;
	selp.f64 	%fd327, %fd326, %fd322, %p88;
	add.s32 	%r190, %r332, 1792;
	mul.wide.u32 	%rd133, %r190, 8;
	add.s64 	%rd134, %rd1, %rd133;
	add.s64 	%rd135, %rd2, %rd133;
	ld.global.f64 	%fd328, [%rd134];
	ld.global.f64 	%fd329, [%rd135];
	sub.f64 	%fd330, %fd328, %fd329;
	abs.f64 	%fd331, %fd330;
	setp.lt.f64 	%p89, %fd327, %fd331;
	selp.f64 	%fd332, %fd331, %fd327, %p89;
	add.s32 	%r191, %r332, 2048;
	mul.wide.u32 	%rd136, %r191, 8;
	add.s64 	%rd137, %rd1, %rd136;
	add.s64 	%rd138, %rd2, %rd136;
	ld.global.f64 	%fd333, [%rd137];
	ld.global.f64 	%fd334, [%rd138];
	sub.f64 	%fd335, %fd333, %fd334;
	abs.f64 	%fd336, %fd335;
	setp.lt.f64 	%p90, %fd332, %fd336;
	selp.f64 	%fd337, %fd336, %fd332, %p90;
	add.s32 	%r192, %r332, 2304;
	mul.wide.u32 	%rd139, %r192, 8;
	add.s64 	%rd140, %rd1, %rd139;
	add.s64 	%rd141, %rd2, %rd139;
	ld.global.f64 	%fd338, [%rd140];
	ld.global.f64 	%fd339, [%rd141];
	sub.f64 	%fd340, %fd338, %fd339;
	abs.f64 	%fd341, %fd340;
	setp.lt.f64 	%p91, %fd337, %fd341;
	selp.f64 	%fd342, %fd341, %fd337, %p91;
	add.s32 	%r193, %r332, 2560;
	mul.wide.u32 	%rd142, %r193, 8;
	add.s64 	%rd143, %rd1, %rd142;
	add.s64 	%rd144, %rd2, %rd142;
	ld.global.f64 	%fd343, [%rd143];
	ld.global.f64 	%fd344, [%rd144];
	sub.f64 	%fd345, %fd343, %fd344;
	abs.f64 	%fd346, %fd345;
	setp.lt.f64 	%p92, %fd342, %fd346;
	selp.f64 	%fd347, %fd346, %fd342, %p92;
	add.s32 	%r194, %r332, 2816;
	mul.wide.u32 	%rd145, %r194, 8;
	add.s64 	%rd146, %rd1, %rd145;
	add.s64 	%rd147, %rd2, %rd145;
	ld.global.f64 	%fd348, [%rd146];
	ld.global.f64 	%fd349, [%rd147];
	sub.f64 	%fd350, %fd348, %fd349;
	abs.f64 	%fd351, %fd350;
	setp.lt.f64 	%p93, %fd347, %fd351;
	selp.f64 	%fd352, %fd351, %fd347, %p93;
	add.s32 	%r195, %r332, 3072;
	mul.wide.u32 	%rd148, %r195, 8;
	add.s64 	%rd149, %rd1, %rd148;
	add.s64 	%rd150, %rd2, %rd148;
	ld.global.f64 	%fd353, [%rd149];
	ld.global.f64 	%fd354, [%rd150];
	sub.f64 	%fd355, %fd353, %fd354;
	abs.f64 	%fd356, %fd355;
	setp.lt.f64 	%p94, %fd352, %fd356;
	selp.f64 	%fd357, %fd356, %fd352, %p94;
	add.s32 	%r196, %r332, 3328;
	mul.wide.u32 	%rd151, %r196, 8;
	add.s64 	%rd152, %rd1, %rd151;
	add.s64 	%rd153, %rd2, %rd151;
	ld.global.f64 	%fd358, [%rd152];
	ld.global.f64 	%fd359, [%rd153];
	sub.f64 	%fd360, %fd358, %fd359;
	abs.f64 	%fd361, %fd360;
	setp.lt.f64 	%p95, %fd357, %fd361;
	selp.f64 	%fd362, %fd361, %fd357, %p95;
	add.s32 	%r197, %r332, 3584;
	mul.wide.u32 	%rd154, %r197, 8;
	add.s64 	%rd155, %rd1, %rd154;
	add.s64 	%rd156, %rd2, %rd154;
	ld.global.f64 	%fd363, [%rd155];
	ld.global.f64 	%fd364, [%rd156];
	sub.f64 	%fd365, %fd363, %fd364;
	abs.f64 	%fd366, %fd365;
	setp.lt.f64 	%p96, %fd362, %fd366;
	selp.f64 	%fd367, %fd366, %fd362, %p96;
	add.s32 	%r198, %r332, 3840;
	mul.wide.u32 	%rd157, %r198, 8;
	add.s64 	%rd158, %rd1, %rd157;
	add.s64 	%rd159, %rd2, %rd157;
	ld.global.f64 	%fd368, [%rd158];
	ld.global.f64 	%fd369, [%rd159];
	sub.f64 	%fd370, %fd368, %fd369;
	abs.f64 	%fd371, %fd370;
	setp.lt.f64 	%p97, %fd367, %fd371;
	selp.f64 	%fd518, %fd371, %fd367, %p97;
	add.s32 	%r333, %r333, 4096;
	add.s32 	%r332, %r332, 4096;
	add.s32 	%r331, %r331, 16;
	setp.ne.s32 	%p98, %r331, 0;
	@%p98 bra 	$L__BB6_6;
	add.s32 	%r334, %r333, -2048;
$L__BB6_8:
	setp.eq.s32 	%p99, %r11, 0;
	@%p99 bra 	$L__BB6_17;
	and.b32  	%r23, %r10, 7;
	setp.lt.u32 	%p100, %r11, 8;
	@%p100 bra 	$L__BB6_11;
	add.s32 	%r199, %r343, %r334;
	mul.wide.u32 	%rd160, %r199, 8;
	add.s64 	%rd161, %rd1, %rd160;
	add.s64 	%rd162, %rd2, %rd160;
	ld.global.f64 	%fd373, [%rd161];
	ld.global.f64 	%fd374, [%rd162];
	sub.f64 	%fd375, %fd373, %fd374;
	abs.f64 	%fd376, %fd375;
	setp.lt.f64 	%p101, %fd518, %fd376;
	selp.f64 	%fd377, %fd376, %fd518, %p101;
	add.s32 	%r200, %r199, 256;
	mul.wide.u32 	%rd163, %r200, 8;
	add.s64 	%rd164, %rd1, %rd163;
	add.s64 	%rd165, %rd2, %rd163;
	ld.global.f64 	%fd378, [%rd164];
	ld.global.f64 	%fd379, [%rd165];
	sub.f64 	%fd380, %fd378, %fd379;
	abs.f64 	%fd381, %fd380;
	setp.lt.f64 	%p102, %fd377, %fd381;
	selp.f64 	%fd382, %fd381, %fd377, %p102;
	add.s32 	%r201, %r199, 512;
	mul.wide.u32 	%rd166, %r201, 8;
	add.s64 	%rd167, %rd1, %rd166;
	add.s64 	%rd168, %rd2, %rd166;
	ld.global.f64 	%fd383, [%rd167];
	ld.global.f64 	%fd384, [%rd168];
	sub.f64 	%fd385, %fd383, %fd384;
	abs.f64 	%fd386, %fd385;
	setp.lt.f64 	%p103, %fd382, %fd386;
	selp.f64 	%fd387, %fd386, %fd382, %p103;
	add.s32 	%r202, %r199, 768;
	mul.wide.u32 	%rd169, %r202, 8;
	add.s64 	%rd170, %rd1, %rd169;
	add.s64 	%rd171, %rd2, %rd169;
	ld.global.f64 	%fd388, [%rd170];
	ld.global.f64 	%fd389, [%rd171];
	sub.f64 	%fd390, %fd388, %fd389;
	abs.f64 	%fd391, %fd390;
	setp.lt.f64 	%p104, %fd387, %fd391;
	selp.f64 	%fd392, %fd391, %fd387, %p104;
	add.s32 	%r203, %r199, 1024;
	mul.wide.u32 	%rd172, %r203, 8;
	add.s64 	%rd173, %rd1, %rd172;
	add.s64 	%rd174, %rd2, %rd172;
	ld.global.f64 	%fd393, [%rd173];
	ld.global.f64 	%fd394, [%rd174];
	sub.f64 	%fd395, %fd393, %fd394;
	abs.f64 	%fd396, %fd395;
	setp.lt.f64 	%p105, %fd392, %fd396;
	selp.f64 	%fd397, %fd396, %fd392, %p105;
	add.s32 	%r204, %r199, 1280;
	mul.wide.u32 	%rd175, %r204, 8;
	add.s64 	%rd176, %rd1, %rd175;
	add.s64 	%rd177, %rd2, %rd175;
	ld.global.f64 	%fd398, [%rd176];
	ld.global.f64 	%fd399, [%rd177];
	sub.f64 	%fd400, %fd398, %fd399;
	abs.f64 	%fd401, %fd400;
	setp.lt.f64 	%p106, %fd397, %fd401;
	selp.f64 	%fd402, %fd401, %fd397, %p106;
	add.s32 	%r205, %r199, 1536;
	mul.wide.u32 	%rd178, %r205, 8;
	add.s64 	%rd179, %rd1, %rd178;
	add.s64 	%rd180, %rd2, %rd178;
	ld.global.f64 	%fd403, [%rd179];
	ld.global.f64 	%fd404, [%rd180];
	sub.f64 	%fd405, %fd403, %fd404;
	abs.f64 	%fd406, %fd405;
	setp.lt.f64 	%p107, %fd402, %fd406;
	selp.f64 	%fd407, %fd406, %fd402, %p107;
	add.s32 	%r206, %r199, 1792;
	mul.wide.u32 	%rd181, %r206, 8;
	add.s64 	%rd182, %rd1, %rd181;
	add.s64 	%rd183, %rd2, %rd181;
	ld.global.f64 	%fd408, [%rd182];
	ld.global.f64 	%fd409, [%rd183];
	sub.f64 	%fd410, %fd408, %fd409;
	abs.f64 	%fd411, %fd410;
	setp.lt.f64 	%p108, %fd407, %fd411;
	selp.f64 	%fd518, %fd411, %fd407, %p108;
	add.s32 	%r334, %r334, 2048;
$L__BB6_11:
	setp.eq.s32 	%p109, %r23, 0;
	@%p109 bra 	$L__BB6_17;
	and.b32  	%r26, %r10, 3;
	setp.lt.u32 	%p110, %r23, 4;
	@%p110 bra 	$L__BB6_14;
	add.s32 	%r207, %r343, %r334;
	mul.wide.u32 	%rd184, %r207, 8;
	add.s64 	%rd185, %rd1, %rd184;
	add.s64 	%rd186, %rd2, %rd184;
	ld.global.f64 	%fd413, [%rd185];
	ld.global.f64 	%fd414, [%rd186];
	sub.f64 	%fd415, %fd413, %fd414;
	abs.f64 	%fd416, %fd415;
	setp.lt.f64 	%p111, %fd518, %fd416;
	selp.f64 	%fd417, %fd416, %fd518, %p111;
	add.s32 	%r208, %r207, 256;
	mul.wide.u32 	%rd187, %r208, 8;
	add.s64 	%rd188, %rd1, %rd187;
	add.s64 	%rd189, %rd2, %rd187;
	ld.global.f64 	%fd418, [%rd188];
	ld.global.f64 	%fd419, [%rd189];
	sub.f64 	%fd420, %fd418, %fd419;
	abs.f64 	%fd421, %fd420;
	setp.lt.f64 	%p112, %fd417, %fd421;
	selp.f64 	%fd422, %fd421, %fd417, %p112;
	add.s32 	%r209, %r207, 512;
	mul.wide.u32 	%rd190, %r209, 8;
	add.s64 	%rd191, %rd1, %rd190;
	add.s64 	%rd192, %rd2, %rd190;
	ld.global.f64 	%fd423, [%rd191];
	ld.global.f64 	%fd424, [%rd192];
	sub.f64 	%fd425, %fd423, %fd424;
	abs.f64 	%fd426, %fd425;
	setp.lt.f64 	%p113, %fd422, %fd426;
	selp.f64 	%fd427, %fd426, %fd422, %p113;
	add.s32 	%r210, %r207, 768;
	mul.wide.u32 	%rd193, %r210, 8;
	add.s64 	%rd194, %rd1, %rd193;
	add.s64 	%rd195, %rd2, %rd193;
	ld.global.f64 	%fd428, [%rd194];
	ld.global.f64 	%fd429, [%rd195];
	sub.f64 	%fd430, %fd428, %fd429;
	abs.f64 	%fd431, %fd430;
	setp.lt.f64 	%p114, %fd427, %fd431;
	selp.f64 	%fd518, %fd431, %fd427, %p114;
	add.s32 	%r334, %r334, 1024;
$L__BB6_14:
	setp.eq.s32 	%p115, %r26, 0;
	@%p115 bra 	$L__BB6_17;
	add.s32 	%r338, %r334, %r343;
	neg.s32 	%r337, %r26;
$L__BB6_16:
	.pragma "nounroll";
	mul.wide.u32 	%rd196, %r338, 8;
	add.s64 	%rd197, %rd1, %rd196;
	add.s64 	%rd198, %rd2, %rd196;
	ld.global.f64 	%fd432, [%rd197];
	ld.global.f64 	%fd433, [%rd198];
	sub.f64 	%fd434, %fd432, %fd433;
	abs.f64 	%fd435, %fd434;
	setp.lt.f64 	%p116, %fd518, %fd435;
	selp.f64 	%fd518, %fd435, %fd518, %p116;
	add.s32 	%r338, %r338, 256;
	add.s32 	%r337, %r337, 1;
	setp.ne.s32 	%p117, %r337, 0;
	@%p117 bra 	$L__BB6_16;
$L__BB6_17:
	setp.lt.u32 	%p118, %r6, 256;
	@%p118 bra 	$L__BB6_22;
	// begin inline asm
	mov.u32 %r274, %laneid;
	// end inline asm
	mov.b64 	%rd209, %fd518;
	mov.b64 	{%r276, %r281}, %rd209;
	mov.b32 	%r282, 1;
	mov.b32 	%r323, 31;
	mov.b32 	%r324, -1;
	// begin inline asm
	shfl.sync.down.b32 %r275, %r276, %r282, %r323, %r324;
	// end inline asm
	// begin inline asm
	shfl.sync.down.b32 %r280, %r281, %r282, %r323, %r324;
	// end inline asm
	mov.b64 	%rd210, {%r275, %r280};
	mov.b64 	%fd483, %rd210;
	setp.gt.s32 	%p146, %r274, 30;
	setp.lt.f64 	%p147, %fd518, %fd483;
	selp.f64 	%fd484, %fd483, %fd518, %p147;
	selp.f64 	%fd485, %fd518, %fd484, %p146;
	mov.b64 	%rd211, %fd485;
	mov.b64 	{%r286, %r291}, %rd211;
	mov.b32 	%r292, 2;
	// begin inline asm
	shfl.sync.down.b32 %r285, %r286, %r292, %r323, %r324;
	// end inline asm
	// begin inline asm
	shfl.sync.down.b32 %r290, %r291, %r292, %r323, %r324;
	// end inline asm
	mov.b64 	%rd212, {%r285, %r290};
	mov.b64 	%fd486, %rd212;
	setp.gt.s32 	%p148, %r274, 29;
	setp.lt.f64 	%p149, %fd485, %fd486;
	selp.f64 	%fd487, %fd486, %fd485, %p149;
	selp.f64 	%fd488, %fd485, %fd487, %p148;
	mov.b64 	%rd213, %fd488;
	mov.b64 	{%r296, %r301}, %rd213;
	mov.b32 	%r302, 4;
	// begin inline asm
	shfl.sync.down.b32 %r295, %r296, %r302, %r323, %r324;
	// end inline asm
	// begin inline asm
	shfl.sync.down.b32 %r300, %r301, %r302, %r323, %r324;
	// end inline asm
	mov.b64 	%rd214, {%r295, %r300};
	mov.b64 	%fd489, %rd214;
	setp.gt.s32 	%p150, %r274, 27;
	setp.lt.f64 	%p151, %fd488, %fd489;
	selp.f64 	%fd490, %fd489, %fd488, %p151;
	selp.f64 	%fd491, %fd488, %fd490, %p150;
	mov.b64 	%rd215, %fd491;
	mov.b64 	{%r306, %r311}, %rd215;
	mov.b32 	%r312, 8;
	// begin inline asm
	shfl.sync.down.b32 %r305, %r306, %r312, %r323, %r324;
	// end inline asm
	// begin inline asm
	shfl.sync.down.b32 %r310, %r311, %r312, %r323, %r324;
	// end inline asm
	mov.b64 	%rd216, {%r305, %r310};
	mov.b64 	%fd492, %rd216;
	setp.gt.s32 	%p152, %r274, 23;
	setp.lt.f64 	%p153, %fd491, %fd492;
	selp.f64 	%fd493, %fd492, %fd491, %p153;
	selp.f64 	%fd494, %fd491, %fd493, %p152;
	mov.b64 	%rd217, %fd494;
	mov.b64 	{%r316, %r321}, %rd217;
	mov.b32 	%r322, 16;
	// begin inline asm
	shfl.sync.down.b32 %r315, %r316, %r322, %r323, %r324;
	// end inline asm
	// begin inline asm
	shfl.sync.down.b32 %r320, %r321, %r322, %r323, %r324;
	// end inline asm
	mov.b64 	%rd218, {%r315, %r320};
	mov.b64 	%fd495, %rd218;
	setp.gt.s32 	%p154, %r274, 15;
	setp.lt.f64 	%p155, %fd494, %fd495;
	selp.f64 	%fd16, %fd495, %fd494, %p155;
	selp.f64 	%fd529, %fd494, %fd16, %p154;
	setp.ne.s32 	%p156, %r274, 0;
	@%p156 bra 	$L__BB6_20;
	shr.u32 	%r325, %r7, 2;
	and.b32  	%r326, %r325, 248;
	mov.u32 	%r327, _ZZN3cub18CUB_300001_SM_10006detail6reduce18DeviceReduceKernelINS2_10policy_hubIdjN4cuda3__47maximumIdEEE10Policy1000EN6thrust24THRUST_300001_SM_1000_NS12zip_iteratorINS5_3std3__45tupleIJNSC_6detail15normal_iteratorINSC_10device_ptrIdEEEESL_EEEEEjS8_d14abs_differenceEEvT0_PT3_T1_NS0_13GridEvenShareISS_EET2_T4_E12temp_storage;
	add.s32 	%r328, %r327, %r326;
	st.shared.f64 	[%r328+8], %fd16;
$L__BB6_20:
	bar.sync 	0;
	setp.ne.s32 	%p157, %r7, 0;
	@%p157 bra 	$L__BB6_48;
	ld.shared.f64 	%fd496, [_ZZN3cub18CUB_300001_SM_10006detail6reduce18DeviceReduceKernelINS2_10policy_hubIdjN4cuda3__47maximumIdEEE10Policy1000EN6thrust24THRUST_300001_SM_1000_NS12zip_iteratorINS5_3std3__45tupleIJNSC_6detail15normal_iteratorINSC_10device_ptrIdEEEESL_EEEEEjS8_d14abs_differenceEEvT0_PT3_T1_NS0_13GridEvenShareISS_EET2_T4_E12temp_storage+16];
	setp.lt.f64 	%p158, %fd529, %fd496;
	selp.f64 	%fd497, %fd496, %fd529, %p158;
	ld.shared.f64 	%fd498, [_ZZN3cub18CUB_300001_SM_10006detail6reduce18DeviceReduceKernelINS2_10policy_hubIdjN4cuda3__47maximumIdEEE10Policy1000EN6thrust24THRUST_300001_SM_1000_NS12zip_iteratorINS5_3std3__45tupleIJNSC_6detail15normal_iteratorINSC_10device_ptrIdEEEESL_EEEEEjS8_d14abs_differenceEEvT0_PT3_T1_NS0_13GridEvenShareISS_EET2_T4_E12temp_storage+24];
	setp.lt.f64 	%p159, %fd497, %fd498;
	selp.f64 	%fd499, %fd498, %fd497, %p159;
	ld.shared.f64 	%fd500, [_ZZN3cub18CUB_300001_SM_10006detail6reduce18DeviceReduceKernelINS2_10policy_hubIdjN4cuda3__47maximumIdEEE10Policy1000EN6thrust24THRUST_300001_SM_1000_NS12zip_iteratorINS5_3std3__45tupleIJNSC_6detail15normal_iteratorINSC_10device_ptrIdEEEESL_EEEEEjS8_d14abs_differenceEEvT0_PT3_T1_NS0_13GridEvenShareISS_EET2_T4_E12temp_storage+32];
	setp.lt.f64 	%p160, %fd499, %fd500;
	selp.f64 	%fd501, %fd500, %fd499, %p160;
	ld.shared.f64 	%fd502, [_ZZN3cub18CUB_300001_SM_10006detail6reduce18DeviceReduceKernelINS2_10policy_hubIdjN4cuda3__47maximumIdEEE10Policy1000EN6thrust24THRUST_300001_SM_1000_NS12zip_iteratorINS5_3std3__45tupleIJNSC_6detail15normal_iteratorINSC_10device_ptrIdEEEESL_EEEEEjS8_d14abs_differenceEEvT0_PT3_T1_NS0_13GridEvenShareISS_EET2_T4_E12temp_storage+40];
	setp.lt.f64 	%p161, %fd501, %fd502;
	selp.f64 	%fd503, %fd502, %fd501, %p161;
	ld.shared.f64 	%fd504, [_ZZN3cub18CUB_300001_SM_10006detail6reduce18DeviceReduceKernelINS2_10policy_hubIdjN4cuda3__47maximumIdEEE10Policy1000EN6thrust24THRUST_300001_SM_1000_NS12zip_iteratorINS5_3std3__45tupleIJNSC_6detail15normal_iteratorINSC_10device_ptrIdEEEESL_EEEEEjS8_d14abs_differenceEEvT0_PT3_T1_NS0_13GridEvenShareISS_EET2_T4_E12temp_storage+48];
	setp.lt.f64 	%p162, %fd503, %fd504;
	selp.f64 	%fd505, %fd504, %fd503, %p162;
	ld.shared.f64 	%fd506, [_ZZN3cub18CUB_300001_SM_10006detail6reduce18DeviceReduceKernelINS2_10policy_hubIdjN4cuda3__47maximumIdEEE10Policy1000EN6thrust24THRUST_300001_SM_1000_NS12zip_iteratorINS5_3std3__45tupleIJNSC_6detail15normal_iteratorINSC_10device_ptrIdEEEESL_EEEEEjS8_d14abs_differenceEEvT0_PT3_T1_NS0_13GridEvenShareISS_EET2_T4_E12temp_storage+56];
	setp.lt.f64 	%p163, %fd505, %fd506;
	selp.f64 	%fd507, %fd506, %fd505, %p163;
	ld.shared.f64 	%fd508, [_ZZN3cub18CUB_300001_SM_10006detail6reduce18DeviceReduceKernelINS2_10policy_hubIdjN4cuda3__47maximumIdEEE10Policy1000EN6thrust24THRUST_300001_SM_1000_NS12zip_iteratorINS5_3std3__45tupleIJNSC_6detail15normal_iteratorINSC_10device_ptrIdEEEESL_EEEEEjS8_d14abs_differenceEEvT0_PT3_T1_NS0_13GridEvenShareISS_EET2_T4_E12temp_storage+64];
	setp.lt.f64 	%p164, %fd507, %fd508;
	selp.f64 	%fd529, %fd508, %fd507, %p164;
	bra.uni 	$L__BB6_48;
$L__BB6_22:
	// begin inline asm
	mov.u32 %r211, %laneid;
	// end inline asm
	and.b32  	%r262, %r7, 992;
	add.s32 	%r263, %r262, 32;
	setp.gt.u32 	%p119, %r263, %r6;
	not.b32 	%r264, %r262;
	add.s32 	%r265, %r6, %r264;
	selp.b32 	%r260, %r265, 31, %p119;
	mov.b64 	%rd199, %fd518;
	mov.b64 	{%r213, %r218}, %rd199;
	mov.b32 	%r219, 1;
	mov.b32 	%r261, -1;
	// begin inline asm
	shfl.sync.down.b32 %r212, %r213, %r219, %r260, %r261;
	// end inline asm
	// begin inline asm
	shfl.sync.down.b32 %r217, %r218, %r219, %r260, %r261;
	// end inline asm
	mov.b64 	%rd200, {%r212, %r217};
	mov.b64 	%fd436, %rd200;
	setp.lt.s32 	%p120, %r211, %r260;
	setp.lt.f64 	%p121, %fd518, %fd436;
	selp.f64 	%fd437, %fd436, %fd518, %p121;
	selp.f64 	%fd438, %fd437, %fd518, %p120;
	mov.b64 	%rd201, %fd438;
	mov.b64 	{%r223, %r228}, %rd201;
	mov.b32 	%r229, 2;
	// begin inline asm
	shfl.sync.down.b32 %r222, %r223, %r229, %r260, %r261;
	// end inline asm
	// begin inline asm
	shfl.sync.down.b32 %r227, %r228, %r229, %r260, %r261;
	// end inline asm
	mov.b64 	%rd202, {%r222, %r227};
	mov.b64 	%fd439, %rd202;
	add.s32 	%r266, %r211, 2;
	setp.gt.s32 	%p122, %r266, %r260;
	setp.lt.f64 	%p123, %fd438, %fd439;
	selp.f64 	%fd440, %fd439, %fd438, %p123;
	selp.f64 	%fd441, %fd438, %fd440, %p122;
	mov.b64 	%rd203, %fd441;
	mov.b64 	{%r233, %r238}, %rd203;
	mov.b32 	%r239, 4;
	// begin inline asm
	shfl.sync.down.b32 %r232, %r233, %r239, %r260, %r261;
	// end inline asm
	// begin inline asm
	shfl.sync.down.b32 %r237, %r238, %r239, %r260, %r261;
	// end inline asm
	mov.b64 	%rd204, {%r232, %r237};
	mov.b64 	%fd442, %rd204;
	add.s32 	%r267, %r211, 4;
	setp.gt.s32 	%p124, %r267, %r260;
	setp.lt.f64 	%p125, %fd441, %fd442;
	selp.f64 	%fd443, %fd442, %fd441, %p125;
	selp.f64 	%fd444, %fd441, %fd443, %p124;
	mov.b64 	%rd205, %fd444;
	mov.b64 	{%r243, %r248}, %rd205;
	mov.b32 	%r249, 8;
	// begin inline asm
	shfl.sync.down.b32 %r242, %r243, %r249, %r260, %r261;
	// end inline asm
	// begin inline asm
	shfl.sync.down.b32 %r247, %r248, %r249, %r260, %r261;
	// end inline asm
	mov.b64 	%rd206, {%r242, %r247};
	mov.b64 	%fd445, %rd206;
	add.s32 	%r268, %r211, 8;
	setp.gt.s32 	%p126, %r268, %r260;
	setp.lt.f64 	%p127, %fd444, %fd445;
	selp.f64 	%fd446, %fd445, %fd444, %p127;
	selp.f64 	%fd447, %fd444, %fd446, %p126;
	mov.b64 	%rd207, %fd447;
	mov.b64 	{%r253, %r258}, %rd207;
	mov.b32 	%r259, 16;
	// begin inline asm
	shfl.sync.down.b32 %r252, %r253, %r259, %r260, %r261;
	// end inline asm
	// begin inline asm
	shfl.sync.down.b32 %r257, %r258, %r259, %r260, %r261;
	// end inline asm
	mov.b64 	%rd208, {%r252, %r257};
	mov.b64 	%fd448, %rd208;
	add.s32 	%r269, %r211, 16;
	setp.gt.s32 	%p128, %r269, %r260;
	setp.lt.f64 	%p129, %fd447, %fd448;
	selp.f64 	%fd449, %fd448, %fd447, %p129;
	selp.f64 	%fd529, %fd447, %fd449, %p128;
	setp.ne.s32 	%p130, %r211, 0;
	@%p130 bra 	$L__BB6_24;
	shr.u32 	%r270, %r7, 2;
	and.b32  	%r271, %r270, 248;
	mov.u32 	%r272, _ZZN3cub18CUB_300001_SM_10006detail6reduce18DeviceReduceKernelINS2_10policy_hubIdjN4cuda3__47maximumIdEEE10Policy1000EN6thrust24THRUST_300001_SM_1000_NS12zip_iteratorINS5_3std3__45tupleIJNSC_6detail15normal_iteratorINSC_10device_ptrIdEEEESL_EEEEEjS8_d14abs_differenceEEvT0_PT3_T1_NS0_13GridEvenShareISS_EET2_T4_E12temp_storage;
	add.s32 	%r273, %r272, %r271;
	st.shared.f64 	[%r273+8], %fd529;
$L__BB6_24:
	bar.sync 	0;
	setp.ne.s32 	%p131, %r7, 0;
	@%p131 bra 	$L__BB6_48;
	setp.gt.u32 	%p132, %r6, 32;
	ld.shared.f64 	%fd450, [_ZZN3cub18CUB_300001_SM_10006detail6reduce18DeviceReduceKernelINS2_10policy_hubIdjN4cuda3__47maximumIdEEE10Policy1000EN6thrust24THRUST_300001_SM_1000_NS12zip_iteratorINS5_3std3__45tupleIJNSC_6detail15normal_iteratorINSC_10device_ptrIdEEEESL_EEEEEjS8_d14abs_differenceEEvT0_PT3_T1_NS0_13GridEvenShareISS_EET2_T4_E12temp_storage+16];
	setp.lt.f64 	%p133, %fd529, %fd450;
	selp.f64 	%fd452, %fd450, %fd529, %p133;
	selp.f64 	%fd453, %fd452, %fd529, %p132;
	setp.gt.u32 	%p134, %r6, 64;
	ld.shared.f64 	%fd455, [_ZZN3cub18CUB_300001_SM_10006detail6reduce18DeviceReduceKernelINS2_10policy_hubIdjN4cuda3__47maximumIdEEE10Policy1000EN6thrust24THRUST_300001_SM_1000_NS12zip_iteratorINS5_3std3__45tupleIJNSC_6detail15normal_iteratorINSC_10device_ptrIdEEEESL_EEEEEjS8_d14abs_differenceEEvT0_PT3_T1_NS0_13GridEvenShareISS_EET2_T4_E12temp_storage+24];
	setp.lt.f64 	%p135, %fd453, %fd455;
	selp.f64 	%fd457, %fd455, %fd453, %p135;
	selp.f64 	%fd458, %fd457, %fd453, %p134;
	setp.gt.u32 	%p136, %r6, 96;
	ld.shared.f64 	%fd460, [_ZZN3cub18CUB_300001_SM_10006detail6reduce18DeviceReduceKernelINS2_10policy_hubIdjN4cuda3__47maximumIdEEE10Policy1000EN6thrust24THRUST_300001_SM_1000_NS12zip_iteratorINS5_3std3__45tupleIJNSC_6detail15normal_iteratorINSC_10device_ptrIdEEEESL_EEEEEjS8_d14abs_differenceEEvT0_PT3_T1_NS0_13GridEvenShareISS_EET2_T4_E12temp_storage+32];
	setp.lt.f64 	%p137, %fd458, %fd460;
	selp.f64 	%fd462, %fd460, %fd458, %p137;
	selp.f64 	%fd463, %fd462, %fd458, %p136;
	setp.gt.u32 	%p138, %r6, 128;
	ld.shared.f64 	%fd465, [_ZZN3cub18CUB_300001_SM_10006detail6reduce18DeviceReduceKernelINS2_10policy_hubIdjN4cuda3__47maximumIdEEE10Policy1000EN6thrust24THRUST_300001_SM_1000_NS12zip_iteratorINS5_3std3__45tupleIJNSC_6detail15normal_iteratorINSC_10device_ptrIdEEEESL_EEEEEjS8_d14abs_differenceEEvT0_PT3_T1_NS0_13GridEvenShareISS_EET2_T4_E12temp_storage+40];
	setp.lt.f64 	%p139, %fd463, %fd465;
	selp.f64 	%fd467, %fd465, %fd463, %p139;
	selp.f64 	%fd468, %fd467, %fd463, %p138;
	setp.gt.u32 	%p140, %r6, 160;
	ld.shared.f64 	%fd470, [_ZZN3cub18CUB_300001_SM_10006detail6reduce18DeviceReduceKernelINS2_10policy_hubIdjN4cuda3__47maximumIdEEE10Policy1000EN6thrust24THRUST_300001_SM_1000_NS12zip_iteratorINS5_3std3__45tupleIJNSC_6detail15normal_iteratorINSC_10device_ptrIdEEEESL_EEEEEjS8_d14abs_differenceEEvT0_PT3_T1_NS0_13GridEvenShareISS_EET2_T4_E12temp_storage+48];
	setp.lt.f64 	%p141, %fd468, %fd470;
	selp.f64 	%fd472, %fd470, %fd468, %p141;
	selp.f64 	%fd473, %fd472, %fd468, %p140;
	setp.gt.u32 	%p142, %r6, 192;
	ld.shared.f64 	%fd475, [_ZZN3cub18CUB_300001_SM_10006detail6reduce18DeviceReduceKernelINS2_10policy_hubIdjN4cuda3__47maximumIdEEE10Policy1000EN6thrust24THRUST_300001_SM_1000_NS12zip_iteratorINS5_3std3__45tupleIJNSC_6detail15normal_iteratorINSC_10device_ptrIdEEEESL_EEEEEjS8_d14abs_differenceEEvT0_PT3_T1_NS0_13GridEvenShareISS_EET2_T4_E12temp_storage+56];
	setp.lt.f64 	%p143, %fd473, %fd475;
	selp.f64 	%fd477, %fd475, %fd473, %p143;
	selp.f64 	%fd478, %fd477, %fd473, %p142;
	setp.gt.u32 	%p144, %r6, 224;
	ld.shared.f64 	%fd480, [_ZZN3cub18CUB_300001_SM_10006detail6reduce18DeviceReduceKernelINS2_10policy_hubIdjN4cuda3__47maximumIdEEE10Policy1000EN6thrust24THRUST_300001_SM_1000_NS12zip_iteratorINS5_3std3__45tupleIJNSC_6detail15normal_iteratorINSC_10device_ptrIdEEEESL_EEEEEjS8_d14abs_differenceEEvT0_PT3_T1_NS0_13GridEvenShareISS_EET2_T4_E12temp_storage+64];
	setp.lt.f64 	%p145, %fd478, %fd480;
	selp.f64 	%fd482, %fd480, %fd478, %p145;
	selp.f64 	%fd529, %fd482, %fd478, %p144;
	bra.uni 	$L__BB6_48;
$L__BB6_26:
	mov.u32 	%r35, %tid.x;
	add.s32 	%r72, %r35, %r343;
	mul.wide.u32 	%rd6, %r72, 8;
	add.s64 	%rd7, %rd1, %rd6;
	add.s64 	%rd8, %rd2, %rd6;
	ld.global.f64 	%fd41, [%rd7];
	ld.global.f64 	%fd42, [%rd8];
	sub.f64 	%fd43, %fd41, %fd42;
	abs.f64 	%fd44, %fd43;
	ld.global.f64 	%fd45, [%rd7+2048];
	ld.global.f64 	%fd46, [%rd8+2048];
	sub.f64 	%fd47, %fd45, %fd46;
	abs.f64 	%fd48, %fd47;
	ld.global.f64 	%fd49, [%rd7+4096];
	ld.global.f64 	%fd50, [%rd8+4096];
	sub.f64 	%fd51, %fd49, %fd50;
	abs.f64 	%fd52, %fd51;
	ld.global.f64 	%fd53, [%rd7+6144];
	ld.global.f64 	%fd54, [%rd8+6144];
	sub.f64 	%fd55, %fd53, %fd54;
	abs.f64 	%fd56, %fd55;
	ld.global.f64 	%fd57, [%rd7+8192];
	ld.global.f64 	%fd58, [%rd8+8192];
	sub.f64 	%fd59, %fd57, %fd58;
	abs.f64 	%fd60, %fd59;
	ld.global.f64 	%fd61, [%rd7+10240];
	ld.global.f64 	%fd62, [%rd8+10240];
	sub.f64 	%fd63, %fd61, %fd62;
	abs.f64 	%fd64, %fd63;
	ld.global.f64 	%fd65, [%rd7+12288];
	ld.global.f64 	%fd66, [%rd8+12288];
	sub.f64 	%fd67, %fd65, %fd66;
	abs.f64 	%fd68, %fd67;
	ld.global.f64 	%fd69, [%rd7+14336];
	ld.global.f64 	%fd70, [%rd8+14336];
	sub.f64 	%fd71, %fd69, %fd70;
	abs.f64 	%fd72, %fd71;
	setp.lt.f64 	%p2, %fd44, %fd48;
	selp.f64 	%fd73, %fd48, %fd44, %p2;
	setp.lt.f64 	%p3, %fd73, %fd52;
	selp.f64 	%fd74, %fd52, %fd73, %p3;
	setp.lt.f64 	%p4, %fd74, %fd56;
	selp.f64 	%fd75, %fd56, %fd74, %p4;
	setp.lt.f64 	%p5, %fd75, %fd60;
	selp.f64 	%fd76, %fd60, %fd75, %p5;
	setp.lt.f64 	%p6, %fd76, %fd64;
	selp.f64 	%fd77, %fd64, %fd76, %p6;
	setp.lt.f64 	%p7, %fd77, %fd68;
	selp.f64 	%fd78, %fd68, %fd77, %p7;
	setp.lt.f64 	%p8, %fd78, %fd72;
	selp.f64 	%fd528, %fd72, %fd78, %p8;
	setp.lt.u32 	%p9, %r6, %r4;
	@%p9 bra 	$L__BB6_44;
	add.s32 	%r36, %r4, %r343;
	not.b32 	%r74, %r35;
	add.s32 	%r75, %r74, %r1;
	sub.s32 	%r76, %r75, %r4;
	sub.s32 	%r340, %r76, %r343;
	add.s32 	%r77, %r36, %r35;
	add.s32 	%r339, %r77, 2048;
	mov.b32 	%r342, 0;
	mov.u32 	%r341, %r36;
$L__BB6_28:
	add.s32 	%r343, %r343, %r4;
	add.s32 	%r78, %r1, -2048;
	setp.gt.u32 	%p10, %r343, %r78;
	@%p10 bra 	$L__BB6_30;
	add.s32 	%r79, %r35, %r343;
	mul.wide.u32 	%rd9, %r79, 8;
	add.s64 	%rd10, %rd1, %rd9;
	add.s64 	%rd11, %rd2, %rd9;
	ld.global.f64 	%fd79, [%rd10];
	ld.global.f64 	%fd80, [%rd11];
	sub.f64 	%fd81, %fd79, %fd80;
	abs.f64 	%fd82, %fd81;
	ld.global.f64 	%fd83, [%rd10+2048];
	ld.global.f64 	%fd84, [%rd11+2048];
	sub.f64 	%fd85, %fd83, %fd84;
	abs.f64 	%fd86, %fd85;
	ld.global.f64 	%fd87, [%rd10+4096];
	ld.global.f64 	%fd88, [%rd11+4096];
	sub.f64 	%fd89, %fd87, %fd88;
	abs.f64 	%fd90, %fd89;
	ld.global.f64 	%fd91, [%rd10+6144];
	ld.global.f64 	%fd92, [%rd11+6144];
	sub.f64 	%fd93, %fd91, %fd92;
	abs.f64 	%fd94, %fd93;
	ld.global.f64 	%fd95, [%rd10+8192];
	ld.global.f64 	%fd96, [%rd11+8192];
	sub.f64 	%fd97, %fd95, %fd96;
	abs.f64 	%fd98, %fd97;
	ld.global.f64 	%fd99, [%rd10+10240];
	ld.global.f64 	%fd100, [%rd11+10240];
	sub.f64 	%fd101, %fd99, %fd100;
	abs.f64 	%fd102, %fd101;
	ld.global.f64 	%fd103, [%rd10+12288];
	ld.global.f64 	%fd104, [%rd11+12288];
	sub.f64 	%fd105, %fd103, %fd104;
	abs.f64 	%fd106, %fd105;
	ld.global.f64 	%fd107, [%rd10+14336];
	ld.global.f64 	%fd108, [%rd11+14336];
	sub.f64 	%fd109, %fd107, %fd108;
	abs.f64 	%fd110, %fd109;
	setp.lt.f64 	%p11, %fd528, %fd82;
	selp.f64 	%fd111, %fd82, %fd528, %p11;
	setp.lt.f64 	%p12, %fd111, %fd86;
	selp.f64 	%fd112, %fd86, %fd111, %p12;
	setp.lt.f64 	%p13, %fd112, %fd90;
	selp.f64 	%fd113, %fd90, %fd112, %p13;
	setp.lt.f64 	%p14, %fd113, %fd94;
	selp.f64 	%fd114, %fd94, %fd113, %p14;
	setp.lt.f64 	%p15, %fd114, %fd98;
	selp.f64 	%fd115, %fd98, %fd114, %p15;
	setp.lt.f64 	%p16, %fd115, %fd102;
	selp.f64 	%fd116, %fd102, %fd115, %p16;
	setp.lt.f64 	%p17, %fd116, %fd106;
	selp.f64 	%fd117, %fd106, %fd116, %p17;
	setp.lt.f64 	%p18, %fd117, %fd110;
	selp.f64 	%fd528, %fd110, %fd117, %p18;
	sub.s32 	%r80, %r1, %r343;
	setp.lt.u32 	%p19, %r80, %r4;
	add.s32 	%r342, %r342, 1;
	add.s32 	%r341, %r341, %r4;
	sub.s32 	%r340, %r340, %r4;
	add.s32 	%r339, %r339, %r4;
	@%p19 bra 	$L__BB6_44;
	bra.uni 	$L__BB6_28;
$L__BB6_30:
	setp.le.u32 	%p20, %r1, %r343;
	sub.s32 	%r81, %r1, %r343;
	setp.ge.s32 	%p21, %r35, %r81;
	or.pred  	%p22, %p20, %p21;
	@%p22 bra 	$L__BB6_44;
	not.b32 	%r83, %r35;
	add.s32 	%r84, %r1, %r83;
	sub.s32 	%r85, %r84, %r36;
	mul.lo.s32 	%r86, %r2, %r342;
	shl.b32 	%r87, %r86, 11;
	sub.s32 	%r88, %r85, %r87;
	shr.u32 	%r89, %r88, 8;
	add.s32 	%r49, %r89, 1;
	and.b32  	%r50, %r49, 15;
	setp.lt.u32 	%p23, %r88, 3840;
	mov.u32 	%r348, %r35;
	@%p23 bra 	$L__BB6_35;
	or.b32  	%r346, %r35, 2048;
	shr.u32 	%r90, %r340, 8;
	add.s32 	%r91, %r90, 1;
	and.b32  	%r92, %r91, 33554416;
	neg.s32 	%r344, %r92;
$L__BB6_33:
	.pragma "nounroll";
	add.s32 	%r93, %r339, -2048;
	mul.wide.u32 	%rd12, %r93, 8;
	add.s64 	%rd13, %rd1, %rd12;
	add.s64 	%rd14, %rd2, %rd12;
	ld.global.f64 	%fd119, [%rd13];
	ld.global.f64 	%fd120, [%rd14];
	sub.f64 	%fd121, %fd119, %fd120;
	abs.f64 	%fd122, %fd121;
	setp.lt.f64 	%p24, %fd528, %fd122;
	selp.f64 	%fd123, %fd122, %fd528, %p24;
	add.s32 	%r94, %r339, -1792;
	mul.wide.u32 	%rd15, %r94, 8;
	add.s64 	%rd16, %rd1, %rd15;
	add.s64 	%rd17, %rd2, %rd15;
	ld.global.f64 	%fd124, [%rd16];
	ld.global.f64 	%fd125, [%rd17];
	sub.f64 	%fd126, %fd124, %fd125;
	abs.f64 	%fd127, %fd126;
	setp.lt.f64 	%p25, %fd123, %fd127;
	selp.f64 	%fd128, %fd127, %fd123, %p25;
	add.s32 	%r95, %r339, -1536;
	mul.wide.u32 	%rd18, %r95, 8;
	add.s64 	%rd19, %rd1, %rd18;
	add.s64 	%rd20, %rd2, %rd18;
	ld.global.f64 	%fd129, [%rd19];
	ld.global.f64 	%fd130, [%rd20];
	sub.f64 	%fd131, %fd129, %fd130;
	abs.f64 	%fd132, %fd131;
	setp.lt.f64 	%p26, %fd128, %fd132;
	selp.f64 	%fd133, %fd132, %fd128, %p26;
	add.s32 	%r96, %r339, -1280;
	mul.wide.u32 	%rd21, %r96, 8;
	add.s64 	%rd22, %rd1, %rd21;
	add.s64 	%rd23, %rd2, %rd21;
	ld.global.f64 	%fd134, [%rd22];
	ld.global.f64 	%fd135, [%rd23];
	sub.f64 	%fd136, %fd134, %fd135;
	abs.f64 	%fd137, %fd136;
	setp.lt.f64 	%p27, %fd133, %fd137;
	selp.f64 	%fd138, %fd137, %fd133, %p27;
	add.s32 	%r97, %r339, -1024;
	mul.wide.u32 	%rd24, %r97, 8;
	add.s64 	%rd25, %rd1, %rd24;
	add.s64 	%rd26, %rd2, %rd24;
	ld.global.f64 	%fd139, [%rd25];
	ld.global.f64 	%fd140, [%rd26];
	sub.f64 	%fd141, %fd139, %fd140;
	abs.f64 	%fd142, %fd141;
	setp.lt.f64 	%p28, %fd138, %fd142;
	selp.f64 	%fd143, %fd142, %fd138, %p28;
	add.s32 	%r98, %r339, -768;
	mul.wide.u32 	%rd27, %r98, 8;
	add.s64 	%rd28, %rd1, %rd27;
	add.s64 	%rd29, %rd2, %rd27;
	ld.global.f64 	%fd144, [%rd28];
	ld.global.f64 	%fd145, [%rd29];
	sub.f64 	%fd146, %fd144, %fd145;
	abs.f64 	%fd147, %fd146;
	setp.lt.f64 	%p29, %fd143, %fd147;
	selp.f64 	%fd148, %fd147, %fd143, %p29;
	add.s32 	%r99, %r339, -512;
	mul.wide.u32 	%rd30, %r99, 8;
	add.s64 	%rd31, %rd1, %rd30;
	add.s64 	%rd32, %rd2, %rd30;
	ld.global.f64 	%fd149, [%rd31];
	ld.global.f64 	%fd150, [%rd32];
	sub.f64 	%fd151, %fd149, %fd150;
	abs.f64 	%fd152, %fd151;
	setp.lt.f64 	%p30, %fd148, %fd152;
	selp.f64 	%fd153, %fd152, %fd148, %p30;
	add.s32 	%r100, %r339, 1792;
	add.s32 	%r101, %r339, -256;
	mul.wide.u32 	%rd33, %r101, 8;
	add.s64 	%rd34, %rd1, %rd33;
	add.s64 	%rd35, %rd2, %rd33;
	ld.global.f64 	%fd154, [%rd34];
	ld.global.f64 	%fd155, [%rd35];
	sub.f64 	%fd156, %fd154, %fd155;
	abs.f64 	%fd157, %fd156;
	setp.lt.f64 	%p31, %fd153, %fd157;
	selp.f64 	%fd158, %fd157, %fd153, %p31;
	mul.wide.u32 	%rd36, %r339, 8;
	add.s64 	%rd37, %rd1, %rd36;
	add.s64 	%rd38, %rd2, %rd36;
	ld.global.f64 	%fd159, [%rd37];
	ld.global.f64 	%fd160, [%rd38];
	sub.f64 	%fd161, %fd159, %fd160;
	abs.f64 	%fd162, %fd161;
	setp.lt.f64 	%p32, %fd158, %fd162;
	selp.f64 	%fd163, %fd162, %fd158, %p32;
	add.s32 	%r102, %r339, 256;
	mul.wide.u32 	%rd39, %r102, 8;
	add.s64 	%rd40, %rd1, %rd39;
	add.s64 	%rd41, %rd2, %rd39;
	ld.global.f64 	%fd164, [%rd40];
	ld.global.f64 	%fd165, [%rd41];
	sub.f64 	%fd166, %fd164, %fd165;
	abs.f64 	%fd167, %fd166;
	setp.lt.f64 	%p33, %fd163, %fd167;
	selp.f64 	%fd168, %fd167, %fd163, %p33;
	add.s32 	%r103, %r339, 512;
	mul.wide.u32 	%rd42, %r103, 8;
	add.s64 	%rd43, %rd1, %rd42;
	add.s64 	%rd44, %rd2, %rd42;
	ld.global.f64 	%fd169, [%rd43];
	ld.global.f64 	%fd170, [%rd44];
	sub.f64 	%fd171, %fd169, %fd170;
	abs.f64 	%fd172, %fd171;
	setp.lt.f64 	%p34, %fd168, %fd172;
	selp.f64 	%fd173, %fd172, %fd168, %p34;
	add.s32 	%r104, %r339, 768;
	mul.wide.u32 	%rd45, %r104, 8;
	add.s64 	%rd46, %rd1, %rd45;
	add.s64 	%rd47, %rd2, %rd45;
	ld.global.f64 	%fd174, [%rd46];
	ld.global.f64 	%fd175, [%rd47];
	sub.f64 	%fd176, %fd174, %fd175;
	abs.f64 	%fd177, %fd176;
	setp.lt.f64 	%p35, %fd173, %fd177;
	selp.f64 	%fd178, %fd177, %fd173, %p35;
	add.s32 	%r105, %r339, 1024;
	mul.wide.u32 	%rd48, %r105, 8;
	add.s64 	%rd49, %rd1, %rd48;
	add.s64 	%rd50, %rd2, %rd48;
	ld.global.f64 	%fd179, [%rd49];
	ld.global.f64 	%fd180, [%rd50];
	sub.f64 	%fd181, %fd179, %fd180;
	abs.f64 	%fd182, %fd181;
	setp.lt.f64 	%p36, %fd178, %fd182;
	selp.f64 	%fd183, %fd182, %fd178, %p36;
	add.s32 	%r106, %r339, 1280;
	mul.wide.u32 	%rd51, %r106, 8;
	add.s64 	%rd52, %rd1, %rd51;
	add.s64 	%rd53, %rd2, %rd51;
	ld.global.f64 	%fd184, [%rd52];
	ld.global.f64 	%fd185, [%rd53];
	sub.f64 	%fd186, %fd184, %fd185;
	abs.f64 	%fd187, %fd186;
	setp.lt.f64 	%p37, %fd183, %fd187;
	selp.f64 	%fd188, %fd187, %fd183, %p37;
	add.s32 	%r107, %r339, 1536;
	mul.wide.u32 	%rd54, %r107, 8;
	add.s64 	%rd55, %rd1, %rd54;
	add.s64 	%rd56, %rd2, %rd54;
	ld.global.f64 	%fd189, [%rd55];
	ld.global.f64 	%fd190, [%rd56];
	sub.f64 	%fd191, %fd189, %fd190;
	abs.f64 	%fd192, %fd191;
	setp.lt.f64 	%p38, %fd188, %fd192;
	selp.f64 	%fd193, %fd192, %fd188, %p38;
	mul.wide.u32 	%rd57, %r100, 8;
	add.s64 	%rd58, %rd1, %rd57;
	add.s64 	%rd59, %rd2, %rd57;
	ld.global.f64 	%fd194, [%rd58];
	ld.global.f64 	%fd195, [%rd59];
	sub.f64 	%fd196, %fd194, %fd195;
	abs.f64 	%fd197, %fd196;
	setp.lt.f64 	%p39, %fd193, %fd197;
	selp.f64 	%fd528, %fd197, %fd193, %p39;
	add.s32 	%r346, %r346, 4096;
	add.s32 	%r339, %r339, 4096;
	add.s32 	%r344, %r344, 16;
	setp.ne.s32 	%p40, %r344, 0;
	@%p40 bra 	$L__BB6_33;
	add.s32 	%r348, %r346, -2048;
$L__BB6_35:
	setp.eq.s32 	%p41, %r50, 0;
	@%p41 bra 	$L__BB6_44;
	and.b32  	%r61, %r49, 7;
	setp.lt.u32 	%p42, %r50, 8;
	@%p42 bra 	$L__BB6_38;
	add.s32 	%r108, %r348, %r343;
	mul.wide.u32 	%rd60, %r108, 8;
	add.s64 	%rd61, %rd1, %rd60;
	add.s64 	%rd62, %rd2, %rd60;
	ld.global.f64 	%fd199, [%rd61];
	ld.global.f64 	%fd200, [%rd62];
	sub.f64 	%fd201, %fd199, %fd200;
	abs.f64 	%fd202, %fd201;
	setp.lt.f64 	%p43, %fd528, %fd202;
	selp.f64 	%fd203, %fd202, %fd528, %p43;
	add.s32 	%r109, %r108, 256;
	mul.wide.u32 	%rd63, %r109, 8;
	add.s64 	%rd64, %rd1, %rd63;
	add.s64 	%rd65, %rd2, %rd63;
	ld.global.f64 	%fd204, [%rd64];
	ld.global.f64 	%fd205, [%rd65];
	sub.f64 	%fd206, %fd204, %fd205;
	abs.f64 	%fd207, %fd206;
	setp.lt.f64 	%p44, %fd203, %fd207;
	selp.f64 	%fd208, %fd207, %fd203, %p44;
	add.s32 	%r110, %r108, 512;
	mul.wide.u32 	%rd66, %r110, 8;
	add.s64 	%rd67, %rd1, %rd66;
	add.s64 	%rd68, %rd2, %rd66;
	ld.global.f64 	%fd209, [%rd67];
	ld.global.f64 	%fd210, [%rd68];
	sub.f64 	%fd211, %fd209, %fd210;
	abs.f64 	%fd212, %fd211;
	setp.lt.f64 	%p45, %fd208, %fd212;
	selp.f64 	%fd213, %fd212, %fd208, %p45;
	add.s32 	%r111, %r108, 768;
	mul.wide.u32 	%rd69, %r111, 8;
	add.s64 	%rd70, %rd1, %rd69;
	add.s64 	%rd71, %rd2, %rd69;
	ld.global.f64 	%fd214, [%rd70];
	ld.global.f64 	%fd215, [%rd71];
	sub.f64 	%fd216, %fd214, %fd215;
	abs.f64 	%fd217, %fd216;
	setp.lt.f64 	%p46, %fd213, %fd217;
	selp.f64 	%fd218, %fd217, %fd213, %p46;
	add.s32 	%r112, %r108, 1024;
	mul.wide.u32 	%rd72, %r112, 8;
	add.s64 	%rd73, %rd1, %rd72;
	add.s64 	%rd74, %rd2, %rd72;
	ld.global.f64 	%fd219, [%rd73];
	ld.global.f64 	%fd220, [%rd74];
	sub.f64 	%fd221, %fd219, %fd220;
	abs.f64 	%fd222, %fd221;
	setp.lt.f64 	%p47, %fd218, %fd222;
	selp.f64 	%fd223, %fd222, %fd218, %p47;
	add.s32 	%r113, %r108, 1280;
	mul.wide.u32 	%rd75, %r113, 8;
	add.s64 	%rd76, %rd1, %rd75;
	add.s64 	%rd77, %rd2, %rd75;
	ld.global.f64 	%fd224, [%rd76];
	ld.global.f64 	%fd225, [%rd77];
	sub.f64 	%fd226, %fd224, %fd225;
	abs.f64 	%fd227, %fd226;
	setp.lt.f64 	%p48, %fd223, %fd227;
	selp.f64 	%fd228, %fd227, %fd223, %p48;
	add.s32 	%r114, %r108, 1536;
	mul.wide.u32 	%rd78, %r114, 8;
	add.s64 	%rd79, %rd1, %rd78;
	add.s64 	%rd80, %rd2, %rd78;
	ld.global.f64 	%fd229, [%rd79];
	ld.global.f64 	%fd230, [%rd80];
	sub.f64 	%fd231, %fd229, %fd230;
	abs.f64 	%fd232, %fd231;
	setp.lt.f64 	%p49, %fd228, %fd232;
	selp.f64 	%fd233, %fd232, %fd228, %p49;
	add.s32 	%r115, %r108, 1792;
	mul.wide.u32 	%rd81, %r115, 8;
	add.s64 	%rd82, %rd1, %rd81;
	add.s64 	%rd83, %rd2, %rd81;
	ld.global.f64 	%fd234, [%rd82];
	ld.global.f64 	%fd235, [%rd83];
	sub.f64 	%fd236, %fd234, %fd235;
	abs.f64 	%fd237, %fd236;
	setp.lt.f64 	%p50, %fd233, %fd237;
	selp.f64 	%fd528, %fd237, %fd233, %p50;
	add.s32 	%r348, %r348, 2048;
$L__BB6_38:
	setp.eq.s32 	%p51, %r61, 0;
	@%p51 bra 	$L__BB6_44;
	setp.lt.u32 	%p52, %r61, 4;
	@%p52 bra 	$L__BB6_41;
	add.s32 	%r116, %r348, %r343;
	mul.wide.u32 	%rd84, %r116, 8;
	add.s64 	%rd85, %rd1, %rd84;
	add.s64 	%rd86, %rd2, %rd84;
	ld.global.f64 	%fd239, [%rd85];
	ld.global.f64 	%fd240, [%rd86];
	sub.f64 	%fd241, %fd239, %fd240;
	abs.f64 	%fd242, %fd241;
	setp.lt.f64 	%p53, %fd528, %fd242;
	selp.f64 	%fd243, %fd242, %fd528, %p53;
	add.s32 	%r117, %r116, 256;
	mul.wide.u32 	%rd87, %r117, 8;
	add.s64 	%rd88, %rd1, %rd87;
	add.s64 	%rd89, %rd2, %rd87;
	ld.global.f64 	%fd244, [%rd88];
	ld.global.f64 	%fd245, [%rd89];
	sub.f64 	%fd246, %fd244, %fd245;
	abs.f64 	%fd247, %fd246;
	setp.lt.f64 	%p54, %fd243, %fd247;
	selp.f64 	%fd248, %fd247, %fd243, %p54;
	add.s32 	%r118, %r116, 512;
	mul.wide.u32 	%rd90, %r118, 8;
	add.s64 	%rd91, %rd1, %rd90;
	add.s64 	%rd92, %rd2, %rd90;
	ld.global.f64 	%fd249, [%rd91];
	ld.global.f64 	%fd250, [%rd92];
	sub.f64 	%fd251, %fd249, %fd250;
	abs.f64 	%fd252, %fd251;
	setp.lt.f64 	%p55, %fd248, %fd252;
	selp.f64 	%fd253, %fd252, %fd248, %p55;
	add.s32 	%r119, %r116, 768;
	mul.wide.u32 	%rd93, %r119, 8;
	add.s64 	%rd94, %rd1, %rd93;
	add.s64 	%rd95, %rd2, %rd93;
	ld.global.f64 	%fd254, [%rd94];
	ld.global.f64 	%fd255, [%rd95];
	sub.f64 	%fd256, %fd254, %fd255;
	abs.f64 	%fd257, %fd256;
	setp.lt.f64 	%p56, %fd253, %fd257;
	selp.f64 	%fd528, %fd257, %fd253, %p56;
	add.s32 	%r348, %r348, 1024;
$L__BB6_41:
	and.b32  	%r120, %r49, 3;
	setp.eq.s32 	%p57, %r120, 0;
	@%p57 bra 	$L__BB6_44;
	add.s32 	%r351, %r348, %r341;
	cvt.u16.u32 	%rs1, %r340;
	shr.u16 	%rs2, %rs1, 8;
	add.s16 	%rs3, %rs2, 1;
	cvt.u32.u16 	%r121, %rs3;
	and.b32  	%r122, %r121, 3;
	neg.s32 	%r350, %r122;
$L__BB6_43:
	.pragma "nounroll";
	mul.wide.u32 	%rd96, %r351, 8;
	add.s64 	%rd97, %rd1, %rd96;
	add.s64 	%rd98, %rd2, %rd96;
	ld.global.f64 	%fd258, [%rd97];
	ld.global.f64 	%fd259, [%rd98];
	sub.f64 	%fd260, %fd258, %fd259;
	abs.f64 	%fd261, %fd260;
	setp.lt.f64 	%p58, %fd528, %fd261;
	selp.f64 	%fd528, %fd261, %fd528, %p58;
	add.s32 	%r351, %r351, 256;
	add.s32 	%r350, %r350, 1;
	setp.ne.s32 	%p59, %r350, 0;
	@%p59 bra 	$L__BB6_43;
$L__BB6_44:
	// begin inline asm
	mov.u32 %r123, %laneid;
	// end inline asm
	mov.b64 	%rd99, %fd528;
	mov.b64 	{%r125, %r130}, %rd99;
	mov.b32 	%r131, 1;
	mov.b32 	%r172, 31;
	mov.b32 	%r173, -1;
	// begin inline asm
	shfl.sync.down.b32 %r124, %r125, %r131, %r172, %r173;
	// end inline asm
	// begin inline asm
	shfl.sync.down.b32 %r129, %r130, %r131, %r172, %r173;
	// end inline asm
	mov.b64 	%rd100, {%r124, %r129};
	mov.b64 	%fd262, %rd100;
	setp.gt.s32 	%p60, %r123, 30;
	setp.lt.f64 	%p61, %fd528, %fd262;
	selp.f64 	%fd263, %fd262, %fd528, %p61;
	selp.f64 	%fd264, %fd528, %fd263, %p60;
	mov.b64 	%rd101, %fd264;
	mov.b64 	{%r135, %r140}, %rd101;
	mov.b32 	%r141, 2;
	// begin inline asm
	shfl.sync.down.b32 %r134, %r135, %r141, %r172, %r173;
	// end inline asm
	// begin inline asm
	shfl.sync.down.b32 %r139, %r140, %r141, %r172, %r173;
	// end inline asm
	mov.b64 	%rd102, {%r134, %r139};
	mov.b64 	%fd265, %rd102;
	setp.gt.s32 	%p62, %r123, 29;
	setp.lt.f64 	%p63, %fd264, %fd265;
	selp.f64 	%fd266, %fd265, %fd264, %p63;
	selp.f64 	%fd267, %fd264, %fd266, %p62;
	mov.b64 	%rd103, %fd267;
	mov.b64 	{%r145, %r150}, %rd103;
	mov.b32 	%r151, 4;
	// begin inline asm
	shfl.sync.down.b32 %r144, %r145, %r151, %r172, %r173;
	// end inline asm
	// begin inline asm
	shfl.sync.down.b32 %r149, %r150, %r151, %r172, %r173;
	// end inline asm
	mov.b64 	%rd104, {%r144, %r149};
	mov.b64 	%fd268, %rd104;
	setp.gt.s32 	%p64, %r123, 27;
	setp.lt.f64 	%p65, %fd267, %fd268;
	selp.f64 	%fd269, %fd268, %fd267, %p65;
	selp.f64 	%fd270, %fd267, %fd269, %p64;
	mov.b64 	%rd105, %fd270;
	mov.b64 	{%r155, %r160}, %rd105;
	mov.b32 	%r161, 8;
	// begin inline asm
	shfl.sync.down.b32 %r154, %r155, %r161, %r172, %r173;
	// end inline asm
	// begin inline asm
	shfl.sync.down.b32 %r159, %r160, %r161, %r172, %r173;
	// end inline asm
	mov.b64 	%rd106, {%r154, %r159};
	mov.b64 	%fd271, %rd106;
	setp.gt.s32 	%p66, %r123, 23;
	setp.lt.f64 	%p67, %fd270, %fd271;
	selp.f64 	%fd272, %fd271, %fd270, %p67;
	selp.f64 	%fd273, %fd270, %fd272, %p66;
	mov.b64 	%rd107, %fd273;
	mov.b64 	{%r165, %r170}, %rd107;
	mov.b32 	%r171, 16;
	// begin inline asm
	shfl.sync.down.b32 %r164, %r165, %r171, %r172, %r173;
	// end inline asm
	// begin inline asm
	shfl.sync.down.b32 %r169, %r170, %r171, %r172, %r173;
	// end inline asm
	mov.b64 	%rd108, {%r164, %r169};
	mov.b64 	%fd274, %rd108;
	setp.gt.s32 	%p68, %r123, 15;
	setp.lt.f64 	%p69, %fd273, %fd274;
	selp.f64 	%fd37, %fd274, %fd273, %p69;
	selp.f64 	%fd529, %fd273, %fd37, %p68;
	setp.ne.s32 	%p70, %r123, 0;
	@%p70 bra 	$L__BB6_46;
	shr.u32 	%r174, %r35, 2;
	and.b32  	%r175, %r174, 248;
	mov.u32 	%r176, _ZZN3cub18CUB_300001_SM_10006detail6reduce18DeviceReduceKernelINS2_10policy_hubIdjN4cuda3__47maximumIdEEE10Policy1000EN6thrust24THRUST_300001_SM_1000_NS12zip_iteratorINS5_3std3__45tupleIJNSC_6detail15normal_iteratorINSC_10device_ptrIdEEEESL_EEEEEjS8_d14abs_differenceEEvT0_PT3_T1_NS0_13GridEvenShareISS_EET2_T4_E12temp_storage;
	add.s32 	%r177, %r176, %r175;
	st.shared.f64 	[%r177+8], %fd37;
$L__BB6_46:
	bar.sync 	0;
	setp.ne.s32 	%p71, %r35, 0;
	@%p71 bra 	$L__BB6_48;
	ld.shared.f64 	%fd275, [_ZZN3cub18CUB_300001_SM_10006detail6reduce18DeviceReduceKernelINS2_10policy_hubIdjN4cuda3__47maximumIdEEE10Policy1000EN6thrust24THRUST_300001_SM_1000_NS12zip_iteratorINS5_3std3__45tupleIJNSC_6detail15normal_iteratorINSC_10device_ptrIdEEEESL_EEEEEjS8_d14abs_differenceEEvT0_PT3_T1_NS0_13GridEvenShareISS_EET2_T4_E12temp_storage+16];
	setp.lt.f64 	%p72, %fd529, %fd275;
	selp.f64 	%fd276, %fd275, %fd529, %p72;
	ld.shared.f64 	%fd277, [_ZZN3cub18CUB_300001_SM_10006detail6reduce18DeviceReduceKernelINS2_10policy_hubIdjN4cuda3__47maximumIdEEE10Policy1000EN6thrust24THRUST_300001_SM_1000_NS12zip_iteratorINS5_3std3__45tupleIJNSC_6detail15normal_iteratorINSC_10device_ptrIdEEEESL_EEEEEjS8_d14abs_differenceEEvT0_PT3_T1_NS0_13GridEvenShareISS_EET2_T4_E12temp_storage+24];
	setp.lt.f64 	%p73, %fd276, %fd277;
	selp.f64 	%fd278, %fd277, %fd276, %p73;
	ld.shared.f64 	%fd279, [_ZZN3cub18CUB_300001_SM_10006detail6reduce18DeviceReduceKernelINS2_10policy_hubIdjN4cuda3__47maximumIdEEE10Policy1000EN6thrust24THRUST_300001_SM_1000_NS12zip_iteratorINS5_3std3__45tupleIJNSC_6detail15normal_iteratorINSC_10device_ptrIdEEEESL_EEEEEjS8_d14abs_differenceEEvT0_PT3_T1_NS0_13GridEvenShareISS_EET2_T4_E12temp_storage+32];
	setp.lt.f64 	%p74, %fd278, %fd279;
	selp.f64 	%fd280, %fd279, %fd278, %p74;
	ld.shared.f64 	%fd281, [_ZZN3cub18CUB_300001_SM_10006detail6reduce18DeviceReduceKernelINS2_10policy_hubIdjN4cuda3__47maximumIdEEE10Policy1000EN6thrust24THRUST_300001_SM_1000_NS12zip_iteratorINS5_3std3__45tupleIJNSC_6detail15normal_iteratorINSC_10device_ptrIdEEEESL_EEEEEjS8_d14abs_differenceEEvT0_PT3_T1_NS0_13GridEvenShareISS_EET2_T4_E12temp_storage+40];
	setp.lt.f64 	%p75, %fd280, %fd281;
	selp.f64 	%fd282, %fd281, %fd280, %p75;
	ld.shared.f64 	%fd283, [_ZZN3cub18CUB_300001_SM_10006detail6reduce18DeviceReduceKernelINS2_10policy_hubIdjN4cuda3__47maximumIdEEE10Policy1000EN6thrust24THRUST_300001_SM_1000_NS12zip_iteratorINS5_3std3__45tupleIJNSC_6detail15normal_iteratorINSC_10device_ptrIdEEEESL_EEEEEjS8_d14abs_differenceEEvT0_PT3_T1_NS0_13GridEvenShareISS_EET2_T4_E12temp_storage+48];
	setp.lt.f64 	%p76, %fd282, %fd283;
	selp.f64 	%fd284, %fd283, %fd282, %p76;
	ld.shared.f64 	%fd285, [_ZZN3cub18CUB_300001_SM_10006detail6reduce18DeviceReduceKernelINS2_10policy_hubIdjN4cuda3__47maximumIdEEE10Policy1000EN6thrust24THRUST_300001_SM_1000_NS12zip_iteratorINS5_3std3__45tupleIJNSC_6detail15normal_iteratorINSC_10device_ptrIdEEEESL_EEEEEjS8_d14abs_differenceEEvT0_PT3_T1_NS0_13GridEvenShareISS_EET2_T4_E12temp_storage+56];
	setp.lt.f64 	%p77, %fd284, %fd285;
	selp.f64 	%fd286, %fd285, %fd284, %p77;
	ld.shared.f64 	%fd287, [_ZZN3cub18CUB_300001_SM_10006detail6reduce18DeviceReduceKernelINS2_10policy_hubIdjN4cuda3__47maximumIdEEE10Policy1000EN6thrust24THRUST_300001_SM_1000_NS12zip_iteratorINS5_3std3__45tupleIJNSC_6detail15normal_iteratorINSC_10device_ptrIdEEEESL_EEEEEjS8_d14abs_differenceEEvT0_PT3_T1_NS0_13GridEvenShareISS_EET2_T4_E12temp_storage+64];
	setp.lt.f64 	%p78, %fd286, %fd287;
	selp.f64 	%fd529, %fd287, %fd286, %p78;
$L__BB6_48:
	mov.u32 	%r329, %tid.x;
	setp.ne.s32 	%p165, %r329, 0;
	@%p165 bra 	$L__BB6_50;
	ld.param.u64 	%rd222, [_ZN3cub18CUB_300001_SM_10006detail6reduce18DeviceReduceKernelINS2_10policy_hubIdjN4cuda3__47maximumIdEEE10Policy1000EN6thrust24THRUST_300001_SM_1000_NS12zip_iteratorINS5_3std3__45tupleIJNSC_6detail15normal_iteratorINSC_10device_ptrIdEEEESL_EEEEEjS8_d14abs_differenceEEvT0_PT3_T1_NS0_13GridEvenShareISS_EET2_T4__param_1];
	cvta.to.global.u64 	%rd219, %rd222;
	mul.wide.u32 	%rd220, %r3, 8;
	add.s64 	%rd221, %rd219, %rd220;
	st.global.f64 	[%rd221], %fd529;
$L__BB6_50:
	ret;

}
	// .globl	_ZN3cub18CUB_300001_SM_10006detail6reduce28DeviceReduceSingleTileKernelINS2_10policy_hubIdjN4cuda3__47maximumIdEEE10Policy1000EPdSB_iS8_ddNS5_3std3__410__identityEEEvT0_T1_T2_T3_T4_T6_
.visible .entry _ZN3cub18CUB_300001_SM_10006detail6reduce28DeviceReduceSingleTileKernelINS2_10policy_hubIdjN4cuda3__47maximumIdEEE10Policy1000EPdSB_iS8_ddNS5_3std3__410__identityEEEvT0_T1_T2_T3_T4_T6_(
	.param .u64 .ptr .align 1 _ZN3cub18CUB_300001_SM_10006detail6reduce28DeviceReduceSingleTileKernelINS2_10policy_hubIdjN4cuda3__47maximumIdEEE10Policy1000EPdSB_iS8_ddNS5_3std3__410__identityEEEvT0_T1_T2_T3_T4_T6__param_0,
	.param .u64 .ptr .align 1 _ZN3cub18CUB_300001_SM_10006detail6reduce28DeviceReduceSingleTileKernelINS2_10policy_hubIdjN4cuda3__47maximumIdEEE10Policy1000EPdSB_iS8_ddNS5_3std3__410__identityEEEvT0_T1_T2_T3_T4_T6__param_1,
	.param .u32 _ZN3cub18CUB_300001_SM_10006detail6reduce28DeviceReduceSingleTileKernelINS2_10policy_hubIdjN4cuda3__47maximumIdEEE10Policy1000EPdSB_iS8_ddNS5_3std3__410__identityEEEvT0_T1_T2_T3_T4_T6__param_2,
	.param .align 1 .b8 _ZN3cub18CUB_300001_SM_10006detail6reduce28DeviceReduceSingleTileKernelINS2_10policy_hubIdjN4cuda3__47maximumIdEEE10Policy1000EPdSB_iS8_ddNS5_3std3__410__identityEEEvT0_T1_T2_T3_T4_T6__param_3[1],
	.param .f64 _ZN3cub18CUB_300001_SM_10006detail6reduce28DeviceReduceSingleTileKernelINS2_10policy_hubIdjN4cuda3__47maximumIdEEE10Policy1000EPdSB_iS8_ddNS5_3std3__410__identityEEEvT0_T1_T2_T3_T4_T6__param_4,
	.param .align 1 .b8 _ZN3cub18CUB_300001_SM_10006detail6reduce28DeviceReduceSingleTileKernelINS2_10policy_hubIdjN4cuda3__47maximumIdEEE10Policy1000EPdSB_iS8_ddNS5_3std3__410__identityEEEvT0_T1_T2_T3_T4_T6__param_5[1]
)
.maxntid 256
.minnctapersm 1
{
	.reg .pred 	%p<220>;
	.reg .b32 	%r<472>;
	.reg .b64 	%rd<206>;
	.reg .b64 	%fd<381>;
	// demoted variable
	.shared .align 8 .b8 _ZZN3cub18CUB_300001_SM_10006detail6reduce28DeviceReduceSingleTileKernelINS2_10policy_hubIdjN4cuda3__47maximumIdEEE10Policy1000EPdSB_iS8_ddNS5_3std3__410__identityEEEvT0_T1_T2_T3_T4_T6_E12temp_storage[80];
	ld.param.u64 	%rd15, [_ZN3cub18CUB_300001_SM_10006detail6reduce28DeviceReduceSingleTileKernelINS2_10policy_hubIdjN4cuda3__47maximumIdEEE10Policy1000EPdSB_iS8_ddNS5_3std3__410__identityEEEvT0_T1_T2_T3_T4_T6__param_0];
	ld.param.u64 	%rd16, [_ZN3cub18CUB_300001_SM_10006detail6reduce28DeviceReduceSingleTileKernelINS2_10policy_hubIdjN4cuda3__47maximumIdEEE10Policy1000EPdSB_iS8_ddNS5_3std3__410__identityEEEvT0_T1_T2_T3_T4_T6__param_1];
	ld.param.u32 	%r68, [_ZN3cub18CUB_300001_SM_10006detail6reduce28DeviceReduceSingleTileKernelINS2_10policy_hubIdjN4cuda3__47maximumIdEEE10Policy1000EPdSB_iS8_ddNS5_3std3__410__identityEEEvT0_T1_T2_T3_T4_T6__param_2];
	ld.param.f64 	%fd58, [_ZN3cub18CUB_300001_SM_10006detail6reduce28DeviceReduceSingleTileKernelINS2_10policy_hubIdjN4cuda3__47maximumIdEEE10Policy1000EPdSB_iS8_ddNS5_3std3__410__identityEEEvT0_T1_T2_T3_T4_T6__param_4];
	cvta.to.global.u64 	%rd1, %rd16;
	setp.ne.s32 	%p1, %r68, 0;
	@%p1 bra 	$L__BB7_3;
	mov.u32 	%r445, %tid.x;
	setp.ne.s32 	%p219, %r445, 0;
	@%p219 bra 	$L__BB7_74;
	st.global.f64 	[%rd1], %fd58;
	bra.uni 	$L__BB7_74;
$L__BB7_3:
	and.b64  	%rd17, %rd15, 31;
	setp.ne.s64 	%p2, %rd17, 0;
	@%p2 bra 	$L__BB7_38;
	setp.gt.s32 	%p110, %r68, 2047;
	@%p110 bra 	$L__BB7_22;
	mov.u32 	%r1, %tid.x;
	setp.ge.s32 	%p159, %r1, %r68;
	mov.f64 	%fd359, 0d0000000000000000;
	mov.u32 	%r449, %r1;
	@%p159 bra 	$L__BB7_7;
	mul.wide.u32 	%rd169, %r1, 8;
	add.s64 	%rd168, %rd15, %rd169;
	// begin inline asm
	ld.global.nc.u64 %rd167, [%rd168];
	// end inline asm
	mov.b64 	%fd359, %rd167;
	add.s32 	%r449, %r1, 256;
$L__BB7_7:
	setp.ge.s32 	%p160, %r449, %r68;
	@%p160 bra 	$L__BB7_13;
	not.b32 	%r321, %r449;
	add.s32 	%r4, %r68, %r321;
	and.b32  	%r322, %r4, 768;
	setp.eq.s32 	%p161, %r322, 768;
	@%p161 bra 	$L__BB7_11;
	mul.wide.u32 	%rd170, %r449, 8;
	add.s64 	%rd202, %rd15, %rd170;
	shr.u32 	%r323, %r4, 8;
	add.s32 	%r324, %r323, 1;
	and.b32  	%r325, %r324, 3;
	neg.s32 	%r447, %r325;
$L__BB7_10:
	.pragma "nounroll";
	// begin inline asm
	ld.global.nc.u64 %rd171, [%rd202];
	// end inline asm
	mov.b64 	%fd272, %rd171;
	setp.lt.f64 	%p162, %fd359, %fd272;
	selp.f64 	%fd359, %fd272, %fd359, %p162;
	add.s32 	%r449, %r449, 256;
	add.s64 	%rd202, %rd202, 2048;
	add.s32 	%r447, %r447, 1;
	setp.ne.s32 	%p163, %r447, 0;
	@%p163 bra 	$L__BB7_10;
$L__BB7_11:
	setp.lt.u32 	%p164, %r4, 768;
	@%p164 bra 	$L__BB7_13;
$L__BB7_12:
	mul.wide.s32 	%rd181, %r449, 8;
	add.s64 	%rd174, %rd15, %rd181;
	// begin inline asm
	ld.global.nc.u64 %rd173, [%rd174];
	// end inline asm
	mov.b64 	%fd273, %rd173;
	setp.lt.f64 	%p165, %fd359, %fd273;
	selp.f64 	%fd274, %fd273, %fd359, %p165;
	add.s64 	%rd176, %rd174, 2048;
	// begin inline asm
	ld.global.nc.u64 %rd175, [%rd176];
	// end inline asm
	mov.b64 	%fd275, %rd175;
	setp.lt.f64 	%p166, %fd274, %fd275;
	selp.f64 	%fd276, %fd275, %fd274, %p166;
	add.s64 	%rd178, %rd174, 4096;
	// begin inline asm
	ld.global.nc.u64 %rd177, [%rd178];
	// end inline asm
	mov.b64 	%fd277, %rd177;
	setp.lt.f64 	%p167, %fd276, %fd277;
	selp.f64 	%fd278, %fd277, %fd276, %p167;
	add.s64 	%rd180, %rd174, 6144;
	// begin inline asm
	ld.global.nc.u64 %rd179, [%rd180];
	// end inline asm
	mov.b64 	%fd279, %rd179;
	setp.lt.f64 	%p168, %fd278, %fd279;
	selp.f64 	%fd359, %fd279, %fd278, %p168;
	add.s32 	%r449, %r449, 1024;
	setp.lt.s32 	%p169, %r449, %r68;
	@%p169 bra 	$L__BB7_12;
$L__BB7_13:
	setp.lt.s32 	%p170, %r68, 256;
	@%p170 bra 	$L__BB7_18;
	// begin inline asm
	mov.u32 %r389, %laneid;
	// end inline asm
	mov.b64 	%rd192, %fd359;
	mov.b64 	{%r391, %r396}, %rd192;
	mov.b32 	%r397, 1;
	mov.b32 	%r438, 31;
	mov.b32 	%r439, -1;
	// begin inline asm
	shfl.sync.down.b32 %r390, %r391, %r397, %r438, %r439;
	// end inline asm
	// begin inline asm
	shfl.sync.down.b32 %r395, %r396, %r397, %r438, %r439;
	// end inline asm
	mov.b64 	%rd193, {%r390, %r395};
	mov.b64 	%fd327, %rd193;
	setp.gt.s32 	%p198, %r389, 30;
	setp.lt.f64 	%p199, %fd359, %fd327;
	selp.f64 	%fd328, %fd327, %fd359, %p199;
	selp.f64 	%fd329, %fd359, %fd328, %p198;
	mov.b64 	%rd194, %fd329;
	mov.b64 	{%r401, %r406}, %rd194;
	mov.b32 	%r407, 2;
	// begin inline asm
	shfl.sync.down.b32 %r400, %r401, %r407, %r438, %r439;
	// end inline asm
	// begin inline asm
	shfl.sync.down.b32 %r405, %r406, %r407, %r438, %r439;
	// end inline asm
	mov.b64 	%rd195, {%r400, %r405};
	mov.b64 	%fd330, %rd195;
	setp.gt.s32 	%p200, %r389, 29;
	setp.lt.f64 	%p201, %fd329, %fd330;
	selp.f64 	%fd331, %fd330, %fd329, %p201;
	selp.f64 	%fd332, %fd329, %fd331, %p200;
	mov.b64 	%rd196, %fd332;
	mov.b64 	{%r411, %r416}, %rd196;
	mov.b32 	%r417, 4;
	// begin inline asm
	shfl.sync.down.b32 %r410, %r411, %r417, %r438, %r439;
	// end inline asm
	// begin inline asm
	shfl.sync.down.b32 %r415, %r416, %r417, %r438, %r439;
	// end inline asm
	mov.b64 	%rd197, {%r410, %r415};
	mov.b64 	%fd333, %rd197;
	setp.gt.s32 	%p202, %r389, 27;
	setp.lt.f64 	%p203, %fd332, %fd333;
	selp.f64 	%fd334, %fd333, %fd332, %p203;
	selp.f64 	%fd335, %fd332, %fd334, %p202;
	mov.b64 	%rd198, %fd335;
	mov.b64 	{%r421, %r426}, %rd198;
	mov.b32 	%r427, 8;
	// begin inline asm
	shfl.sync.down.b32 %r420, %r421, %r427, %r438, %r439;
	// end inline asm
	// begin inline asm
	shfl.sync.down.b32 %r425, %r426, %r427, %r438, %r439;
	// end inline asm
	mov.b64 	%rd199, {%r420, %r425};
	mov.b64 	%fd336, %rd199;
	setp.gt.s32 	%p204, %r389, 23;
	setp.lt.f64 	%p205, %fd335, %fd336;
	selp.f64 	%fd337, %fd336, %fd335, %p205;
	selp.f64 	%fd338, %fd335, %fd337, %p204;
	mov.b64 	%rd200, %fd338;
	mov.b64 	{%r431, %r436}, %rd200;
	mov.b32 	%r437, 16;
	// begin inline asm
	shfl.sync.down.b32 %r430, %r431, %r437, %r438, %r439;
	// end inline asm
	// begin inline asm
	shfl.sync.down.b32 %r435, %r436, %r437, %r438, %r439;
	// end inline asm
	mov.b64 	%rd201, {%r430, %r435};
	mov.b64 	%fd339, %rd201;
	setp.gt.s32 	%p206, %r389, 15;
	setp.lt.f64 	%p207, %fd338, %fd339;
	selp.f64 	%fd10, %fd339, %fd338, %p207;
	selp.f64 	%fd380, %fd338, %fd10, %p206;
	setp.ne.s32 	%p208, %r389, 0;
	@%p208 bra 	$L__BB7_16;
	shr.u32 	%r440, %r1, 2;
	and.b32  	%r441, %r440, 248;
	mov.u32 	%r442, _ZZN3cub18CUB_300001_SM_10006detail6reduce28DeviceReduceSingleTileKernelINS2_10policy_hubIdjN4cuda3__47maximumIdEEE10Policy1000EPdSB_iS8_ddNS5_3std3__410__identityEEEvT0_T1_T2_T3_T4_T6_E12temp_storage;
	add.s32 	%r443, %r442, %r441;
	st.shared.f64 	[%r443+8], %fd10;
$L__BB7_16:
	bar.sync 	0;
	setp.ne.s32 	%p209, %r1, 0;
	@%p209 bra 	$L__BB7_72;
	ld.shared.f64 	%fd340, [_ZZN3cub18CUB_300001_SM_10006detail6reduce28DeviceReduceSingleTileKernelINS2_10policy_hubIdjN4cuda3__47maximumIdEEE10Policy1000EPdSB_iS8_ddNS5_3std3__410__identityEEEvT0_T1_T2_T3_T4_T6_E12temp_storage+16];
	setp.lt.f64 	%p210, %fd380, %fd340;
	selp.f64 	%fd341, %fd340, %fd380, %p210;
	ld.shared.f64 	%fd342, [_ZZN3cub18CUB_300001_SM_10006detail6reduce28DeviceReduceSingleTileKernelINS2_10policy_hubIdjN4cuda3__47maximumIdEEE10Policy1000EPdSB_iS8_ddNS5_3std3__410__identityEEEvT0_T1_T2_T3_T4_T6_E12temp_storage+24];
	setp.lt.f64 	%p211, %fd341, %fd342;
	selp.f64 	%fd343, %fd342, %fd341, %p211;
	ld.shared.f64 	%fd344, [_ZZN3cub18CUB_300001_SM_10006detail6reduce28DeviceReduceSingleTileKernelINS2_10policy_hubIdjN4cuda3__47maximumIdEEE10Policy1000EPdSB_iS8_ddNS5_3std3__410__identityEEEvT0_T1_T2_T3_T4_T6_E12temp_storage+32];
	setp.lt.f64 	%p212, %fd343, %fd344;
	selp.f64 	%fd345, %fd344, %fd343, %p212;
	ld.shared.f64 	%fd346, [_ZZN3cub18CUB_300001_SM_10006detail6reduce28DeviceReduceSingleTileKernelINS2_10policy_hubIdjN4cuda3__47maximumIdEEE10Policy1000EPdSB_iS8_ddNS5_3std3__410__identityEEEvT0_T1_T2_T3_T4_T6_E12temp_storage+40];
	setp.lt.f64 	%p213, %fd345, %fd346;
	selp.f64 	%fd347, %fd346, %fd345, %p213;
	ld.shared.f64 	%fd348, [_ZZN3cub18CUB_300001_SM_10006detail6reduce28DeviceReduceSingleTileKernelINS2_10policy_hubIdjN4cuda3__47maximumIdEEE10Policy1000EPdSB_iS8_ddNS5_3std3__410__identityEEEvT0_T1_T2_T3_T4_T6_E12temp_storage+48];
	setp.lt.f64 	%p214, %fd347, %fd348;
	selp.f64 	%fd349, %fd348, %fd347, %p214;
	ld.shared.f64 	%fd350, [_ZZN3cub18CUB_300001_SM_10006detail6reduce28DeviceReduceSingleTileKernelINS2_10policy_hubIdjN4cuda3__47maximumIdEEE10Policy1000EPdSB_iS8_ddNS5_3std3__410__identityEEEvT0_T1_T2_T3_T4_T6_E12temp_storage+56];
	setp.lt.f64 	%p215, %fd349, %fd350;
	selp.f64 	%fd351, %fd350, %fd349, %p215;
	ld.shared.f64 	%fd352, [_ZZN3cub18CUB_300001_SM_10006detail6reduce28DeviceReduceSingleTileKernelINS2_10policy_hubIdjN4cuda3__47maximumIdEEE10Policy1000EPdSB_iS8_ddNS5_3std3__410__identityEEEvT0_T1_T2_T3_T4_T6_E12temp_storage+64];
	setp.lt.f64 	%p216, %fd351, %fd352;
	selp.f64 	%fd380, %fd352, %fd351, %p216;
	bra.uni 	$L__BB7_72;
$L__BB7_18:
	// begin inline asm
	mov.u32 %r326, %laneid;
	// end inline asm
	and.b32  	%r377, %r1, 992;
	add.s32 	%r378, %r377, 32;
	setp.gt.s32 	%p171, %r378, %r68;
	not.b32 	%r379, %r377;
	add.s32 	%r380, %r68, %r379;
	selp.b32 	%r375, %r380, 31, %p171;
	mov.b64 	%rd182, %fd359;
	mov.b64 	{%r328, %r333}, %rd182;
	mov.b32 	%r334, 1;
	mov.b32 	%r376, -1;
	// begin inline asm
	shfl.sync.down.b32 %r327, %r328, %r334, %r375, %r376;
	// end inline asm
	// begin inline asm
	shfl.sync.down.b32 %r332, %r333, %r334, %r375, %r376;
	// end inline asm
	mov.b64 	%rd183, {%r327, %r332};
	mov.b64 	%fd280, %rd183;
	setp.lt.s32 	%p172, %r326, %r375;
	setp.lt.f64 	%p173, %fd359, %fd280;
	selp.f64 	%fd281, %fd280, %fd359, %p173;
	selp.f64 	%fd282, %fd281, %fd359, %p172;
	mov.b64 	%rd184, %fd282;
	mov.b64 	{%r338, %r343}, %rd184;
	mov.b32 	%r344, 2;
	// begin inline asm
	shfl.sync.down.b32 %r337, %r338, %r344, %r375, %r376;
	// end inline asm
	// begin inline asm
	shfl.sync.down.b32 %r342, %r343, %r344, %r375, %r376;
	// end inline asm
	mov.b64 	%rd185, {%r337, %r342};
	mov.b64 	%fd283, %rd185;
	add.s32 	%r381, %r326, 2;
	setp.gt.s32 	%p174, %r381, %r375;
	setp.lt.f64 	%p175, %fd282, %fd283;
	selp.f64 	%fd284, %fd283, %fd282, %p175;
	selp.f64 	%fd285, %fd282, %fd284, %p174;
	mov.b64 	%rd186, %fd285;
	mov.b64 	{%r348, %r353}, %rd186;
	mov.b32 	%r354, 4;
	// begin inline asm
	shfl.sync.down.b32 %r347, %r348, %r354, %r375, %r376;
	// end inline asm
	// begin inline asm
	shfl.sync.down.b32 %r352, %r353, %r354, %r375, %r376;
	// end inline asm
	mov.b64 	%rd187, {%r347, %r352};
	mov.b64 	%fd286, %rd187;
	add.s32 	%r382, %r326, 4;
	setp.gt.s32 	%p176, %r382, %r375;
	setp.lt.f64 	%p177, %fd285, %fd286;
	selp.f64 	%fd287, %fd286, %fd285, %p177;
	selp.f64 	%fd288, %fd285, %fd287, %p176;
	mov.b64 	%rd188, %fd288;
	mov.b64 	{%r358, %r363}, %rd188;
	mov.b32 	%r364, 8;
	// begin inline asm
	shfl.sync.down.b32 %r357, %r358, %r364, %r375, %r376;
	// end inline asm
	// begin inline asm
	shfl.sync.down.b32 %r362, %r363, %r364, %r375, %r376;
	// end inline asm
	mov.b64 	%rd189, {%r357, %r362};
	mov.b64 	%fd289, %rd189;
	add.s32 	%r383, %r326, 8;
	setp.gt.s32 	%p178, %r383, %r375;
	setp.lt.f64 	%p179, %fd288, %fd289;
	selp.f64 	%fd290, %fd289, %fd288, %p179;
	selp.f64 	%fd291, %fd288, %fd290, %p178;
	mov.b64 	%rd190, %fd291;
	mov.b64 	{%r368, %r373}, %rd190;
	mov.b32 	%r374, 16;
	// begin inline asm
	shfl.sync.down.b32 %r367, %r368, %r374, %r375, %r376;
	// end inline asm
	// begin inline asm
	shfl.sync.down.b32 %r372, %r373, %r374, %r375, %r376;
	// end inline asm
	mov.b64 	%rd191, {%r367, %r372};
	mov.b64 	%fd292, %rd191;
	add.s32 	%r384, %r326, 16;
	setp.gt.s32 	%p180, %r384, %r375;
	setp.lt.f64 	%p181, %fd291, %fd292;
	selp.f64 	%fd293, %fd292, %fd291, %p181;
	selp.f64 	%fd380, %fd291, %fd293, %p180;
	setp.ne.s32 	%p182, %r326, 0;
	@%p182 bra 	$L__BB7_20;
	shr.u32 	%r385, %r1, 2;
	and.b32  	%r386, %r385, 248;
	mov.u32 	%r387, _ZZN3cub18CUB_300001_SM_10006detail6reduce28DeviceReduceSingleTileKernelINS2_10policy_hubIdjN4cuda3__47maximumIdEEE10Policy1000EPdSB_iS8_ddNS5_3std3__410__identityEEEvT0_T1_T2_T3_T4_T6_E12temp_storage;
	add.s32 	%r388, %r387, %r386;
	st.shared.f64 	[%r388+8], %fd380;
$L__BB7_20:
	bar.sync 	0;
	setp.ne.s32 	%p183, %r1, 0;
	@%p183 bra 	$L__BB7_72;
	setp.gt.s32 	%p184, %r68, 32;
	ld.shared.f64 	%fd294, [_ZZN3cub18CUB_300001_SM_10006detail6reduce28DeviceReduceSingleTileKernelINS2_10policy_hubIdjN4cuda3__47maximumIdEEE10Policy1000EPdSB_iS8_ddNS5_3std3__410__identityEEEvT0_T1_T2_T3_T4_T6_E12temp_storage+16];
	setp.lt.f64 	%p185, %fd380, %fd294;
	selp.f64 	%fd296, %fd294, %fd380, %p185;
	selp.f64 	%fd297, %fd296, %fd380, %p184;
	setp.gt.s32 	%p186, %r68, 64;
	ld.shared.f64 	%fd299, [_ZZN3cub18CUB_300001_SM_10006detail6reduce28DeviceReduceSingleTileKernelINS2_10policy_hubIdjN4cuda3__47maximumIdEEE10Policy1000EPdSB_iS8_ddNS5_3std3__410__identityEEEvT0_T1_T2_T3_T4_T6_E12temp_storage+24];
	setp.lt.f64 	%p187, %fd297, %fd299;
	selp.f64 	%fd301, %fd299, %fd297, %p187;
	selp.f64 	%fd302, %fd301, %fd297, %p186;
	setp.gt.s32 	%p188, %r68, 96;
	ld.shared.f64 	%fd304, [_ZZN3cub18CUB_300001_SM_10006detail6reduce28DeviceReduceSingleTileKernelINS2_10policy_hubIdjN4cuda3__47maximumIdEEE10Policy1000EPdSB_iS8_ddNS5_3std3__410__identityEEEvT0_T1_T2_T3_T4_T6_E12temp_storage+32];
	setp.lt.f64 	%p189, %fd302, %fd304;
	selp.f64 	%fd306, %fd304, %fd302, %p189;
	selp.f64 	%fd307, %fd306, %fd302, %p188;
	setp.gt.s32 	%p190, %r68, 128;
	ld.shared.f64 	%fd309, [_ZZN3cub18CUB_300001_SM_10006detail6reduce28DeviceReduceSingleTileKernelINS2_10policy_hubIdjN4cuda3__47maximumIdEEE10Policy1000EPdSB_iS8_ddNS5_3std3__410__identityEEEvT0_T1_T2_T3_T4_T6_E12temp_storage+40];
	setp.lt.f64 	%p191, %fd307, %fd309;
	selp.f64 	%fd311, %fd309, %fd307, %p191;
	selp.f64 	%fd312, %fd311, %fd307, %p190;
	setp.gt.s32 	%p192, %r68, 160;
	ld.shared.f64 	%fd314, [_ZZN3cub18CUB_300001_SM_10006detail6reduce28DeviceReduceSingleTileKernelINS2_10policy_hubIdjN4cuda3__47maximumIdEEE10Policy1000EPdSB_iS8_ddNS5_3std3__410__identityEEEvT0_T1_T2_T3_T4_T6_E12temp_storage+48];
	setp.lt.f64 	%p193, %fd312, %fd314;
	selp.f64 	%fd316, %fd314, %fd312, %p193;
	selp.f64 	%fd317, %fd316, %fd312, %p192;
	setp.gt.s32 	%p194, %r68, 192;
	ld.shared.f64 	%fd319, [_ZZN3cub18CUB_300001_SM_10006detail6reduce28DeviceReduceSingleTileKernelINS2_10policy_hubIdjN4cuda3__47maximumIdEEE10Policy1000EPdSB_iS8_ddNS5_3std3__410__identityEEEvT0_T1_T2_T3_T4_T6_E12temp_storage+56];
	setp.lt.f64 	%p195, %fd317, %fd319;
	selp.f64 	%fd321, %fd319, %fd317, %p195;
	selp.f64 	%fd322, %fd321, %fd317, %p194;
	setp.gt.s32 	%p196, %r68, 224;
	ld.shared.f64 	%fd324, [_ZZN3cub18CUB_300001_SM_10006detail6reduce28DeviceReduceSingleTileKernelINS2_10policy_hubIdjN4cuda3__47maximumIdEEE10Policy1000EPdSB_iS8_ddNS5_3std3__410__identityEEEvT0_T1_T2_T3_T4_T6_E12temp_storage+64];
	setp.lt.f64 	%p197, %fd322, %fd324;
	selp.f64 	%fd326, %fd324, %fd322, %p197;
	selp.f64 	%fd380, %fd326, %fd322, %p196;
	bra.uni 	$L__BB7_72;
$L__BB7_22:
	mov.u32 	%r13, %tid.x;
	shl.b32 	%r14, %r13, 2;
	mul.wide.u32 	%rd126, %r14, 8;
	add.s64 	%rd116, %rd15, %rd126;
	// begin inline asm
	ld.global.nc.v2.u64 {%rd114, %rd115}, [%rd116];
	// end inline asm
	add.s64 	%rd119, %rd116, 16;
	// begin inline asm
	ld.global.nc.v2.u64 {%rd117, %rd118}, [%rd119];
	// end inline asm
	mov.b64 	%fd206, %rd114;
	mov.b64 	%fd207, %rd115;
	mov.b64 	%fd208, %rd117;
	mov.b64 	%fd209, %rd118;
	add.s64 	%rd122, %rd116, 8192;
	// begin inline asm
	ld.global.nc.v2.u64 {%rd120, %rd121}, [%rd122];
	// end inline asm
	add.s64 	%rd125, %rd116, 8208;
	// begin inline asm
	ld.global.nc.v2.u64 {%rd123, %rd124}, [%rd125];
	// end inline asm
	mov.b64 	%fd210, %rd120;
	mov.b64 	%fd211, %rd121;
	mov.b64 	%fd212, %rd123;
	mov.b64 	%fd213, %rd124;
	setp.lt.f64 	%p111, %fd206, %fd207;
	selp.f64 	%fd214, %fd207, %fd206, %p111;
	setp.lt.f64 	%p112, %fd214, %fd208;
	selp.f64 	%fd215, %fd208, %fd214, %p112;
	setp.lt.f64 	%p113, %fd215, %fd209;
	selp.f64 	%fd216, %fd209, %fd215, %p113;
	setp.lt.f64 	%p114, %fd216, %fd210;
	selp.f64 	%fd217, %fd210, %fd216, %p114;
	setp.lt.f64 	%p115, %fd217, %fd211;
	selp.f64 	%fd218, %fd211, %fd217, %p115;
	setp.lt.f64 	%p116, %fd218, %fd212;
	selp.f64 	%fd219, %fd212, %fd218, %p116;
	setp.lt.f64 	%p117, %fd219, %fd213;
	selp.f64 	%fd366, %fd213, %fd219, %p117;
	setp.lt.u32 	%p118, %r68, 4096;
	mov.b32 	%r452, 2048;
	@%p118 bra 	$L__BB7_26;
	add.s32 	%r15, %r68, -2048;
	mov.b32 	%r452, 2048;
$L__BB7_24:
	add.s32 	%r258, %r452, %r14;
	mul.wide.u32 	%rd139, %r258, 8;
	add.s64 	%rd129, %rd15, %rd139;
	// begin inline asm
	ld.global.nc.v2.u64 {%rd127, %rd128}, [%rd129];
	// end inline asm
	add.s64 	%rd132, %rd129, 16;
	// begin inline asm
	ld.global.nc.v2.u64 {%rd130, %rd131}, [%rd132];
	// end inline asm
	mov.b64 	%fd220, %rd127;
	mov.b64 	%fd221, %rd128;
	mov.b64 	%fd222, %rd130;
	mov.b64 	%fd223, %rd131;
	add.s64 	%rd135, %rd129, 8192;
	// begin inline asm
	ld.global.nc.v2.u64 {%rd133, %rd134}, [%rd135];
	// end inline asm
	add.s64 	%rd138, %rd129, 8208;
	// begin inline asm
	ld.global.nc.v2.u64 {%rd136, %rd137}, [%rd138];
	// end inline asm
	mov.b64 	%fd224, %rd133;
	mov.b64 	%fd225, %rd134;
	mov.b64 	%fd226, %rd136;
	mov.b64 	%fd227, %rd137;
	setp.lt.f64 	%p119, %fd366, %fd220;
	selp.f64 	%fd228, %fd220, %fd366, %p119;
	setp.lt.f64 	%p120, %fd228, %fd221;
	selp.f64 	%fd229, %fd221, %fd228, %p120;
	setp.lt.f64 	%p121, %fd229, %fd222;
	selp.f64 	%fd230, %fd222, %fd229, %p121;
	setp.lt.f64 	%p122, %fd230, %fd223;
	selp.f64 	%fd231, %fd223, %fd230, %p122;
	setp.lt.f64 	%p123, %fd231, %fd224;
	selp.f64 	%fd232, %fd224, %fd231, %p123;
	setp.lt.f64 	%p124, %fd232, %fd225;
	selp.f64 	%fd233, %fd225, %fd232, %p124;
	setp.lt.f64 	%p125, %fd233, %fd226;
	selp.f64 	%fd234, %fd226, %fd233, %p125;
	setp.lt.f64 	%p126, %fd234, %fd227;
	selp.f64 	%fd366, %fd227, %fd234, %p126;
	sub.s32 	%r259, %r68, %r452;
	setp.lt.s32 	%p127, %r259, 2048;
	@%p127 bra 	$L__BB7_34;
	add.s32 	%r452, %r452, 2048;
	setp.le.s32 	%p128, %r452, %r15;
	@%p128 bra 	$L__BB7_24;
$L__BB7_26:
	setp.le.s32 	%p129, %r68, %r452;
	@%p129 bra 	$L__BB7_34;
	sub.s32 	%r19, %r68, %r452;
	setp.ge.s32 	%p130, %r13, %r19;
	@%p130 bra 	$L__BB7_34;
	not.b32 	%r260, %r13;
	add.s32 	%r261, %r68, %r260;
	sub.s32 	%r20, %r261, %r452;
	and.b32  	%r262, %r20, 768;
	setp.eq.s32 	%p131, %r262, 768;
	mov.u32 	%r456, %r13;
	@%p131 bra 	$L__BB7_31;
	add.s32 	%r454, %r13, %r452;
	shr.u32 	%r263, %r20, 8;
	add.s32 	%r264, %r263, 1;
	and.b32  	%r265, %r264, 3;
	neg.s32 	%r453, %r265;
	mov.u32 	%r456, %r13;
$L__BB7_30:
	.pragma "nounroll";
	mul.wide.u32 	%rd142, %r454, 8;
	add.s64 	%rd141, %rd15, %rd142;
	// begin inline asm
	ld.global.nc.u64 %rd140, [%rd141];
	// end inline asm
	mov.b64 	%fd236, %rd140;
	setp.lt.f64 	%p132, %fd366, %fd236;
	selp.f64 	%fd366, %fd236, %fd366, %p132;
	add.s32 	%r456, %r456, 256;
	add.s32 	%r454, %r454, 256;
	add.s32 	%r453, %r453, 1;
	setp.ne.s32 	%p133, %r453, 0;
	@%p133 bra 	$L__BB7_30;
$L__BB7_31:
	setp.lt.u32 	%p134, %r20, 768;
	@%p134 bra 	$L__BB7_34;
	cvt.u64.u32 	%rd143, %r456;
	cvt.u64.u32 	%rd144, %r452;
	add.s64 	%rd145, %rd143, %rd144;
	shl.b64 	%rd146, %rd145, 3;
	add.s64 	%rd147, %rd146, %rd15;
	add.s64 	%rd203, %rd147, 4096;
	add.s32 	%r457, %r456, %r452;
$L__BB7_33:
	mul.wide.u32 	%rd156, %r457, 8;
	add.s64 	%rd149, %rd15, %rd156;
	// begin inline asm
	ld.global.nc.u64 %rd148, [%rd149];
	// end inline asm
	mov.b64 	%fd237, %rd148;
	setp.lt.f64 	%p135, %fd366, %fd237;
	selp.f64 	%fd238, %fd237, %fd366, %p135;
	add.s64 	%rd151, %rd203, -2048;
	// begin inline asm
	ld.global.nc.u64 %rd150, [%rd151];
	// end inline asm
	mov.b64 	%fd239, %rd150;
	setp.lt.f64 	%p136, %fd238, %fd239;
	selp.f64 	%fd240, %fd239, %fd238, %p136;
	// begin inline asm
	ld.global.nc.u64 %rd152, [%rd203];
	// end inline asm
	mov.b64 	%fd241, %rd152;
	setp.lt.f64 	%p137, %fd240, %fd241;
	selp.f64 	%fd242, %fd241, %fd240, %p137;
	add.s64 	%rd155, %rd203, 2048;
	// begin inline asm
	ld.global.nc.u64 %rd154, [%rd155];
	// end inline asm
	mov.b64 	%fd243, %rd154;
	setp.lt.f64 	%p138, %fd242, %fd243;
	selp.f64 	%fd366, %fd243, %fd242, %p138;
	add.s32 	%r456, %r456, 1024;
	add.s64 	%rd203, %rd203, 8192;
	add.s32 	%r457, %r457, 1024;
	setp.lt.s32 	%p139, %r456, %r19;
	@%p139 bra 	$L__BB7_33;
$L__BB7_34:
	// begin inline asm
	mov.u32 %r266, %laneid;
	// end inline asm
	mov.b64 	%rd157, %fd366;
	mov.b64 	{%r268, %r273}, %rd157;
	mov.b32 	%r274, 1;
	mov.b32 	%r315, 31;
	mov.b32 	%r316, -1;
	// begin inline asm
	shfl.sync.down.b32 %r267, %r268, %r274, %r315, %r316;
	// end inline asm
	// begin inline asm
	shfl.sync.down.b32 %r272, %r273, %r274, %r315, %r316;
	// end inline asm
	mov.b64 	%rd158, {%r267, %r272};
	mov.b64 	%fd244, %rd158;
	setp.gt.s32 	%p140, %r266, 30;
	setp.lt.f64 	%p141, %fd366, %fd244;
	selp.f64 	%fd245, %fd244, %fd366, %p141;
	selp.f64 	%fd246, %fd366, %fd245, %p140;
	mov.b64 	%rd159, %fd246;
	mov.b64 	{%r278, %r283}, %rd159;
	mov.b32 	%r284, 2;
	// begin inline asm
	shfl.sync.down.b32 %r277, %r278, %r284, %r315, %r316;
	// end inline asm
	// begin inline asm
	shfl.sync.down.b32 %r282, %r283, %r284, %r315, %r316;
	// end inline asm
	mov.b64 	%rd160, {%r277, %r282};
	mov.b64 	%fd247, %rd160;
	setp.gt.s32 	%p142, %r266, 29;
	setp.lt.f64 	%p143, %fd246, %fd247;
	selp.f64 	%fd248, %fd247, %fd246, %p143;
	selp.f64 	%fd249, %fd246, %fd248, %p142;
	mov.b64 	%rd161, %fd249;
	mov.b64 	{%r288, %r293}, %rd161;
	mov.b32 	%r294, 4;
	// begin inline asm
	shfl.sync.down.b32 %r287, %r288, %r294, %r315, %r316;
	// end inline asm
	// begin inline asm
	shfl.sync.down.b32 %r292, %r293, %r294, %r315, %r316;
	// end inline asm
	mov.b64 	%rd162, {%r287, %r292};
	mov.b64 	%fd250, %rd162;
	setp.gt.s32 	%p144, %r266, 27;
	setp.lt.f64 	%p145, %fd249, %fd250;
	selp.f64 	%fd251, %fd250, %fd249, %p145;
	selp.f64 	%fd252, %fd249, %fd251, %p144;
	mov.b64 	%rd163, %fd252;
	mov.b64 	{%r298, %r303}, %rd163;
	mov.b32 	%r304, 8;
	// begin inline asm
	shfl.sync.down.b32 %r297, %r298, %r304, %r315, %r316;
	// end inline asm
	// begin inline asm
	shfl.sync.down.b32 %r302, %r303, %r304, %r315, %r316;
	// end inline asm
	mov.b64 	%rd164, {%r297, %r302};
	mov.b64 	%fd253, %rd164;
	setp.gt.s32 	%p146, %r266, 23;
	setp.lt.f64 	%p147, %fd252, %fd253;
	selp.f64 	%fd254, %fd253, %fd252, %p147;
	selp.f64 	%fd255, %fd252, %fd254, %p146;
	mov.b64 	%rd165, %fd255;
	mov.b64 	{%r308, %r313}, %rd165;
	mov.b32 	%r314, 16;
	// begin inline asm
	shfl.sync.down.b32 %r307, %r308, %r314, %r315, %r316;
	// end inline asm
	// begin inline asm
	shfl.sync.down.b32 %r312, %r313, %r314, %r315, %r316;
	// end inline asm
	mov.b64 	%rd166, {%r307, %r312};
	mov.b64 	%fd256, %rd166;
	setp.gt.s32 	%p148, %r266, 15;
	setp.lt.f64 	%p149, %fd255, %fd256;
	selp.f64 	%fd26, %fd256, %fd255, %p149;
	selp.f64 	%fd380, %fd255, %fd26, %p148;
	setp.ne.s32 	%p150, %r266, 0;
	@%p150 bra 	$L__BB7_36;
	shr.u32 	%r317, %r13, 2;
	and.b32  	%r318, %r317, 248;
	mov.u32 	%r319, _ZZN3cub18CUB_300001_SM_10006detail6reduce28DeviceReduceSingleTileKernelINS2_10policy_hubIdjN4cuda3__47maximumIdEEE10Policy1000EPdSB_iS8_ddNS5_3std3__410__identityEEEvT0_T1_T2_T3_T4_T6_E12temp_storage;
	add.s32 	%r320, %r319, %r318;
	st.shared.f64 	[%r320+8], %fd26;
$L__BB7_36:
	bar.sync 	0;
	setp.ne.s32 	%p151, %r13, 0;
	@%p151 bra 	$L__BB7_72;
	ld.shared.f64 	%fd257, [_ZZN3cub18CUB_300001_SM_10006detail6reduce28DeviceReduceSingleTileKernelINS2_10policy_hubIdjN4cuda3__47maximumIdEEE10Policy1000EPdSB_iS8_ddNS5_3std3__410__identityEEEvT0_T1_T2_T3_T4_T6_E12temp_storage+16];
	setp.lt.f64 	%p152, %fd380, %fd257;
	selp.f64 	%fd258, %fd257, %fd380, %p152;
	ld.shared.f64 	%fd259, [_ZZN3cub18CUB_300001_SM_10006detail6reduce28DeviceReduceSingleTileKernelINS2_10policy_hubIdjN4cuda3__47maximumIdEEE10Policy1000EPdSB_iS8_ddNS5_3std3__410__identityEEEvT0_T1_T2_T3_T4_T6_E12temp_storage+24];
	setp.lt.f64 	%p153, %fd258, %fd259;
	selp.f64 	%fd260, %fd259, %fd258, %p153;
	ld.shared.f64 	%fd261, [_ZZN3cub18CUB_300001_SM_10006detail6reduce28DeviceReduceSingleTileKernelINS2_10policy_hubIdjN4cuda3__47maximumIdEEE10Policy1000EPdSB_iS8_ddNS5_3std3__410__identityEEEvT0_T1_T2_T3_T4_T6_E12temp_storage+32];
	setp.lt.f64 	%p154, %fd260, %fd261;
	selp.f64 	%fd262, %fd261, %fd260, %p154;
	ld.shared.f64 	%fd263, [_ZZN3cub18CUB_300001_SM_10006detail6reduce28DeviceReduceSingleTileKernelINS2_10policy_hubIdjN4cuda3__47maximumIdEEE10Policy1000EPdSB_iS8_ddNS5_3std3__410__identityEEEvT0_T1_T2_T3_T4_T6_E12temp_storage+40];
	setp.lt.f64 	%p155, %fd262, %fd263;
	selp.f64 	%fd264, %fd263, %fd262, %p155;
	ld.shared.f64 	%fd265, [_ZZN3cub18CUB_300001_SM_10006detail6reduce28DeviceReduceSingleTileKernelINS2_10policy_hubIdjN4cuda3__47maximumIdEEE10Policy1000EPdSB_iS8_ddNS5_3std3__410__identityEEEvT0_T1_T2_T3_T4_T6_E12temp_storage+48];
	setp.lt.f64 	%p156, %fd264, %fd265;
	selp.f64 	%fd266, %fd265, %fd264, %p156;
	ld.shared.f64 	%fd267, [_ZZN3cub18CUB_300001_SM_10006detail6reduce28DeviceReduceSingleTileKernelINS2_10policy_hubIdjN4cuda3__47maximumIdEEE10Policy1000EPdSB_iS8_ddNS5_3std3__410__identityEEEvT0_T1_T2_T3_T4_T6_E12temp_storage+56];
	setp.lt.f64 	%p157, %fd266, %fd267;
	selp.f64 	%fd268, %fd267, %fd266, %p157;
	ld.shared.f64 	%fd269, [_ZZN3cub18CUB_300001_SM_10006detail6reduce28DeviceReduceSingleTileKernelINS2_10policy_hubIdjN4cuda3__47maximumIdEEE10Policy1000EPdSB_iS8_ddNS5_3std3__410__identityEEEvT0_T1_T2_T3_T4_T6_E12temp_storage+64];
	setp.lt.f64 	%p158, %fd268, %fd269;
	selp.f64 	%fd380, %fd269, %fd268, %p158;
	bra.uni 	$L__BB7_72;
$L__BB7_38:
	setp.gt.s32 	%p3, %r68, 2047;
	@%p3 bra 	$L__BB7_56;
	mov.u32 	%r35, %tid.x;
	setp.ge.s32 	%p52, %r35, %r68;
	mov.f64 	%fd372, 0d0000000000000000;
	mov.u32 	%r462, %r35;
	@%p52 bra 	$L__BB7_41;
	mul.wide.u32 	%rd81, %r35, 8;
	add.s64 	%rd80, %rd15, %rd81;
	// begin inline asm
	ld.global.nc.u64 %rd79, [%rd80];
	// end inline asm
	mov.b64 	%fd372, %rd79;
	add.s32 	%r462, %r35, 256;
$L__BB7_41:
	setp.ge.s32 	%p53, %r462, %r68;
	@%p53 bra 	$L__BB7_47;
	not.b32 	%r133, %r462;
	add.s32 	%r38, %r68, %r133;
	and.b32  	%r134, %r38, 768;
	setp.eq.s32 	%p54, %r134, 768;
	@%p54 bra 	$L__BB7_45;
	mul.wide.u32 	%rd82, %r462, 8;
	add.s64 	%rd204, %rd15, %rd82;
	shr.u32 	%r135, %r38, 8;
	add.s32 	%r136, %r135, 1;
	and.b32  	%r137, %r136, 3;
	neg.s32 	%r460, %r137;
$L__BB7_44:
	.pragma "nounroll";
	// begin inline asm
	ld.global.nc.u64 %rd83, [%rd204];
	// end inline asm
	mov.b64 	%fd125, %rd83;
	setp.lt.f64 	%p55, %fd372, %fd125;
	selp.f64 	%fd372, %fd125, %fd372, %p55;
	add.s32 	%r462, %r462, 256;
	add.s64 	%rd204, %rd204, 2048;
	add.s32 	%r460, %r460, 1;
	setp.ne.s32 	%p56, %r460, 0;
	@%p56 bra 	$L__BB7_44;
$L__BB7_45:
	setp.lt.u32 	%p57, %r38, 768;
	@%p57 bra 	$L__BB7_47;
$L__BB7_46:
	mul.wide.s32 	%rd93, %r462, 8;
	add.s64 	%rd86, %rd15, %rd93;
	// begin inline asm
	ld.global.nc.u64 %rd85, [%rd86];
	// end inline asm
	mov.b64 	%fd126, %rd85;
	setp.lt.f64 	%p58, %fd372, %fd126;
	selp.f64 	%fd127, %fd126, %fd372, %p58;
	add.s64 	%rd88, %rd86, 2048;
	// begin inline asm
	ld.global.nc.u64 %rd87, [%rd88];
	// end inline asm
	mov.b64 	%fd128, %rd87;
	setp.lt.f64 	%p59, %fd127, %fd128;
	selp.f64 	%fd129, %fd128, %fd127, %p59;
	add.s64 	%rd90, %rd86, 4096;
	// begin inline asm
	ld.global.nc.u64 %rd89, [%rd90];
	// end inline asm
	mov.b64 	%fd130, %rd89;
	setp.lt.f64 	%p60, %fd129, %fd130;
	selp.f64 	%fd131, %fd130, %fd129, %p60;
	add.s64 	%rd92, %rd86, 6144;
	// begin inline asm
	ld.global.nc.u64 %rd91, [%rd92];
	// end inline asm
	mov.b64 	%fd132, %rd91;
	setp.lt.f64 	%p61, %fd131, %fd132;
	selp.f64 	%fd372, %fd132, %fd131, %p61;
	add.s32 	%r462, %r462, 1024;
	setp.lt.s32 	%p62, %r462, %r68;
	@%p62 bra 	$L__BB7_46;
$L__BB7_47:
	setp.lt.s32 	%p63, %r68, 256;
	@%p63 bra 	$L__BB7_52;
	// begin inline asm
	mov.u32 %r201, %laneid;
	// end inline asm
	mov.b64 	%rd104, %fd372;
	mov.b64 	{%r203, %r208}, %rd104;
	mov.b32 	%r209, 1;
	mov.b32 	%r250, 31;
	mov.b32 	%r251, -1;
	// begin inline asm
	shfl.sync.down.b32 %r202, %r203, %r209, %r250, %r251;
	// end inline asm
	// begin inline asm
	shfl.sync.down.b32 %r207, %r208, %r209, %r250, %r251;
	// end inline asm
	mov.b64 	%rd105, {%r202, %r207};
	mov.b64 	%fd180, %rd105;
	setp.gt.s32 	%p91, %r201, 30;
	setp.lt.f64 	%p92, %fd372, %fd180;
	selp.f64 	%fd181, %fd180, %fd372, %p92;
	selp.f64 	%fd182, %fd372, %fd181, %p91;
	mov.b64 	%rd106, %fd182;
	mov.b64 	{%r213, %r218}, %rd106;
	mov.b32 	%r219, 2;
	// begin inline asm
	shfl.sync.down.b32 %r212, %r213, %r219, %r250, %r251;
	// end inline asm
	// begin inline asm
	shfl.sync.down.b32 %r217, %r218, %r219, %r250, %r251;
	// end inline asm
	mov.b64 	%rd107, {%r212, %r217};
	mov.b64 	%fd183, %rd107;
	setp.gt.s32 	%p93, %r201, 29;
	setp.lt.f64 	%p94, %fd182, %fd183;
	selp.f64 	%fd184, %fd183, %fd182, %p94;
	selp.f64 	%fd185, %fd182, %fd184, %p93;
	mov.b64 	%rd108, %fd185;
	mov.b64 	{%r223, %r228}, %rd108;
	mov.b32 	%r229, 4;
	// begin inline asm
	shfl.sync.down.b32 %r222, %r223, %r229, %r250, %r251;
	// end inline asm
	// begin inline asm
	shfl.sync.down.b32 %r227, %r228, %r229, %r250, %r251;
	// end inline asm
	mov.b64 	%rd109, {%r222, %r227};
	mov.b64 	%fd186, %rd109;
	setp.gt.s32 	%p95, %r201, 27;
	setp.lt.f64 	%p96, %fd185, %fd186;
	selp.f64 	%fd187, %fd186, %fd185, %p96;
	selp.f64 	%fd188, %fd185, %fd187, %p95;
	mov.b64 	%rd110, %fd188;
	mov.b64 	{%r233, %r238}, %rd110;
	mov.b32 	%r239, 8;
	// begin inline asm
	shfl.sync.down.b32 %r232, %r233, %r239, %r250, %r251;
	// end inline asm
	// begin inline asm
	shfl.sync.down.b32 %r237, %r238, %r239, %r250, %r251;
	// end inline asm
	mov.b64 	%rd111, {%r232, %r237};
	mov.b64 	%fd189, %rd111;
	setp.gt.s32 	%p97, %r201, 23;
	setp.lt.f64 	%p98, %fd188, %fd189;
	selp.f64 	%fd190, %fd189, %fd188, %p98;
	selp.f64 	%fd191, %fd188, %fd190, %p97;
	mov.b64 	%rd112, %fd191;
	mov.b64 	{%r243, %r248}, %rd112;
	mov.b32 	%r249, 16;
	// begin inline asm
	shfl.sync.down.b32 %r242, %r243, %r249, %r250, %r251;
	// end inline asm
	// begin inline asm
	shfl.sync.down.b32 %r247, %r248, %r249, %r250, %r251;
	// end inline asm
	mov.b64 	%rd113, {%r242, %r247};
	mov.b64 	%fd192, %rd113;
	setp.gt.s32 	%p99, %r201, 15;
	setp.lt.f64 	%p100, %fd191, %fd192;
	selp.f64 	%fd38, %fd192, %fd191, %p100;
	selp.f64 	%fd380, %fd191, %fd38, %p99;
	setp.ne.s32 	%p101, %r201, 0;
	@%p101 bra 	$L__BB7_50;
	shr.u32 	%r252, %r35, 2;
	and.b32  	%r253, %r252, 248;
	mov.u32 	%r254, _ZZN3cub18CUB_300001_SM_10006detail6reduce28DeviceReduceSingleTileKernelINS2_10policy_hubIdjN4cuda3__47maximumIdEEE10Policy1000EPdSB_iS8_ddNS5_3std3__410__identityEEEvT0_T1_T2_T3_T4_T6_E12temp_storage;
	add.s32 	%r255, %r254, %r253;
	st.shared.f64 	[%r255+8], %fd38;
$L__BB7_50:
	bar.sync 	0;
	setp.ne.s32 	%p102, %r35, 0;
	@%p102 bra 	$L__BB7_72;
	ld.shared.f64 	%fd193, [_ZZN3cub18CUB_300001_SM_10006detail6reduce28DeviceReduceSingleTileKernelINS2_10policy_hubIdjN4cuda3__47maximumIdEEE10Policy1000EPdSB_iS8_ddNS5_3std3__410__identityEEEvT0_T1_T2_T3_T4_T6_E12temp_storage+16];
	setp.lt.f64 	%p103, %fd380, %fd193;
	selp.f64 	%fd194, %fd193, %fd380, %p103;
	ld.shared.f64 	%fd195, [_ZZN3cub18CUB_300001_SM_10006detail6reduce28DeviceReduceSingleTileKernelINS2_10policy_hubIdjN4cuda3__47maximumIdEEE10Policy1000EPdSB_iS8_ddNS5_3std3__410__identityEEEvT0_T1_T2_T3_T4_T6_E12temp_storage+24];
	setp.lt.f64 	%p104, %fd194, %fd195;
	selp.f64 	%fd196, %fd195, %fd194, %p104;
	ld.shared.f64 	%fd197, [_ZZN3cub18CUB_300001_SM_10006detail6reduce28DeviceReduceSingleTileKernelINS2_10policy_hubIdjN4cuda3__47maximumIdEEE10Policy1000EPdSB_iS8_ddNS5_3std3__410__identityEEEvT0_T1_T2_T3_T4_T6_E12temp_storage+32];
	setp.lt.f64 	%p105, %fd196, %fd197;
	selp.f64 	%fd198, %fd197, %fd196, %p105;
	ld.shared.f64 	%fd199, [_ZZN3cub18CUB_300001_SM_10006detail6reduce28DeviceReduceSingleTileKernelINS2_10policy_hubIdjN4cuda3__47maximumIdEEE10Policy1000EPdSB_iS8_ddNS5_3std3__410__identityEEEvT0_T1_T2_T3_T4_T6_E12temp_storage+40];
	setp.lt.f64 	%p106, %fd198, %fd199;
	selp.f64 	%fd200, %fd199, %fd198, %p106;
	ld.shared.f64 	%fd201, [_ZZN3cub18CUB_300001_SM_10006detail6reduce28DeviceReduceSingleTileKernelINS2_10policy_hubIdjN4cuda3__47maximumIdEEE10Policy1000EPdSB_iS8_ddNS5_3std3__410__identityEEEvT0_T1_T2_T3_T4_T6_E12temp_storage+48];
	setp.lt.f64 	%p107, %fd200, %fd201;
	selp.f64 	%fd202, %fd201, %fd200, %p107;
	ld.shared.f64 	%fd203, [_ZZN3cub18CUB_300001_SM_10006detail6reduce28DeviceReduceSingleTileKernelINS2_10policy_hubIdjN4cuda3__47maximumIdEEE10Policy1000EPdSB_iS8_ddNS5_3std3__410__identityEEEvT0_T1_T2_T3_T4_T6_E12temp_storage+56];
	setp.lt.f64 	%p108, %fd202, %fd203;
	selp.f64 	%fd204, %fd203, %fd202, %p108;
	ld.shared.f64 	%fd205, [_ZZN3cub18CUB_300001_SM_10006detail6reduce28DeviceReduceSingleTileKernelINS2_10policy_hubIdjN4cuda3__47maximumIdEEE10Policy1000EPdSB_iS8_ddNS5_3std3__410__identityEEEvT0_T1_T2_T3_T4_T6_E12temp_storage+64];
	setp.lt.f64 	%p109, %fd204, %fd205;
	selp.f64 	%fd380, %fd205, %fd204, %p109;
	bra.uni 	$L__BB7_72;
$L__BB7_52:
	// begin inline asm
	mov.u32 %r138, %laneid;
	// end inline asm
	and.b32  	%r189, %r35, 992;
	add.s32 	%r190, %r189, 32;
	setp.gt.s32 	%p64, %r190, %r68;
	not.b32 	%r191, %r189;
	add.s32 	%r192, %r68, %r191;
	selp.b32 	%r187, %r192, 31, %p64;
	mov.b64 	%rd94, %fd372;
	mov.b64 	{%r140, %r145}, %rd94;
	mov.b32 	%r146, 1;
	mov.b32 	%r188, -1;
	// begin inline asm
	shfl.sync.down.b32 %r139, %r140, %r146, %r187, %r188;
	// end inline asm
	// begin inline asm
	shfl.sync.down.b32 %r144, %r145, %r146, %r187, %r188;
	// end inline asm
	mov.b64 	%rd95, {%r139, %r144};
	mov.b64 	%fd133, %rd95;
	setp.lt.s32 	%p65, %r138, %r187;
	setp.lt.f64 	%p66, %fd372, %fd133;
	selp.f64 	%fd134, %fd133, %fd372, %p66;
	selp.f64 	%fd135, %fd134, %fd372, %p65;
	mov.b64 	%rd96, %fd135;
	mov.b64 	{%r150, %r155}, %rd96;
	mov.b32 	%r156, 2;
	// begin inline asm
	shfl.sync.down.b32 %r149, %r150, %r156, %r187, %r188;
	// end inline asm
	// begin inline asm
	shfl.sync.down.b32 %r154, %r155, %r156, %r187, %r188;
	// end inline asm
	mov.b64 	%rd97, {%r149, %r154};
	mov.b64 	%fd136, %rd97;
	add.s32 	%r193, %r138, 2;
	setp.gt.s32 	%p67, %r193, %r187;
	setp.lt.f64 	%p68, %fd135, %fd136;
	selp.f64 	%fd137, %fd136, %fd135, %p68;
	selp.f64 	%fd138, %fd135, %fd137, %p67;
	mov.b64 	%rd98, %fd138;
	mov.b64 	{%r160, %r165}, %rd98;
	mov.b32 	%r166, 4;
	// begin inline asm
	shfl.sync.down.b32 %r159, %r160, %r166, %r187, %r188;
	// end inline asm
	// begin inline asm
	shfl.sync.down.b32 %r164, %r165, %r166, %r187, %r188;
	// end inline asm
	mov.b64 	%rd99, {%r159, %r164};
	mov.b64 	%fd139, %rd99;
	add.s32 	%r194, %r138, 4;
	setp.gt.s32 	%p69, %r194, %r187;
	setp.lt.f64 	%p70, %fd138, %fd139;
	selp.f64 	%fd140, %fd139, %fd138, %p70;
	selp.f64 	%fd141, %fd138, %fd140, %p69;
	mov.b64 	%rd100, %fd141;
	mov.b64 	{%r170, %r175}, %rd100;
	mov.b32 	%r176, 8;
	// begin inline asm
	shfl.sync.down.b32 %r169, %r170, %r176, %r187, %r188;
	// end inline asm
	// begin inline asm
	shfl.sync.down.b32 %r174, %r175, %r176, %r187, %r188;
	// end inline asm
	mov.b64 	%rd101, {%r169, %r174};
	mov.b64 	%fd142, %rd101;
	add.s32 	%r195, %r138, 8;
	setp.gt.s32 	%p71, %r195, %r187;
	setp.lt.f64 	%p72, %fd141, %fd142;
	selp.f64 	%fd143, %fd142, %fd141, %p72;
	selp.f64 	%fd144, %fd141, %fd143, %p71;
	mov.b64 	%rd102, %fd144;
	mov.b64 	{%r180, %r185}, %rd102;
	mov.b32 	%r186, 16;
	// begin inline asm
	shfl.sync.down.b32 %r179, %r180, %r186, %r187, %r188;
	// end inline asm
	// begin inline asm
	shfl.sync.down.b32 %r184, %r185, %r186, %r187, %r188;
	// end inline asm
	mov.b64 	%rd103, {%r179, %r184};
	mov.b64 	%fd145, %rd103;
	add.s32 	%r196, %r138, 16;
	setp.gt.s32 	%p73, %r196, %r187;
	setp.lt.f64 	%p74, %fd144, %fd145;
	selp.f64 	%fd146, %fd145, %fd144, %p74;
	selp.f64 	%fd380, %fd144, %fd146, %p73;
	setp.ne.s32 	%p75, %r138, 0;
	@%p75 bra 	$L__BB7_54;
	shr.u32 	%r197, %r35, 2;
	and.b32  	%r198, %r197, 248;
	mov.u32 	%r199, _ZZN3cub18CUB_300001_SM_10006detail6reduce28DeviceReduceSingleTileKernelINS2_10policy_hubIdjN4cuda3__47maximumIdEEE10Policy1000EPdSB_iS8_ddNS5_3std3__410__identityEEEvT0_T1_T2_T3_T4_T6_E12temp_storage;
	add.s32 	%r200, %r199, %r198;
	st.shared.f64 	[%r200+8], %fd380;
$L__BB7_54:
	bar.sync 	0;
	setp.ne.s32 	%p76, %r35, 0;
	@%p76 bra 	$L__BB7_72;
	setp.gt.s32 	%p77, %r68, 32;
	ld.shared.f64 	%fd147, [_ZZN3cub18CUB_300001_SM_10006detail6reduce28DeviceReduceSingleTileKernelINS2_10policy_hubIdjN4cuda3__47maximumIdEEE10Policy1000EPdSB_iS8_ddNS5_3std3__410__identityEEEvT0_T1_T2_T3_T4_T6_E12temp_storage+16];
	setp.lt.f64 	%p78, %fd380, %fd147;
	selp.f64 	%fd149, %fd147, %fd380, %p78;
	selp.f64 	%fd150, %fd149, %fd380, %p77;
	setp.gt.s32 	%p79, %r68, 64;
	ld.shared.f64 	%fd152, [_ZZN3cub18CUB_300001_SM_10006detail6reduce28DeviceReduceSingleTileKernelINS2_10policy_hubIdjN4cuda3__47maximumIdEEE10Policy1000EPdSB_iS8_ddNS5_3std3__410__identityEEEvT0_T1_T2_T3_T4_T6_E12temp_storage+24];
	setp.lt.f64 	%p80, %fd150, %fd152;
	selp.f64 	%fd154, %fd152, %fd150, %p80;
	selp.f64 	%fd155, %fd154, %fd150, %p79;
	setp.gt.s32 	%p81, %r68, 96;
	ld.shared.f64 	%fd157, [_ZZN3cub18CUB_300001_SM_10006detail6reduce28DeviceReduceSingleTileKernelINS2_10policy_hubIdjN4cuda3__47maximumIdEEE10Policy1000EPdSB_iS8_ddNS5_3std3__410__identityEEEvT0_T1_T2_T3_T4_T6_E12temp_storage+32];
	setp.lt.f64 	%p82, %fd155, %fd157;
	selp.f64 	%fd159, %fd157, %fd155, %p82;
	selp.f64 	%fd160, %fd159, %fd155, %p81;
	setp.gt.s32 	%p83, %r68, 128;
	ld.shared.f64 	%fd162, [_ZZN3cub18CUB_300001_SM_10006detail6reduce28DeviceReduceSingleTileKernelINS2_10policy_hubIdjN4cuda3__47maximumIdEEE10Policy1000EPdSB_iS8_ddNS5_3std3__410__identityEEEvT0_T1_T2_T3_T4_T6_E12temp_storage+40];
	setp.lt.f64 	%p84, %fd160, %fd162;
	selp.f64 	%fd164, %fd162, %fd160, %p84;
	selp.f64 	%fd165, %fd164, %fd160, %p83;
	setp.gt.s32 	%p85, %r68, 160;
	ld.shared.f64 	%fd167, [_ZZN3cub18CUB_300001_SM_10006detail6reduce28DeviceReduceSingleTileKernelINS2_10policy_hubIdjN4cuda3__47maximumIdEEE10Policy1000EPdSB_iS8_ddNS5_3std3__410__identityEEEvT0_T1_T2_T3_T4_T6_E12temp_storage+48];
	setp.lt.f64 	%p86, %fd165, %fd167;
	selp.f64 	%fd169, %fd167, %fd165, %p86;
	selp.f64 	%fd170, %fd169, %fd165, %p85;
	setp.gt.s32 	%p87, %r68, 192;
	ld.shared.f64 	%fd172, [_ZZN3cub18CUB_300001_SM_10006detail6reduce28DeviceReduceSingleTileKernelINS2_10policy_hubIdjN4cuda3__47maximumIdEEE10Policy1000EPdSB_iS8_ddNS5_3std3__410__identityEEEvT0_T1_T2_T3_T4_T6_E12temp_storage+56];
	setp.lt.f64 	%p88, %fd170, %fd172;
	selp.f64 	%fd174, %fd172, %fd170, %p88;
	selp.f64 	%fd175, %fd174, %fd170, %p87;
	setp.gt.s32 	%p89, %r68, 224;
	ld.shared.f64 	%fd177, [_ZZN3cub18CUB_300001_SM_10006detail6reduce28DeviceReduceSingleTileKernelINS2_10policy_hubIdjN4cuda3__47maximumIdEEE10Policy1000EPdSB_iS8_ddNS5_3std3__410__identityEEEvT0_T1_T2_T3_T4_T6_E12temp_storage+64];
	setp.lt.f64 	%p90, %fd175, %fd177;
	selp.f64 	%fd179, %fd177, %fd175, %p90;
	selp.f64 	%fd380, %fd179, %fd175, %p89;
	bra.uni 	$L__BB7_72;
$L__BB7_56:
	mov.u32 	%r47, %tid.x;
	mul.wide.u32 	%rd34, %r47, 8;
	add.s64 	%rd19, %rd15, %rd34;
	// begin inline asm
	ld.global.nc.u64 %rd18, [%rd19];
	// end inline asm
	mov.b64 	%fd59, %rd18;
	add.s64 	%rd21, %rd19, 2048;
	// begin inline asm
	ld.global.nc.u64 %rd20, [%rd21];
	// end inline asm
	mov.b64 	%fd60, %rd20;
	add.s64 	%rd23, %rd19, 4096;
	// begin inline asm
	ld.global.nc.u64 %rd22, [%rd23];
	// end inline asm
	mov.b64 	%fd61, %rd22;
	add.s64 	%rd25, %rd19, 6144;
	// begin inline asm
	ld.global.nc.u64 %rd24, [%rd25];
	// end inline asm
	mov.b64 	%fd62, %rd24;
	add.s64 	%rd27, %rd19, 8192;
	// begin inline asm
	ld.global.nc.u64 %rd26, [%rd27];
	// end inline asm
	mov.b64 	%fd63, %rd26;
	add.s64 	%rd29, %rd19, 10240;
	// begin inline asm
	ld.global.nc.u64 %rd28, [%rd29];
	// end inline asm
	mov.b64 	%fd64, %rd28;
	add.s64 	%rd31, %rd19, 12288;
	// begin inline asm
	ld.global.nc.u64 %rd30, [%rd31];
	// end inline asm
	mov.b64 	%fd65, %rd30;
	add.s64 	%rd33, %rd19, 14336;
	// begin inline asm
	ld.global.nc.u64 %rd32, [%rd33];
	// end inline asm
	mov.b64 	%fd66, %rd32;
	setp.lt.f64 	%p4, %fd59, %fd60;
	selp.f64 	%fd67, %fd60, %fd59, %p4;
	setp.lt.f64 	%p5, %fd67, %fd61;
	selp.f64 	%fd68, %fd61, %fd67, %p5;
	setp.lt.f64 	%p6, %fd68, %fd62;
	selp.f64 	%fd69, %fd62, %fd68, %p6;
	setp.lt.f64 	%p7, %fd69, %fd63;
	selp.f64 	%fd70, %fd63, %fd69, %p7;
	setp.lt.f64 	%p8, %fd70, %fd64;
	selp.f64 	%fd71, %fd64, %fd70, %p8;
	setp.lt.f64 	%p9, %fd71, %fd65;
	selp.f64 	%fd72, %fd65, %fd71, %p9;
	setp.lt.f64 	%p10, %fd72, %fd66;
	selp.f64 	%fd379, %fd66, %fd72, %p10;
	setp.lt.u32 	%p11, %r68, 4096;
	mov.b32 	%r465, 2048;
	@%p11 bra 	$L__BB7_60;
	add.s32 	%r48, %r68, -2048;
	mov.b32 	%r465, 2048;
$L__BB7_58:
	mul.wide.s32 	%rd51, %r465, 8;
	add.s64 	%rd36, %rd19, %rd51;
	// begin inline asm
	ld.global.nc.u64 %rd35, [%rd36];
	// end inline asm
	mov.b64 	%fd73, %rd35;
	add.s64 	%rd38, %rd36, 2048;
	// begin inline asm
	ld.global.nc.u64 %rd37, [%rd38];
	// end inline asm
	mov.b64 	%fd74, %rd37;
	add.s64 	%rd40, %rd36, 4096;
	// begin inline asm
	ld.global.nc.u64 %rd39, [%rd40];
	// end inline asm
	mov.b64 	%fd75, %rd39;
	add.s64 	%rd42, %rd36, 6144;
	// begin inline asm
	ld.global.nc.u64 %rd41, [%rd42];
	// end inline asm
	mov.b64 	%fd76, %rd41;
	add.s64 	%rd44, %rd36, 8192;
	// begin inline asm
	ld.global.nc.u64 %rd43, [%rd44];
	// end inline asm
	mov.b64 	%fd77, %rd43;
	add.s64 	%rd46, %rd36, 10240;
	// begin inline asm
	ld.global.nc.u64 %rd45, [%rd46];
	// end inline asm
	mov.b64 	%fd78, %rd45;
	add.s64 	%rd48, %rd36, 12288;
	// begin inline asm
	ld.global.nc.u64 %rd47, [%rd48];
	// end inline asm
	mov.b64 	%fd79, %rd47;
	add.s64 	%rd50, %rd36, 14336;
	// begin inline asm
	ld.global.nc.u64 %rd49, [%rd50];
	// end inline asm
	mov.b64 	%fd80, %rd49;
	setp.lt.f64 	%p12, %fd379, %fd73;
	selp.f64 	%fd81, %fd73, %fd379, %p12;
	setp.lt.f64 	%p13, %fd81, %fd74;
	selp.f64 	%fd82, %fd74, %fd81, %p13;
	setp.lt.f64 	%p14, %fd82, %fd75;
	selp.f64 	%fd83, %fd75, %fd82, %p14;
	setp.lt.f64 	%p15, %fd83, %fd76;
	selp.f64 	%fd84, %fd76, %fd83, %p15;
	setp.lt.f64 	%p16, %fd84, %fd77;
	selp.f64 	%fd85, %fd77, %fd84, %p16;
	setp.lt.f64 	%p17, %fd85, %fd78;
	selp.f64 	%fd86, %fd78, %fd85, %p17;
	setp.lt.f64 	%p18, %fd86, %fd79;
	selp.f64 	%fd87, %fd79, %fd86, %p18;
	setp.lt.f64 	%p19, %fd87, %fd80;
	selp.f64 	%fd379, %fd80, %fd87, %p19;
	sub.s32 	%r71, %r68, %r465;
	setp.lt.s32 	%p20, %r71, 2048;
	@%p20 bra 	$L__BB7_68;
	add.s32 	%r465, %r465, 2048;
	setp.le.s32 	%p21, %r465, %r48;
	@%p21 bra 	$L__BB7_58;
$L__BB7_60:
	setp.le.s32 	%p22, %r68, %r465;
	@%p22 bra 	$L__BB7_68;
	sub.s32 	%r52, %r68, %r465;
	setp.ge.s32 	%p23, %r47, %r52;
	@%p23 bra 	$L__BB7_68;
	not.b32 	%r72, %r47;
	add.s32 	%r73, %r68, %r72;
	sub.s32 	%r53, %r73, %r465;
	and.b32  	%r74, %r53, 768;
	setp.eq.s32 	%p24, %r74, 768;
	mov.u32 	%r469, %r47;
	@%p24 bra 	$L__BB7_65;
	add.s32 	%r467, %r47, %r465;
	shr.u32 	%r75, %r53, 8;
	add.s32 	%r76, %r75, 1;
	and.b32  	%r77, %r76, 3;
	neg.s32 	%r466, %r77;
	mov.u32 	%r469, %r47;
$L__BB7_64:
	.pragma "nounroll";
	mul.wide.u32 	%rd54, %r467, 8;
	add.s64 	%rd53, %rd15, %rd54;
	// begin inline asm
	ld.global.nc.u64 %rd52, [%rd53];
	// end inline asm
	mov.b64 	%fd89, %rd52;
	setp.lt.f64 	%p25, %fd379, %fd89;
	selp.f64 	%fd379, %fd89, %fd379, %p25;
	add.s32 	%r469, %r469, 256;
	add.s32 	%r467, %r467, 256;
	add.s32 	%r466, %r466, 1;
	setp.ne.s32 	%p26, %r466, 0;
	@%p26 bra 	$L__BB7_64;
$L__BB7_65:
	setp.lt.u32 	%p27, %r53, 768;
	@%p27 bra 	$L__BB7_68;
	cvt.u64.u32 	%rd55, %r469;
	cvt.u64.u32 	%rd56, %r465;
	add.s64 	%rd57, %rd55, %rd56;
	shl.b64 	%rd58, %rd57, 3;
	add.s64 	%rd59, %rd58, %rd15;
	add.s64 	%rd205, %rd59, 4096;
	add.s32 	%r470, %r469, %r465;
$L__BB7_67:
	mul.wide.u32 	%rd68, %r470, 8;
	add.s64 	%rd61, %rd15, %rd68;
	// begin inline asm
	ld.global.nc.u64 %rd60, [%rd61];
	// end inline asm
	mov.b64 	%fd90, %rd60;
	setp.lt.f64 	%p28, %fd379, %fd90;
	selp.f64 	%fd91, %fd90, %fd379, %p28;
	add.s64 	%rd63, %rd205, -2048;
	// begin inline asm
	ld.global.nc.u64 %rd62, [%rd63];
	// end inline asm
	mov.b64 	%fd92, %rd62;
	setp.lt.f64 	%p29, %fd91, %fd92;
	selp.f64 	%fd93, %fd92, %fd91, %p29;
	// begin inline asm
	ld.global.nc.u64 %rd64, [%rd205];
	// end inline asm
	mov.b64 	%fd94, %rd64;
	setp.lt.f64 	%p30, %fd93, %fd94;
	selp.f64 	%fd95, %fd94, %fd93, %p30;
	add.s64 	%rd67, %rd205, 2048;
	// begin inline asm
	ld.global.nc.u64 %rd66, [%rd67];
	// end inline asm
	mov.b64 	%fd96, %rd66;
	setp.lt.f64 	%p31, %fd95, %fd96;
	selp.f64 	%fd379, %fd96, %fd95, %p31;
	add.s32 	%r469, %r469, 1024;
	add.s64 	%rd205, %rd205, 8192;
	add.s32 	%r470, %r470, 1024;
	setp.lt.s32 	%p32, %r469, %r52;
	@%p32 bra 	$L__BB7_67;
$L__BB7_68:
	// begin inline asm
	mov.u32 %r78, %laneid;
	// end inline asm
	mov.b64 	%rd69, %fd379;
	mov.b64 	{%r80, %r85}, %rd69;
	mov.b32 	%r86, 1;
	mov.b32 	%r127, 31;
	mov.b32 	%r128, -1;
	// begin inline asm
	shfl.sync.down.b32 %r79, %r80, %r86, %r127, %r128;
	// end inline asm
	// begin inline asm
	shfl.sync.down.b32 %r84, %r85, %r86, %r127, %r128;
	// end inline asm
	mov.b64 	%rd70, {%r79, %r84};
	mov.b64 	%fd97, %rd70;
	setp.gt.s32 	%p33, %r78, 30;
	setp.lt.f64 	%p34, %fd379, %fd97;
	selp.f64 	%fd98, %fd97, %fd379, %p34;
	selp.f64 	%fd99, %fd379, %fd98, %p33;
	mov.b64 	%rd71, %fd99;
	mov.b64 	{%r90, %r95}, %rd71;
	mov.b32 	%r96, 2;
	// begin inline asm
	shfl.sync.down.b32 %r89, %r90, %r96, %r127, %r128;
	// end inline asm
	// begin inline asm
	shfl.sync.down.b32 %r94, %r95, %r96, %r127, %r128;
	// end inline asm
	mov.b64 	%rd72, {%r89, %r94};
	mov.b64 	%fd100, %rd72;
	setp.gt.s32 	%p35, %r78, 29;
	setp.lt.f64 	%p36, %fd99, %fd100;
	selp.f64 	%fd101, %fd100, %fd99, %p36;
	selp.f64 	%fd102, %fd99, %fd101, %p35;
	mov.b64 	%rd73, %fd102;
	mov.b64 	{%r100, %r105}, %rd73;
	mov.b32 	%r106, 4;
	// begin inline asm
	shfl.sync.down.b32 %r99, %r100, %r106, %r127, %r128;
	// end inline asm
	// begin inline asm
	shfl.sync.down.b32 %r104, %r105, %r106, %r127, %r128;
	// end inline asm
	mov.b64 	%rd74, {%r99, %r104};
	mov.b64 	%fd103, %rd74;
	setp.gt.s32 	%p37, %r78, 27;
	setp.lt.f64 	%p38, %fd102, %fd103;
	selp.f64 	%fd104, %fd103, %fd102, %p38;
	selp.f64 	%fd105, %fd102, %fd104, %p37;
	mov.b64 	%rd75, %fd105;
	mov.b64 	{%r110, %r115}, %rd75;
	mov.b32 	%r116, 8;
	// begin inline asm
	shfl.sync.down.b32 %r109, %r110, %r116, %r127, %r128;
	// end inline asm
	// begin inline asm
	shfl.sync.down.b32 %r114, %r115, %r116, %r127, %r128;
	// end inline asm
	mov.b64 	%rd76, {%r109, %r114};
	mov.b64 	%fd106, %rd76;
	setp.gt.s32 	%p39, %r78, 23;
	setp.lt.f64 	%p40, %fd105, %fd106;
	selp.f64 	%fd107, %fd106, %fd105, %p40;
	selp.f64 	%fd108, %fd105, %fd107, %p39;
	mov.b64 	%rd77, %fd108;
	mov.b64 	{%r120, %r125}, %rd77;
	mov.b32 	%r126, 16;
	// begin inline asm
	shfl.sync.down.b32 %r119, %r120, %r126, %r127, %r128;
	// end inline asm
	// begin inline asm
	shfl.sync.down.b32 %r124, %r125, %r126, %r127, %r128;
	// end inline asm
	mov.b64 	%rd78, {%r119, %r124};
	mov.b64 	%fd109, %rd78;
	setp.gt.s32 	%p41, %r78, 15;
	setp.lt.f64 	%p42, %fd108, %fd109;
	selp.f64 	%fd54, %fd109, %fd108, %p42;
	selp.f64 	%fd380, %fd108, %fd54, %p41;
	setp.ne.s32 	%p43, %r78, 0;
	@%p43 bra 	$L__BB7_70;
	shr.u32 	%r129, %r47, 2;
	and.b32  	%r130, %r129, 248;
	mov.u32 	%r131, _ZZN3cub18CUB_300001_SM_10006detail6reduce28DeviceReduceSingleTileKernelINS2_10policy_hubIdjN4cuda3__47maximumIdEEE10Policy1000EPdSB_iS8_ddNS5_3std3__410__identityEEEvT0_T1_T2_T3_T4_T6_E12temp_storage;
	add.s32 	%r132, %r131, %r130;
	st.shared.f64 	[%r132+8], %fd54;
$L__BB7_70:
	bar.sync 	0;
	setp.ne.s32 	%p44, %r47, 0;
	@%p44 bra 	$L__BB7_72;
	ld.shared.f64 	%fd110, [_ZZN3cub18CUB_300001_SM_10006detail6reduce28DeviceReduceSingleTileKernelINS2_10policy_hubIdjN4cuda3__47maximumIdEEE10Policy1000EPdSB_iS8_ddNS5_3std3__410__identityEEEvT0_T1_T2_T3_T4_T6_E12temp_storage+16];
	setp.lt.f64 	%p45, %fd380, %fd110;
	selp.f64 	%fd111, %fd110, %fd380, %p45;
	ld.shared.f64 	%fd112, [_ZZN3cub18CUB_300001_SM_10006detail6reduce28DeviceReduceSingleTileKernelINS2_10policy_hubIdjN4cuda3__47maximumIdEEE10Policy1000EPdSB_iS8_ddNS5_3std3__410__identityEEEvT0_T1_T2_T3_T4_T6_E12temp_storage+24];
	setp.lt.f64 	%p46, %fd111, %fd112;
	selp.f64 	%fd113, %fd112, %fd111, %p46;
	ld.shared.f64 	%fd114, [_ZZN3cub18CUB_300001_SM_10006detail6reduce28DeviceReduceSingleTileKernelINS2_10policy_hubIdjN4cuda3__47maximumIdEEE10Policy1000EPdSB_iS8_ddNS5_3std3__410__identityEEEvT0_T1_T2_T3_T4_T6_E12temp_storage+32];
	setp.lt.f64 	%p47, %fd113, %fd114;
	selp.f64 	%fd115, %fd114, %fd113, %p47;
	ld.shared.f64 	%fd116, [_ZZN3cub18CUB_300001_SM_10006detail6reduce28DeviceReduceSingleTileKernelINS2_10policy_hubIdjN4cuda3__47maximumIdEEE10Policy1000EPdSB_iS8_ddNS5_3std3__410__identityEEEvT0_T1_T2_T3_T4_T6_E12temp_storage+40];
	setp.lt.f64 	%p48, %fd115, %fd116;
	selp.f64 	%fd117, %fd116, %fd115, %p48;
	ld.shared.f64 	%fd118, [_ZZN3cub18CUB_300001_SM_10006detail6reduce28DeviceReduceSingleTileKernelINS2_10policy_hubIdjN4cuda3__47maximumIdEEE10Policy1000EPdSB_iS8_ddNS5_3std3__410__identityEEEvT0_T1_T2_T3_T4_T6_E12temp_storage+48];
	setp.lt.f64 	%p49, %fd117, %fd118;
	selp.f64 	%fd119, %fd118, %fd117, %p49;
	ld.shared.f64 	%fd120, [_ZZN3cub18CUB_300001_SM_10006detail6reduce28DeviceReduceSingleTileKernelINS2_10policy_hubIdjN4cuda3__47maximumIdEEE10Policy1000EPdSB_iS8_ddNS5_3std3__410__identityEEEvT0_T1_T2_T3_T4_T6_E12temp_storage+56];
	setp.lt.f64 	%p50, %fd119, %fd120;
	selp.f64 	%fd121, %fd120, %fd119, %p50;
	ld.shared.f64 	%fd122, [_ZZN3cub18CUB_300001_SM_10006detail6reduce28DeviceReduceSingleTileKernelINS2_10policy_hubIdjN4cuda3__47maximumIdEEE10Policy1000EPdSB_iS8_ddNS5_3std3__410__identityEEEvT0_T1_T2_T3_T4_T6_E12temp_storage+64];
	setp.lt.f64 	%p51, %fd121, %fd122;
	selp.f64 	%fd380, %fd122, %fd121, %p51;
$L__BB7_72:
	mov.u32 	%r444, %tid.x;
	setp.ne.s32 	%p217, %r444, 0;
	@%p217 bra 	$L__BB7_74;
	setp.lt.f64 	%p218, %fd58, %fd380;
	selp.f64 	%fd353, %fd380, %fd58, %p218;
	st.global.f64 	[%rd1], %fd353;
$L__BB7_74:
	ret;

}
	// .globl	_ZN3cub18CUB_300001_SM_10006detail6reduce28DeviceReduceSingleTileKernelINS2_10policy_hubIdyN4cuda3__47maximumIdEEE10Policy1000EN6thrust24THRUST_300001_SM_1000_NS12zip_iteratorINS5_3std3__45tupleIJNSC_6detail15normal_iteratorINSC_10device_ptrIdEEEESL_EEEEEPdyS8_dd14abs_differenceEEvT0_T1_T2_T3_T4_T6_
.visible .entry _ZN3cub18CUB_300001_SM_10006detail6reduce28DeviceReduceSingleTileKernelINS2_10policy_hubIdyN4cuda3__47maximumIdEEE10Policy1000EN6thrust24THRUST_300001_SM_1000_NS12zip_iteratorINS5_3std3__45tupleIJNSC_6detail15normal_iteratorINSC_10device_ptrIdEEEESL_EEEEEPdyS8_dd14abs_differenceEEvT0_T1_T2_T3_T4_T6_(
	.param .align 8 .b8 _ZN3cub18CUB_300001_SM_10006detail6reduce28DeviceReduceSingleTileKernelINS2_10policy_hubIdyN4cuda3__47maximumIdEEE10Policy1000EN6thrust24THRUST_300001_SM_1000_NS12zip_iteratorINS5_3std3__45tupleIJNSC_6detail15normal_iteratorINSC_10device_ptrIdEEEESL_EEEEEPdyS8_dd14abs_differenceEEvT0_T1_T2_T3_T4_T6__param_0[16],
	.param .u64 .ptr .align 1 _ZN3cub18CUB_300001_SM_10006detail6reduce28DeviceReduceSingleTileKernelINS2_10policy_hubIdyN4cuda3__47maximumIdEEE10Policy1000EN6thrust24THRUST_300001_SM_1000_NS12zip_iteratorINS5_3std3__45tupleIJNSC_6detail15normal_iteratorINSC_10device_ptrIdEEEESL_EEEEEPdyS8_dd14abs_differenceEEvT0_T1_T2_T3_T4_T6__param_1,
	.param .u64 _ZN3cub18CUB_300001_SM_10006detail6reduce28DeviceReduceSingleTileKernelINS2_10policy_hubIdyN4cuda3__47maximumIdEEE10Policy1000EN6thrust24THRUST_300001_SM_1000_NS12zip_iteratorINS5_3std3__45tupleIJNSC_6detail15normal_iteratorINSC_10device_ptrIdEEEESL_EEEEEPdyS8_dd14abs_differenceEEvT0_T1_T2_T3_T4_T6__param_2,
	.param .align 1 .b8 _ZN3cub18CUB_300001_SM_10006detail6reduce28DeviceReduceSingleTileKernelINS2_10policy_hubIdyN4cuda3__47maximumIdEEE10Policy1000EN6thrust24THRUST_300001_SM_1000_NS12zip_iteratorINS5_3std3__45tupleIJNSC_6detail15normal_iteratorINSC_10device_ptrIdEEEESL_EEEEEPdyS8_dd14abs_differenceEEvT0_T1_T2_T3_T4_T6__param_3[1],
	.param .f64 _ZN3cub18CUB_300001_SM_10006detail6reduce28DeviceReduceSingleTileKernelINS2_10policy_hubIdyN4cuda3__47maximumIdEEE10Policy1000EN6thrust24THRUST_300001_SM_1000_NS12zip_iteratorINS5_3std3__45tupleIJNSC_6detail15normal_iteratorINSC_10device_ptrIdEEEESL_EEEEEPdyS8_dd14abs_differenceEEvT0_T1_T2_T3_T4_T6__param_4,
	.param .align 1 .b8 _ZN3cub18CUB_300001_SM_10006detail6reduce28DeviceReduceSingleTileKernelINS2_10policy_hubIdyN4cuda3__47maximumIdEEE10Policy1000EN6thrust24THRUST_300001_SM_1000_NS12zip_iteratorINS5_3std3__45tupleIJNSC_6detail15normal_iteratorINSC_10device_ptrIdEEEESL_EEEEEPdyS8_dd14abs_differenceEEvT0_T1_T2_T3_T4_T6__param_5[1]
)
.maxntid 256
.minnctapersm 1
{
	.reg .pred 	%p<169>;
	.reg .b32 	%r<246>;
	.reg .b64 	%rd<108>;
	.reg .b64 	%fd<534>;
	// demoted variable
	.shared .align 8 .b8 _ZZN3cub18CUB_300001_SM_10006detail6reduce28DeviceReduceSingleTileKernelINS2_10policy_hubIdyN4cuda3__47maximumIdEEE10Policy1000EN6thrust24THRUST_300001_SM_1000_NS12zip_iteratorINS5_3std3__45tupleIJNSC_6detail15normal_iteratorINSC_10device_ptrIdEEEESL_EEEEEPdyS8_dd14abs_differenceEEvT0_T1_T2_T3_T4_T6_E12temp_storage[80];
	ld.param.u64 	%rd30, [_ZN3cub18CUB_300001_SM_10006detail6reduce28DeviceReduceSingleTileKernelINS2_10policy_hubIdyN4cuda3__47maximumIdEEE10Policy1000EN6thrust24THRUST_300001_SM_1000_NS12zip_iteratorINS5_3std3__45tupleIJNSC_6detail15normal_iteratorINSC_10device_ptrIdEEEESL_EEEEEPdyS8_dd14abs_differenceEEvT0_T1_T2_T3_T4_T6__param_0+8];
	ld.param.u64 	%rd29, [_ZN3cub18CUB_300001_SM_10006detail6reduce28DeviceReduceSingleTileKernelINS2_10policy_hubIdyN4cuda3__47maximumIdEEE10Policy1000EN6thrust24THRUST_300001_SM_1000_NS12zip_iteratorINS5_3std3__45tupleIJNSC_6detail15normal_iteratorINSC_10device_ptrIdEEEESL_EEEEEPdyS8_dd14abs_differenceEEvT0_T1_T2_T3_T4_T6__param_0];
	ld.param.u64 	%rd32, [_ZN3cub18CUB_300001_SM_10006detail6reduce28DeviceReduceSingleTileKernelINS2_10policy_hubIdyN4cuda3__47maximumIdEEE10Policy1000EN6thrust24THRUST_300001_SM_1000_NS12zip_iteratorINS5_3std3__45tupleIJNSC_6detail15normal_iteratorINSC_10device_ptrIdEEEESL_EEEEEPdyS8_dd14abs_differenceEEvT0_T1_T2_T3_T4_T6__param_1];
	ld.param.u64 	%rd31, [_ZN3cub18CUB_300001_SM_10006detail6reduce28DeviceReduceSingleTileKernelINS2_10policy_hubIdyN4cuda3__47maximumIdEEE10Policy1000EN6thrust24THRUST_300001_SM_1000_NS12zip_iteratorINS5_3std3__45tupleIJNSC_6detail15normal_iteratorINSC_10device_ptrIdEEEESL_EEEEEPdyS8_dd14abs_differenceEEvT0_T1_T2_T3_T4_T6__param_2];
	ld.param.f64 	%fd42, [_ZN3cub18CUB_300001_SM_10006detail6reduce28DeviceReduceSingleTileKernelINS2_10policy_hubIdyN4cuda3__47maximumIdEEE10Policy1000EN6thrust24THRUST_300001_SM_1000_NS12zip_iteratorINS5_3std3__45tupleIJNSC_6detail15normal_iteratorINSC_10device_ptrIdEEEESL_EEEEEPdyS8_dd14abs_differenceEEvT0_T1_T2_T3_T4_T6__param_4];
	cvta.to.global.u64 	%rd1, %rd32;
	setp.ne.s64 	%p1, %rd31, 0;
	@%p1 bra 	$L__BB8_3;
	mov.u32 	%r231, %tid.x;
	setp.ne.s32 	%p168, %r231, 0;
	@%p168 bra 	$L__BB8_51;
	st.global.f64 	[%rd1], %fd42;
	bra.uni 	$L__BB8_51;
$L__BB8_3:
	cvta.to.global.u64 	%rd2, %rd29;
	cvta.to.global.u64 	%rd3, %rd30;
	setp.gt.u64 	%p2, %rd31, 2047;
	@%p2 bra 	$L__BB8_28;
	cvt.u32.u64 	%r1, %rd31;
	mov.u32 	%r2, %tid.x;
	setp.ge.u32 	%p80, %r2, %r1;
	mov.f64 	%fd521, 0d0000000000000000;
	mov.u32 	%r235, %r2;
	@%p80 bra 	$L__BB8_6;
	mul.wide.u32 	%rd66, %r2, 8;
	add.s64 	%rd67, %rd2, %rd66;
	add.s64 	%rd68, %rd3, %rd66;
	ld.global.f64 	%fd291, [%rd67];
	ld.global.f64 	%fd292, [%rd68];
	sub.f64 	%fd293, %fd291, %fd292;
	abs.f64 	%fd521, %fd293;
	add.s32 	%r235, %r2, 256;
$L__BB8_6:
	setp.ge.u32 	%p81, %r235, %r1;
	@%p81 bra 	$L__BB8_19;
	not.b32 	%r108, %r235;
	add.s32 	%r109, %r108, %r1;
	shr.u32 	%r110, %r109, 8;
	add.s32 	%r5, %r110, 1;
	and.b32  	%r6, %r5, 15;
	setp.lt.u32 	%p82, %r109, 3840;
	@%p82 bra 	$L__BB8_10;
	and.b32  	%r111, %r5, 33554416;
	neg.s32 	%r233, %r111;
	mul.wide.u32 	%rd69, %r235, 8;
	or.b64  	%rd70, %rd69, 16384;
	add.s64 	%rd101, %rd2, %rd70;
	add.s64 	%rd100, %rd3, %rd70;
$L__BB8_9:
	.pragma "nounroll";
	ld.global.f64 	%fd295, [%rd101+-16384];
	ld.global.f64 	%fd296, [%rd100+-16384];
	sub.f64 	%fd297, %fd295, %fd296;
	abs.f64 	%fd298, %fd297;
	setp.lt.f64 	%p83, %fd521, %fd298;
	selp.f64 	%fd299, %fd298, %fd521, %p83;
	ld.global.f64 	%fd300, [%rd101+-14336];
	ld.global.f64 	%fd301, [%rd100+-14336];
	sub.f64 	%fd302, %fd300, %fd301;
	abs.f64 	%fd303, %fd302;
	setp.lt.f64 	%p84, %fd299, %fd303;
	selp.f64 	%fd304, %fd303, %fd299, %p84;
	ld.global.f64 	%fd305, [%rd101+-12288];
	ld.global.f64 	%fd306, [%rd100+-12288];
	sub.f64 	%fd307, %fd305, %fd306;
	abs.f64 	%fd308, %fd307;
	setp.lt.f64 	%p85, %fd304, %fd308;
	selp.f64 	%fd309, %fd308, %fd304, %p85;
	ld.global.f64 	%fd310, [%rd101+-10240];
	ld.global.f64 	%fd311, [%rd100+-10240];
	sub.f64 	%fd312, %fd310, %fd311;
	abs.f64 	%fd313, %fd312;
	setp.lt.f64 	%p86, %fd309, %fd313;
	selp.f64 	%fd314, %fd313, %fd309, %p86;
	ld.global.f64 	%fd315, [%rd101+-8192];
	ld.global.f64 	%fd316, [%rd100+-8192];
	sub.f64 	%fd317, %fd315, %fd316;
	abs.f64 	%fd318, %fd317;
	setp.lt.f64 	%p87, %fd314, %fd318;
	selp.f64 	%fd319, %fd318, %fd314, %p87;
	ld.global.f64 	%fd320, [%rd101+-6144];
	ld.global.f64 	%fd321, [%rd100+-6144];
	sub.f64 	%fd322, %fd320, %fd321;
	abs.f64 	%fd323, %fd322;
	setp.lt.f64 	%p88, %fd319, %fd323;
	selp.f64 	%fd324, %fd323, %fd319, %p88;
	ld.global.f64 	%fd325, [%rd101+-4096];
	ld.global.f64 	%fd326, [%rd100+-4096];
	sub.f64 	%fd327, %fd325, %fd326;
	abs.f64 	%fd328, %fd327;
	setp.lt.f64 	%p89, %fd324, %fd328;
	selp.f64 	%fd329, %fd328, %fd324, %p89;
	ld.global.f64 	%fd330, [%rd101+-2048];
	ld.global.f64 	%fd331, [%rd100+-2048];
	sub.f64 	%fd332, %fd330, %fd331;
	abs.f64 	%fd333, %fd332;
	setp.lt.f64 	%p90, %fd329, %fd333;
	selp.f64 	%fd334, %fd333, %fd329, %p90;
	ld.global.f64 	%fd335, [%rd101];
	ld.global.f64 	%fd336, [%rd100];
	sub.f64 	%fd337, %fd335, %fd336;
	abs.f64 	%fd338, %fd337;
	setp.lt.f64 	%p91, %fd334, %fd338;
	selp.f64 	%fd339, %fd338, %fd334, %p91;
	ld.global.f64 	%fd340, [%rd101+2048];
	ld.global.f64 	%fd341, [%rd100+2048];
	sub.f64 	%fd342, %fd340, %fd341;
	abs.f64 	%fd343, %fd342;
	setp.lt.f64 	%p92, %fd339, %fd343;
	selp.f64 	%fd344, %fd343, %fd339, %p92;
	ld.global.f64 	%fd345, [%rd101+4096];
	ld.global.f64 	%fd346, [%rd100+4096];
	sub.f64 	%fd347, %fd345, %fd346;
	abs.f64 	%fd348, %fd347;
	setp.lt.f64 	%p93, %fd344, %fd348;
	selp.f64 	%fd349, %fd348, %fd344, %p93;
	ld.global.f64 	%fd350, [%rd101+6144];
	ld.global.f64 	%fd351, [%rd100+6144];
	sub.f64 	%fd352, %fd350, %fd351;
	abs.f64 	%fd353, %fd352;
	setp.lt.f64 	%p94, %fd349, %fd353;
	selp.f64 	%fd354, %fd353, %fd349, %p94;
	ld.global.f64 	%fd355, [%rd101+8192];
	ld.global.f64 	%fd356, [%rd100+8192];
	sub.f64 	%fd357, %fd355, %fd356;
	abs.f64 	%fd358, %fd357;
	setp.lt.f64 	%p95, %fd354, %fd358;
	selp.f64 	%fd359, %fd358, %fd354, %p95;
	ld.global.f64 	%fd360, [%rd101+10240];
	ld.global.f64 	%fd361, [%rd100+10240];
	sub.f64 	%fd362, %fd360, %fd361;
	abs.f64 	%fd363, %fd362;
	setp.lt.f64 	%p96, %fd359, %fd363;
	selp.f64 	%fd364, %fd363, %fd359, %p96;
	ld.global.f64 	%fd365, [%rd101+12288];
	ld.global.f64 	%fd366, [%rd100+12288];
	sub.f64 	%fd367, %fd365, %fd366;
	abs.f64 	%fd368, %fd367;
	setp.lt.f64 	%p97, %fd364, %fd368;
	selp.f64 	%fd369, %fd368, %fd364, %p97;
	ld.global.f64 	%fd370, [%rd101+14336];
	ld.global.f64 	%fd371, [%rd100+14336];
	sub.f64 	%fd372, %fd370, %fd371;
	abs.f64 	%fd373, %fd372;
	setp.lt.f64 	%p98, %fd369, %fd373;
	selp.f64 	%fd521, %fd373, %fd369, %p98;
	add.s32 	%r235, %r235, 4096;
	add.s32 	%r233, %r233, 16;
	add.s64 	%rd101, %rd101, 32768;
	add.s64 	%rd100, %rd100, 32768;
	setp.ne.s32 	%p99, %r233, 0;
	@%p99 bra 	$L__BB8_9;
$L__BB8_10:
	setp.eq.s32 	%p100, %r6, 0;
	@%p100 bra 	$L__BB8_19;
	and.b32  	%r13, %r5, 7;
	setp.lt.u32 	%p101, %r6, 8;
	@%p101 bra 	$L__BB8_13;
	mul.wide.s32 	%rd71, %r235, 8;
	add.s64 	%rd72, %rd2, %rd71;
	add.s64 	%rd73, %rd3, %rd71;
	ld.global.f64 	%fd375, [%rd72];
	ld.global.f64 	%fd376, [%rd73];
	sub.f64 	%fd377, %fd375, %fd376;
	abs.f64 	%fd378, %fd377;
	setp.lt.f64 	%p102, %fd521, %fd378;
	selp.f64 	%fd379, %fd378, %fd521, %p102;
	ld.global.f64 	%fd380, [%rd72+2048];
	ld.global.f64 	%fd381, [%rd73+2048];
	sub.f64 	%fd382, %fd380, %fd381;
	abs.f64 	%fd383, %fd382;
	setp.lt.f64 	%p103, %fd379, %fd383;
	selp.f64 	%fd384, %fd383, %fd379, %p103;
	ld.global.f64 	%fd385, [%rd72+4096];
	ld.global.f64 	%fd386, [%rd73+4096];
	sub.f64 	%fd387, %fd385, %fd386;
	abs.f64 	%fd388, %fd387;
	setp.lt.f64 	%p104, %fd384, %fd388;
	selp.f64 	%fd389, %fd388, %fd384, %p104;
	ld.global.f64 	%fd390, [%rd72+6144];
	ld.global.f64 	%fd391, [%rd73+6144];
	sub.f64 	%fd392, %fd390, %fd391;
	abs.f64 	%fd393, %fd392;
	setp.lt.f64 	%p105, %fd389, %fd393;
	selp.f64 	%fd394, %fd393, %fd389, %p105;
	ld.global.f64 	%fd395, [%rd72+8192];
	ld.global.f64 	%fd396, [%rd73+8192];
	sub.f64 	%fd397, %fd395, %fd396;
	abs.f64 	%fd398, %fd397;
	setp.lt.f64 	%p106, %fd394, %fd398;
	selp.f64 	%fd399, %fd398, %fd394, %p106;
	ld.global.f64 	%fd400, [%rd72+10240];
	ld.global.f64 	%fd401, [%rd73+10240];
	sub.f64 	%fd402, %fd400, %fd401;
	abs.f64 	%fd403, %fd402;
	setp.lt.f64 	%p107, %fd399, %fd403;
	selp.f64 	%fd404, %fd403, %fd399, %p107;
	ld.global.f64 	%fd405, [%rd72+12288];
	ld.global.f64 	%fd406, [%rd73+12288];
	sub.f64 	%fd407, %fd405, %fd406;
	abs.f64 	%fd408, %fd407;
	setp.lt.f64 	%p108, %fd404, %fd408;
	selp.f64 	%fd409, %fd408, %fd404, %p108;
	ld.global.f64 	%fd410, [%rd72+14336];
	ld.global.f64 	%fd411, [%rd73+14336];
	sub.f64 	%fd412, %fd410, %fd411;
	abs.f64 	%fd413, %fd412;
	setp.lt.f64 	%p109, %fd409, %fd413;
	selp.f64 	%fd521, %fd413, %fd409, %p109;
	add.s32 	%r235, %r235, 2048;
$L__BB8_13:
	setp.eq.s32 	%p110, %r13, 0;
	@%p110 bra 	$L__BB8_19;
	and.b32  	%r16, %r5, 3;
	setp.lt.u32 	%p111, %r13, 4;
	@%p111 bra 	$L__BB8_16;
	mul.wide.s32 	%rd74, %r235, 8;
	add.s64 	%rd75, %rd2, %rd74;
	add.s64 	%rd76, %rd3, %rd74;
	ld.global.f64 	%fd415, [%rd75];
	ld.global.f64 	%fd416, [%rd76];
	sub.f64 	%fd417, %fd415, %fd416;
	abs.f64 	%fd418, %fd417;
	setp.lt.f64 	%p112, %fd521, %fd418;
	selp.f64 	%fd419, %fd418, %fd521, %p112;
	ld.global.f64 	%fd420, [%rd75+2048];
	ld.global.f64 	%fd421, [%rd76+2048];
	sub.f64 	%fd422, %fd420, %fd421;
	abs.f64 	%fd423, %fd422;
	setp.lt.f64 	%p113, %fd419, %fd423;
	selp.f64 	%fd424, %fd423, %fd419, %p113;
	ld.global.f64 	%fd425, [%rd75+4096];
	ld.global.f64 	%fd426, [%rd76+4096];
	sub.f64 	%fd427, %fd425, %fd426;
	abs.f64 	%fd428, %fd427;
	setp.lt.f64 	%p114, %fd424, %fd428;
	selp.f64 	%fd429, %fd428, %fd424, %p114;
	ld.global.f64 	%fd430, [%rd75+6144];
	ld.global.f64 	%fd431, [%rd76+6144];
	sub.f64 	%fd432, %fd430, %fd431;
	abs.f64 	%fd433, %fd432;
	setp.lt.f64 	%p115, %fd429, %fd433;
	selp.f64 	%fd521, %fd433, %fd429, %p115;
	add.s32 	%r235, %r235, 1024;
$L__BB8_16:
	setp.eq.s32 	%p116, %r16, 0;
	@%p116 bra 	$L__BB8_19;
	neg.s32 	%r238, %r16;
$L__BB8_18:
	.pragma "nounroll";
	mul.wide.s32 	%rd77, %r235, 8;
	add.s64 	%rd78, %rd3, %rd77;
	add.s64 	%rd79, %rd2, %rd77;
	ld.global.f64 	%fd434, [%rd79];
	ld.global.f64 	%fd435, [%rd78];
	sub.f64 	%fd436, %fd434, %fd435;
	abs.f64 	%fd437, %fd436;
	setp.lt.f64 	%p117, %fd521, %fd437;
	selp.f64 	%fd521, %fd437, %fd521, %p117;
	add.s32 	%r235, %r235, 256;
	add.s32 	%r238, %r238, 1;
	setp.ne.s32 	%p118, %r238, 0;
	@%p118 bra 	$L__BB8_18;
$L__BB8_19:
	setp.lt.u64 	%p119, %rd31, 256;
	@%p119 bra 	$L__BB8_24;
	// begin inline asm
	mov.u32 %r175, %laneid;
	// end inline asm
	mov.b64 	%rd90, %fd521;
	mov.b64 	{%r177, %r182}, %rd90;
	mov.b32 	%r183, 1;
	mov.b32 	%r224, 31;
	mov.b32 	%r225, -1;
	// begin inline asm
	shfl.sync.down.b32 %r176, %r177, %r183, %r224, %r225;
	// end inline asm
	// begin inline asm
	shfl.sync.down.b32 %r181, %r182, %r183, %r224, %r225;
	// end inline asm
	mov.b64 	%rd91, {%r176, %r181};
	mov.b64 	%fd485, %rd91;
	setp.gt.s32 	%p147, %r175, 30;
	setp.lt.f64 	%p148, %fd521, %fd485;
	selp.f64 	%fd486, %fd485, %fd521, %p148;
	selp.f64 	%fd487, %fd521, %fd486, %p147;
	mov.b64 	%rd92, %fd487;
	mov.b64 	{%r187, %r192}, %rd92;
	mov.b32 	%r193, 2;
	// begin inline asm
	shfl.sync.down.b32 %r186, %r187, %r193, %r224, %r225;
	// end inline asm
	// begin inline asm
	shfl.sync.down.b32 %r191, %r192, %r193, %r224, %r225;
	// end inline asm
	mov.b64 	%rd93, {%r186, %r191};
	mov.b64 	%fd488, %rd93;
	setp.gt.s32 	%p149, %r175, 29;
	setp.lt.f64 	%p150, %fd487, %fd488;
	selp.f64 	%fd489, %fd488, %fd487, %p150;
	selp.f64 	%fd490, %fd487, %fd489, %p149;
	mov.b64 	%rd94, %fd490;
	mov.b64 	{%r197, %r202}, %rd94;
	mov.b32 	%r203, 4;
	// begin inline asm
	shfl.sync.down.b32 %r196, %r197, %r203, %r224, %r225;
	// end inline asm
	// begin inline asm
	shfl.sync.down.b32 %r201, %r202, %r203, %r224, %r225;
	// end inline asm
	mov.b64 	%rd95, {%r196, %r201};
	mov.b64 	%fd491, %rd95;
	setp.gt.s32 	%p151, %r175, 27;
	setp.lt.f64 	%p152, %fd490, %fd491;
	selp.f64 	%fd492, %fd491, %fd490, %p152;
	selp.f64 	%fd493, %fd490, %fd492, %p151;
	mov.b64 	%rd96, %fd493;
	mov.b64 	{%r207, %r212}, %rd96;
	mov.b32 	%r213, 8;
	// begin inline asm
	shfl.sync.down.b32 %r206, %r207, %r213, %r224, %r225;
	// end inline asm
	// begin inline asm
	shfl.sync.down.b32 %r211, %r212, %r213, %r224, %r225;
	// end inline asm
	mov.b64 	%rd97, {%r206, %r211};
	mov.b64 	%fd494, %rd97;
	setp.gt.s32 	%p153, %r175, 23;
	setp.lt.f64 	%p154, %fd493, %fd494;
	selp.f64 	%fd495, %fd494, %fd493, %p154;
	selp.f64 	%fd496, %fd493, %fd495, %p153;
	mov.b64 	%rd98, %fd496;
	mov.b64 	{%r217, %r222}, %rd98;
	mov.b32 	%r223, 16;
	// begin inline asm
	shfl.sync.down.b32 %r216, %r217, %r223, %r224, %r225;
	// end inline asm
	// begin inline asm
	shfl.sync.down.b32 %r221, %r222, %r223, %r224, %r225;
	// end inline asm
	mov.b64 	%rd99, {%r216, %r221};
	mov.b64 	%fd497, %rd99;
	setp.gt.s32 	%p155, %r175, 15;
	setp.lt.f64 	%p156, %fd496, %fd497;
	selp.f64 	%fd16, %fd497, %fd496, %p156;
	selp.f64 	%fd533, %fd496, %fd16, %p155;
	setp.ne.s32 	%p157, %r175, 0;
	@%p157 bra 	$L__BB8_22;
	shr.u32 	%r226, %r2, 2;
	and.b32  	%r227, %r226, 248;
	mov.u32 	%r228, _ZZN3cub18CUB_300001_SM_10006detail6reduce28DeviceReduceSingleTileKernelINS2_10policy_hubIdyN4cuda3__47maximumIdEEE10Policy1000EN6thrust24THRUST_300001_SM_1000_NS12zip_iteratorINS5_3std3__45tupleIJNSC_6detail15normal_iteratorINSC_10device_ptrIdEEEESL_EEEEEPdyS8_dd14abs_differenceEEvT0_T1_T2_T3_T4_T6_E12temp_storage;
	add.s32 	%r229, %r228, %r227;
	st.shared.f64 	[%r229+8], %fd16;
$L__BB8_22:
	bar.sync 	0;
	setp.ne.s32 	%p158, %r2, 0;
	@%p158 bra 	$L__BB8_49;
	ld.shared.f64 	%fd498, [_ZZN3cub18CUB_300001_SM_10006detail6reduce28DeviceReduceSingleTileKernelINS2_10policy_hubIdyN4cuda3__47maximumIdEEE10Policy1000EN6thrust24THRUST_300001_SM_1000_NS12zip_iteratorINS5_3std3__45tupleIJNSC_6detail15normal_iteratorINSC_10device_ptrIdEEEESL_EEEEEPdyS8_dd14abs_differenceEEvT0_T1_T2_T3_T4_T6_E12temp_storage+16];
	setp.lt.f64 	%p159, %fd533, %fd498;
	selp.f64 	%fd499, %fd498, %fd533, %p159;
	ld.shared.f64 	%fd500, [_ZZN3cub18CUB_300001_SM_10006detail6reduce28DeviceReduceSingleTileKernelINS2_10policy_hubIdyN4cuda3__47maximumIdEEE10Policy1000EN6thrust24THRUST_300001_SM_1000_NS12zip_iteratorINS5_3std3__45tupleIJNSC_6detail15normal_iteratorINSC_10device_ptrIdEEEESL_EEEEEPdyS8_dd14abs_differenceEEvT0_T1_T2_T3_T4_T6_E12temp_storage+24];
	setp.lt.f64 	%p160, %fd499, %fd500;
	selp.f64 	%fd501, %fd500, %fd499, %p160;
	ld.shared.f64 	%fd502, [_ZZN3cub18CUB_300001_SM_10006detail6reduce28DeviceReduceSingleTileKernelINS2_10policy_hubIdyN4cuda3__47maximumIdEEE10Policy1000EN6thrust24THRUST_300001_SM_1000_NS12zip_iteratorINS5_3std3__45tupleIJNSC_6detail15normal_iteratorINSC_10device_ptrIdEEEESL_EEEEEPdyS8_dd14abs_differenceEEvT0_T1_T2_T3_T4_T6_E12temp_storage+32];
	setp.lt.f64 	%p161, %fd501, %fd502;
	selp.f64 	%fd503, %fd502, %fd501, %p161;
	ld.shared.f64 	%fd504, [_ZZN3cub18CUB_300001_SM_10006detail6reduce28DeviceReduceSingleTileKernelINS2_10policy_hubIdyN4cuda3__47maximumIdEEE10Policy1000EN6thrust24THRUST_300001_SM_1000_NS12zip_iteratorINS5_3std3__45tupleIJNSC_6detail15normal_iteratorINSC_10device_ptrIdEEEESL_EEEEEPdyS8_dd14abs_differenceEEvT0_T1_T2_T3_T4_T6_E12temp_storage+40];
	setp.lt.f64 	%p162, %fd503, %fd504;
	selp.f64 	%fd505, %fd504, %fd503, %p162;
	ld.shared.f64 	%fd506, [_ZZN3cub18CUB_300001_SM_10006detail6reduce28DeviceReduceSingleTileKernelINS2_10policy_hubIdyN4cuda3__47maximumIdEEE10Policy1000EN6thrust24THRUST_300001_SM_1000_NS12zip_iteratorINS5_3std3__45tupleIJNSC_6detail15normal_iteratorINSC_10device_ptrIdEEEESL_EEEEEPdyS8_dd14abs_differenceEEvT0_T1_T2_T3_T4_T6_E12temp_storage+48];
	setp.lt.f64 	%p163, %fd505, %fd506;
	selp.f64 	%fd507, %fd506, %fd505, %p163;
	ld.shared.f64 	%fd508, [_ZZN3cub18CUB_300001_SM_10006detail6reduce28DeviceReduceSingleTileKernelINS2_10policy_hubIdyN4cuda3__47maximumIdEEE10Policy1000EN6thrust24THRUST_300001_SM_1000_NS12zip_iteratorINS5_3std3__45tupleIJNSC_6detail15normal_iteratorINSC_10device_ptrIdEEEESL_EEEEEPdyS8_dd14abs_differenceEEvT0_T1_T2_T3_T4_T6_E12temp_storage+56];
	setp.lt.f64 	%p164, %fd507, %fd508;
	selp.f64 	%fd509, %fd508, %fd507, %p164;
	ld.shared.f64 	%fd510, [_ZZN3cub18CUB_300001_SM_10006detail6reduce28DeviceReduceSingleTileKernelINS2_10policy_hubIdyN4cuda3__47maximumIdEEE10Policy1000EN6thrust24THRUST_300001_SM_1000_NS12zip_iteratorINS5_3std3__45tupleIJNSC_6detail15normal_iteratorINSC_10device_ptrIdEEEESL_EEEEEPdyS8_dd14abs_differenceEEvT0_T1_T2_T3_T4_T6_E12temp_storage+64];
	setp.lt.f64 	%p165, %fd509, %fd510;
	selp.f64 	%fd533, %fd510, %fd509, %p165;
	bra.uni 	$L__BB8_49;
$L__BB8_24:
	// begin inline asm
	mov.u32 %r112, %laneid;
	// end inline asm
	and.b32  	%r163, %r2, 992;
	add.s32 	%r164, %r163, 32;
	setp.gt.u32 	%p120, %r164, %r1;
	not.b32 	%r165, %r163;
	add.s32 	%r166, %r1, %r165;
	selp.b32 	%r161, %r166, 31, %p120;
	mov.b64 	%rd80, %fd521;
	mov.b64 	{%r114, %r119}, %rd80;
	mov.b32 	%r120, 1;
	mov.b32 	%r162, -1;
	// begin inline asm
	shfl.sync.down.b32 %r113, %r114, %r120, %r161, %r162;
	// end inline asm
	// begin inline asm
	shfl.sync.down.b32 %r118, %r119, %r120, %r161, %r162;
	// end inline asm
	mov.b64 	%rd81, {%r113, %r118};
	mov.b64 	%fd438, %rd81;
	setp.lt.s32 	%p121, %r112, %r161;
	setp.lt.f64 	%p122, %fd521, %fd438;
	selp.f64 	%fd439, %fd438, %fd521, %p122;
	selp.f64 	%fd440, %fd439, %fd521, %p121;
	mov.b64 	%rd82, %fd440;
	mov.b64 	{%r124, %r129}, %rd82;
	mov.b32 	%r130, 2;
	// begin inline asm
	shfl.sync.down.b32 %r123, %r124, %r130, %r161, %r162;
	// end inline asm
	// begin inline asm
	shfl.sync.down.b32 %r128, %r129, %r130, %r161, %r162;
	// end inline asm
	mov.b64 	%rd83, {%r123, %r128};
	mov.b64 	%fd441, %rd83;
	add.s32 	%r167, %r112, 2;
	setp.gt.s32 	%p123, %r167, %r161;
	setp.lt.f64 	%p124, %fd440, %fd441;
	selp.f64 	%fd442, %fd441, %fd440, %p124;
	selp.f64 	%fd443, %fd440, %fd442, %p123;
	mov.b64 	%rd84, %fd443;
	mov.b64 	{%r134, %r139}, %rd84;
	mov.b32 	%r140, 4;
	// begin inline asm
	shfl.sync.down.b32 %r133, %r134, %r140, %r161, %r162;
	// end inline asm
	// begin inline asm
	shfl.sync.down.b32 %r138, %r139, %r140, %r161, %r162;
	// end inline asm
	mov.b64 	%rd85, {%r133, %r138};
	mov.b64 	%fd444, %rd85;
	add.s32 	%r168, %r112, 4;
	setp.gt.s32 	%p125, %r168, %r161;
	setp.lt.f64 	%p126, %fd443, %fd444;
	selp.f64 	%fd445, %fd444, %fd443, %p126;
	selp.f64 	%fd446, %fd443, %fd445, %p125;
	mov.b64 	%rd86, %fd446;
	mov.b64 	{%r144, %r149}, %rd86;
	mov.b32 	%r150, 8;
	// begin inline asm
	shfl.sync.down.b32 %r143, %r144, %r150, %r161, %r162;
	// end inline asm
	// begin inline asm
	shfl.sync.down.b32 %r148, %r149, %r150, %r161, %r162;
	// end inline asm
	mov.b64 	%rd87, {%r143, %r148};
	mov.b64 	%fd447, %rd87;
	add.s32 	%r169, %r112, 8;
	setp.gt.s32 	%p127, %r169, %r161;
	setp.lt.f64 	%p128, %fd446, %fd447;
	selp.f64 	%fd448, %fd447, %fd446, %p128;
	selp.f64 	%fd449, %fd446, %fd448, %p127;
	mov.b64 	%rd88, %fd449;
	mov.b64 	{%r154, %r159}, %rd88;
	mov.b32 	%r160, 16;
	// begin inline asm
	shfl.sync.down.b32 %r153, %r154, %r160, %r161, %r162;
	// end inline asm
	// begin inline asm
	shfl.sync.down.b32 %r158, %r159, %r160, %r161, %r162;
	// end inline asm
	mov.b64 	%rd89, {%r153, %r158};
	mov.b64 	%fd450, %rd89;
	add.s32 	%r170, %r112, 16;
	setp.gt.s32 	%p129, %r170, %r161;
	setp.lt.f64 	%p130, %fd449, %fd450;
	selp.f64 	%fd451, %fd450, %fd449, %p130;
	selp.f64 	%fd533, %fd449, %fd451, %p129;
	setp.ne.s32 	%p131, %r112, 0;
	@%p131 bra 	$L__BB8_26;
	shr.u32 	%r171, %r2, 2;
	and.b32  	%r172, %r171, 248;
	mov.u32 	%r173, _ZZN3cub18CUB_300001_SM_10006detail6reduce28DeviceReduceSingleTileKernelINS2_10policy_hubIdyN4cuda3__47maximumIdEEE10Policy1000EN6thrust24THRUST_300001_SM_1000_NS12zip_iteratorINS5_3std3__45tupleIJNSC_6detail15normal_iteratorINSC_10device_ptrIdEEEESL_EEEEEPdyS8_dd14abs_differenceEEvT0_T1_T2_T3_T4_T6_E12temp_storage;
	add.s32 	%r174, %r173, %r172;
	st.shared.f64 	[%r174+8], %fd533;
$L__BB8_26:
	bar.sync 	0;
	setp.ne.s32 	%p132, %r2, 0;
	@%p132 bra 	$L__BB8_49;
	setp.gt.u64 	%p133, %rd31, 32;
	ld.shared.f64 	%fd452, [_ZZN3cub18CUB_300001_SM_10006detail6reduce28DeviceReduceSingleTileKernelINS2_10policy_hubIdyN4cuda3__47maximumIdEEE10Policy1000EN6thrust24THRUST_300001_SM_1000_NS12zip_iteratorINS5_3std3__45tupleIJNSC_6detail15normal_iteratorINSC_10device_ptrIdEEEESL_EEEEEPdyS8_dd14abs_differenceEEvT0_T1_T2_T3_T4_T6_E12temp_storage+16];
	setp.lt.f64 	%p134, %fd533, %fd452;
	selp.f64 	%fd454, %fd452, %fd533, %p134;
	selp.f64 	%fd455, %fd454, %fd533, %p133;
	setp.gt.u64 	%p135, %rd31, 64;
	ld.shared.f64 	%fd457, [_ZZN3cub18CUB_300001_SM_10006detail6reduce28DeviceReduceSingleTileKernelINS2_10policy_hubIdyN4cuda3__47maximumIdEEE10Policy1000EN6thrust24THRUST_300001_SM_1000_NS12zip_iteratorINS5_3std3__45tupleIJNSC_6detail15normal_iteratorINSC_10device_ptrIdEEEESL_EEEEEPdyS8_dd14abs_differenceEEvT0_T1_T2_T3_T4_T6_E12temp_storage+24];
	setp.lt.f64 	%p136, %fd455, %fd457;
	selp.f64 	%fd459, %fd457, %fd455, %p136;
	selp.f64 	%fd460, %fd459, %fd455, %p135;
	setp.gt.u64 	%p137, %rd31, 96;
	ld.shared.f64 	%fd462, [_ZZN3cub18CUB_300001_SM_10006detail6reduce28DeviceReduceSingleTileKernelINS2_10policy_hubIdyN4cuda3__47maximumIdEEE10Policy1000EN6thrust24THRUST_300001_SM_1000_NS12zip_iteratorINS5_3std3__45tupleIJNSC_6detail15normal_iteratorINSC_10device_ptrIdEEEESL_EEEEEPdyS8_dd14abs_differenceEEvT0_T1_T2_T3_T4_T6_E12temp_storage+32];
	setp.lt.f64 	%p138, %fd460, %fd462;
	selp.f64 	%fd464, %fd462, %fd460, %p138;
	selp.f64 	%fd465, %fd464, %fd460, %p137;
	setp.gt.u64 	%p139, %rd31, 128;
	ld.shared.f64 	%fd467, [_ZZN3cub18CUB_300001_SM_10006detail6reduce28DeviceReduceSingleTileKernelINS2_10policy_hubIdyN4cuda3__47maximumIdEEE10Policy1000EN6thrust24THRUST_300001_SM_1000_NS12zip_iteratorINS5_3std3__45tupleIJNSC_6detail15normal_iteratorINSC_10device_ptrIdEEEESL_EEEEEPdyS8_dd14abs_differenceEEvT0_T1_T2_T3_T4_T6_E12temp_storage+40];
	setp.lt.f64 	%p140, %fd465, %fd467;
	selp.f64 	%fd469, %fd467, %fd465, %p140;
	selp.f64 	%fd470, %fd469, %fd465, %p139;
	setp.gt.u64 	%p141, %rd31, 160;
	ld.shared.f64 	%fd472, [_ZZN3cub18CUB_300001_SM_10006detail6reduce28DeviceReduceSingleTileKernelINS2_10policy_hubIdyN4cuda3__47maximumIdEEE10Policy1000EN6thrust24THRUST_300001_SM_1000_NS12zip_iteratorINS5_3std3__45tupleIJNSC_6detail15normal_iteratorINSC_10device_ptrIdEEEESL_EEEEEPdyS8_dd14abs_differenceEEvT0_T1_T2_T3_T4_T6_E12temp_storage+48];
	setp.lt.f64 	%p142, %fd470, %fd472;
	selp.f64 	%fd474, %fd472, %fd470, %p142;
	selp.f64 	%fd475, %fd474, %fd470, %p141;
	setp.gt.u64 	%p143, %rd31, 192;
	ld.shared.f64 	%fd477, [_ZZN3cub18CUB_300001_SM_10006detail6reduce28DeviceReduceSingleTileKernelINS2_10policy_hubIdyN4cuda3__47maximumIdEEE10Policy1000EN6thrust24THRUST_300001_SM_1000_NS12zip_iteratorINS5_3std3__45tupleIJNSC_6detail15normal_iteratorINSC_10device_ptrIdEEEESL_EEEEEPdyS8_dd14abs_differenceEEvT0_T1_T2_T3_T4_T6_E12temp_storage+56];
	setp.lt.f64 	%p144, %fd475, %fd477;
	selp.f64 	%fd479, %fd477, %fd475, %p144;
	selp.f64 	%fd480, %fd479, %fd475, %p143;
	setp.gt.u64 	%p145, %rd31, 224;
	ld.shared.f64 	%fd482, [_ZZN3cub18CUB_300001_SM_10006detail6reduce28DeviceReduceSingleTileKernelINS2_10policy_hubIdyN4cuda3__47maximumIdEEE10Policy1000EN6thrust24THRUST_300001_SM_1000_NS12zip_iteratorINS5_3std3__45tupleIJNSC_6detail15normal_iteratorINSC_10device_ptrIdEEEESL_EEEEEPdyS8_dd14abs_differenceEEvT0_T1_T2_T3_T4_T6_E12temp_storage+64];
	setp.lt.f64 	%p146, %fd480, %fd482;
	selp.f64 	%fd484, %fd482, %fd480, %p146;
	selp.f64 	%fd533, %fd484, %fd480, %p145;
	bra.uni 	$L__BB8_49;
$L__BB8_28:
	mov.u32 	%r24, %tid.x;
	cvt.u64.u32 	%rd10, %r24;
	mul.wide.u32 	%rd34, %r24, 8;
	add.s64 	%rd11, %rd2, %rd34;
	add.s64 	%rd12, %rd3, %rd34;
	ld.global.f64 	%fd43, [%rd11];
	ld.global.f64 	%fd44, [%rd12];
	sub.f64 	%fd45, %fd43, %fd44;
	abs.f64 	%fd46, %fd45;
	ld.global.f64 	%fd47, [%rd11+2048];
	ld.global.f64 	%fd48, [%rd12+2048];
	sub.f64 	%fd49, %fd47, %fd48;
	abs.f64 	%fd50, %fd49;
	ld.global.f64 	%fd51, [%rd11+4096];
	ld.global.f64 	%fd52, [%rd12+4096];
	sub.f64 	%fd53, %fd51, %fd52;
	abs.f64 	%fd54, %fd53;
	ld.global.f64 	%fd55, [%rd11+6144];
	ld.global.f64 	%fd56, [%rd12+6144];
	sub.f64 	%fd57, %fd55, %fd56;
	abs.f64 	%fd58, %fd57;
	ld.global.f64 	%fd59, [%rd11+8192];
	ld.global.f64 	%fd60, [%rd12+8192];
	sub.f64 	%fd61, %fd59, %fd60;
	abs.f64 	%fd62, %fd61;
	ld.global.f64 	%fd63, [%rd11+10240];
	ld.global.f64 	%fd64, [%rd12+10240];
	sub.f64 	%fd65, %fd63, %fd64;
	abs.f64 	%fd66, %fd65;
	ld.global.f64 	%fd67, [%rd11+12288];
	ld.global.f64 	%fd68, [%rd12+12288];
	sub.f64 	%fd69, %fd67, %fd68;
	abs.f64 	%fd70, %fd69;
	ld.global.f64 	%fd71, [%rd11+14336];
	ld.global.f64 	%fd72, [%rd12+14336];
	sub.f64 	%fd73, %fd71, %fd72;
	abs.f64 	%fd74, %fd73;
	setp.lt.f64 	%p3, %fd46, %fd50;
	selp.f64 	%fd75, %fd50, %fd46, %p3;
	setp.lt.f64 	%p4, %fd75, %fd54;
	selp.f64 	%fd76, %fd54, %fd75, %p4;
	setp.lt.f64 	%p5, %fd76, %fd58;
	selp.f64 	%fd77, %fd58, %fd76, %p5;
	setp.lt.f64 	%p6, %fd77, %fd62;
	selp.f64 	%fd78, %fd62, %fd77, %p6;
	setp.lt.f64 	%p7, %fd78, %fd66;
	selp.f64 	%fd79, %fd66, %fd78, %p7;
	setp.lt.f64 	%p8, %fd79, %fd70;
	selp.f64 	%fd80, %fd70, %fd79, %p8;
	setp.lt.f64 	%p9, %fd80, %fd74;
	selp.f64 	%fd532, %fd74, %fd80, %p9;
	add.s64 	%rd13, %rd31, -2048;
	setp.lt.u64 	%p10, %rd13, 2048;
	mov.b64 	%rd103, 2048;
	@%p10 bra 	$L__BB8_32;
	mov.b64 	%rd103, 2048;
$L__BB8_30:
	shl.b64 	%rd36, %rd103, 3;
	add.s64 	%rd37, %rd11, %rd36;
	add.s64 	%rd38, %rd12, %rd36;
	ld.global.f64 	%fd81, [%rd37];
	ld.global.f64 	%fd82, [%rd38];
	sub.f64 	%fd83, %fd81, %fd82;
	abs.f64 	%fd84, %fd83;
	ld.global.f64 	%fd85, [%rd37+2048];
	ld.global.f64 	%fd86, [%rd38+2048];
	sub.f64 	%fd87, %fd85, %fd86;
	abs.f64 	%fd88, %fd87;
	ld.global.f64 	%fd89, [%rd37+4096];
	ld.global.f64 	%fd90, [%rd38+4096];
	sub.f64 	%fd91, %fd89, %fd90;
	abs.f64 	%fd92, %fd91;
	ld.global.f64 	%fd93, [%rd37+6144];
	ld.global.f64 	%fd94, [%rd38+6144];
	sub.f64 	%fd95, %fd93, %fd94;
	abs.f64 	%fd96, %fd95;
	ld.global.f64 	%fd97, [%rd37+8192];
	ld.global.f64 	%fd98, [%rd38+8192];
	sub.f64 	%fd99, %fd97, %fd98;
	abs.f64 	%fd100, %fd99;
	ld.global.f64 	%fd101, [%rd37+10240];
	ld.global.f64 	%fd102, [%rd38+10240];
	sub.f64 	%fd103, %fd101, %fd102;
	abs.f64 	%fd104, %fd103;
	ld.global.f64 	%fd105, [%rd37+12288];
	ld.global.f64 	%fd106, [%rd38+12288];
	sub.f64 	%fd107, %fd105, %fd106;
	abs.f64 	%fd108, %fd107;
	ld.global.f64 	%fd109, [%rd37+14336];
	ld.global.f64 	%fd110, [%rd38+14336];
	sub.f64 	%fd111, %fd109, %fd110;
	abs.f64 	%fd112, %fd111;
	setp.lt.f64 	%p11, %fd532, %fd84;
	selp.f64 	%fd113, %fd84, %fd532, %p11;
	setp.lt.f64 	%p12, %fd113, %fd88;
	selp.f64 	%fd114, %fd88, %fd113, %p12;
	setp.lt.f64 	%p13, %fd114, %fd92;
	selp.f64 	%fd115, %fd92, %fd114, %p13;
	setp.lt.f64 	%p14, %fd115, %fd96;
	selp.f64 	%fd116, %fd96, %fd115, %p14;
	setp.lt.f64 	%p15, %fd116, %fd100;
	selp.f64 	%fd117, %fd100, %fd116, %p15;
	setp.lt.f64 	%p16, %fd117, %fd104;
	selp.f64 	%fd118, %fd104, %fd117, %p16;
	setp.lt.f64 	%p17, %fd118, %fd108;
	selp.f64 	%fd119, %fd108, %fd118, %p17;
	setp.lt.f64 	%p18, %fd119, %fd112;
	selp.f64 	%fd532, %fd112, %fd119, %p18;
	sub.s64 	%rd39, %rd31, %rd103;
	setp.lt.u64 	%p19, %rd39, 2048;
	@%p19 bra 	$L__BB8_45;
	add.s64 	%rd103, %rd103, 2048;
	setp.le.u64 	%p20, %rd103, %rd13;
	@%p20 bra 	$L__BB8_30;
$L__BB8_32:
	setp.le.u64 	%p21, %rd31, %rd103;
	cvt.u32.u64 	%r42, %rd103;
	cvt.u32.u64 	%r43, %rd31;
	sub.s32 	%r44, %r43, %r42;
	setp.ge.s32 	%p22, %r24, %r44;
	or.pred  	%p23, %p21, %p22;
	@%p23 bra 	$L__BB8_45;
	not.b32 	%r47, %r24;
	add.s32 	%r48, %r47, %r43;
	sub.s32 	%r50, %r48, %r42;
	shr.u32 	%r51, %r50, 8;
	add.s32 	%r25, %r51, 1;
	and.b32  	%r26, %r25, 15;
	setp.lt.u32 	%p24, %r50, 3840;
	mov.u32 	%r242, %r24;
	@%p24 bra 	$L__BB8_36;
	and.b32  	%r52, %r25, 33554416;
	neg.s32 	%r240, %r52;
	add.s64 	%rd40, %rd103, %rd10;
	shl.b64 	%rd41, %rd40, 3;
	add.s64 	%rd42, %rd41, 16384;
	add.s64 	%rd105, %rd2, %rd42;
	add.s64 	%rd104, %rd3, %rd42;
	mov.u32 	%r242, %r24;
$L__BB8_35:
	.pragma "nounroll";
	ld.global.f64 	%fd121, [%rd105+-16384];
	ld.global.f64 	%fd122, [%rd104+-16384];
	sub.f64 	%fd123, %fd121, %fd122;
	abs.f64 	%fd124, %fd123;
	setp.lt.f64 	%p25, %fd532, %fd124;
	selp.f64 	%fd125, %fd124, %fd532, %p25;
	ld.global.f64 	%fd126, [%rd105+-14336];
	ld.global.f64 	%fd127, [%rd104+-14336];
	sub.f64 	%fd128, %fd126, %fd127;
	abs.f64 	%fd129, %fd128;
	setp.lt.f64 	%p26, %fd125, %fd129;
	selp.f64 	%fd130, %fd129, %fd125, %p26;
	ld.global.f64 	%fd131, [%rd105+-12288];
	ld.global.f64 	%fd132, [%rd104+-12288];
	sub.f64 	%fd133, %fd131, %fd132;
	abs.f64 	%fd134, %fd133;
	setp.lt.f64 	%p27, %fd130, %fd134;
	selp.f64 	%fd135, %fd134, %fd130, %p27;
	ld.global.f64 	%fd136, [%rd105+-10240];
	ld.global.f64 	%fd137, [%rd104+-10240];
	sub.f64 	%fd138, %fd136, %fd137;
	abs.f64 	%fd139, %fd138;
	setp.lt.f64 	%p28, %fd135, %fd139;
	selp.f64 	%fd140, %fd139, %fd135, %p28;
	ld.global.f64 	%fd141, [%rd105+-8192];
	ld.global.f64 	%fd142, [%rd104+-8192];
	sub.f64 	%fd143, %fd141, %fd142;
	abs.f64 	%fd144, %fd143;
	setp.lt.f64 	%p29, %fd140, %fd144;
	selp.f64 	%fd145, %fd144, %fd140, %p29;
	ld.global.f64 	%fd146, [%rd105+-6144];
	ld.global.f64 	%fd147, [%rd104+-6144];
	sub.f64 	%fd148, %fd146, %fd147;
	abs.f64 	%fd149, %fd148;
	setp.lt.f64 	%p30, %fd145, %fd149;
	selp.f64 	%fd150, %fd149, %fd145, %p30;
	ld.global.f64 	%fd151, [%rd105+-4096];
	ld.global.f64 	%fd152, [%rd104+-4096];
	sub.f64 	%fd153, %fd151, %fd152;
	abs.f64 	%fd154, %fd153;
	setp.lt.f64 	%p31, %fd150, %fd154;
	selp.f64 	%fd155, %fd154, %fd150, %p31;
	ld.global.f64 	%fd156, [%rd105+-2048];
	ld.global.f64 	%fd157, [%rd104+-2048];
	sub.f64 	%fd158, %fd156, %fd157;
	abs.f64 	%fd159, %fd158;
	setp.lt.f64 	%p32, %fd155, %fd159;
	selp.f64 	%fd160, %fd159, %fd155, %p32;
	ld.global.f64 	%fd161, [%rd105];
	ld.global.f64 	%fd162, [%rd104];
	sub.f64 	%fd163, %fd161, %fd162;
	abs.f64 	%fd164, %fd163;
	setp.lt.f64 	%p33, %fd160, %fd164;
	selp.f64 	%fd165, %fd164, %fd160, %p33;
	ld.global.f64 	%fd166, [%rd105+2048];
	ld.global.f64 	%fd167, [%rd104+2048];
	sub.f64 	%fd168, %fd166, %fd167;
	abs.f64 	%fd169, %fd168;
	setp.lt.f64 	%p34, %fd165, %fd169;
	selp.f64 	%fd170, %fd169, %fd165, %p34;
	ld.global.f64 	%fd171, [%rd105+4096];
	ld.global.f64 	%fd172, [%rd104+4096];
	sub.f64 	%fd173, %fd171, %fd172;
	abs.f64 	%fd174, %fd173;
	setp.lt.f64 	%p35, %fd170, %fd174;
	selp.f64 	%fd175, %fd174, %fd170, %p35;
	ld.global.f64 	%fd176, [%rd105+6144];
	ld.global.f64 	%fd177, [%rd104+6144];
	sub.f64 	%fd178, %fd176, %fd177;
	abs.f64 	%fd179, %fd178;
	setp.lt.f64 	%p36, %fd175, %fd179;
	selp.f64 	%fd180, %fd179, %fd175, %p36;
	ld.global.f64 	%fd181, [%rd105+8192];
	ld.global.f64 	%fd182, [%rd104+8192];
	sub.f64 	%fd183, %fd181, %fd182;
	abs.f64 	%fd184, %fd183;
	setp.lt.f64 	%p37, %fd180, %fd184;
	selp.f64 	%fd185, %fd184, %fd180, %p37;
	ld.global.f64 	%fd186, [%rd105+10240];
	ld.global.f64 	%fd187, [%rd104+10240];
	sub.f64 	%fd188, %fd186, %fd187;
	abs.f64 	%fd189, %fd188;
	setp.lt.f64 	%p38, %fd185, %fd189;
	selp.f64 	%fd190, %fd189, %fd185, %p38;
	ld.global.f64 	%fd191, [%rd105+12288];
	ld.global.f64 	%fd192, [%rd104+12288];
	sub.f64 	%fd193, %fd191, %fd192;
	abs.f64 	%fd194, %fd193;
	setp.lt.f64 	%p39, %fd190, %fd194;
	selp.f64 	%fd195, %fd194, %fd190, %p39;
	ld.global.f64 	%fd196, [%rd105+14336];
	ld.global.f64 	%fd197, [%rd104+14336];
	sub.f64 	%fd198, %fd196, %fd197;
	abs.f64 	%fd199, %fd198;
	setp.lt.f64 	%p40, %fd195, %fd199;
	selp.f64 	%fd532, %fd199, %fd195, %p40;
	add.s32 	%r242, %r242, 4096;
	add.s32 	%r240, %r240, 16;
	add.s64 	%rd105, %rd105, 32768;
	add.s64 	%rd104, %rd104, 32768;
	setp.ne.s32 	%p41, %r240, 0;
	@%p41 bra 	$L__BB8_35;
$L__BB8_36:
	setp.eq.s32 	%p42, %r26, 0;
	@%p42 bra 	$L__BB8_45;
	and.b32  	%r33, %r25, 7;
	setp.lt.u32 	%p43, %r26, 8;
	@%p43 bra 	$L__BB8_39;
	cvt.u64.u32 	%rd43, %r242;
	add.s64 	%rd44, %rd103, %rd43;
	shl.b64 	%rd45, %rd44, 3;
	add.s64 	%rd46, %rd2, %rd45;
	add.s64 	%rd47, %rd3, %rd45;
	ld.global.f64 	%fd201, [%rd46];
	ld.global.f64 	%fd202, [%rd47];
	sub.f64 	%fd203, %fd201, %fd202;
	abs.f64 	%fd204, %fd203;
	setp.lt.f64 	%p44, %fd532, %fd204;
	selp.f64 	%fd205, %fd204, %fd532, %p44;
	ld.global.f64 	%fd206, [%rd46+2048];
	ld.global.f64 	%fd207, [%rd47+2048];
	sub.f64 	%fd208, %fd206, %fd207;
	abs.f64 	%fd209, %fd208;
	setp.lt.f64 	%p45, %fd205, %fd209;
	selp.f64 	%fd210, %fd209, %fd205, %p45;
	ld.global.f64 	%fd211, [%rd46+4096];
	ld.global.f64 	%fd212, [%rd47+4096];
	sub.f64 	%fd213, %fd211, %fd212;
	abs.f64 	%fd214, %fd213;
	setp.lt.f64 	%p46, %fd210, %fd214;
	selp.f64 	%fd215, %fd214, %fd210, %p46;
	ld.global.f64 	%fd216, [%rd46+6144];
	ld.global.f64 	%fd217, [%rd47+6144];
	sub.f64 	%fd218, %fd216, %fd217;
	abs.f64 	%fd219, %fd218;
	setp.lt.f64 	%p47, %fd215, %fd219;
	selp.f64 	%fd220, %fd219, %fd215, %p47;
	ld.global.f64 	%fd221, [%rd46+8192];
	ld.global.f64 	%fd222, [%rd47+8192];
	sub.f64 	%fd223, %fd221, %fd222;
	abs.f64 	%fd224, %fd223;
	setp.lt.f64 	%p48, %fd220, %fd224;
	selp.f64 	%fd225, %fd224, %fd220, %p48;
	ld.global.f64 	%fd226, [%rd46+10240];
	ld.global.f64 	%fd227, [%rd47+10240];
	sub.f64 	%fd228, %fd226, %fd227;
	abs.f64 	%fd229, %fd228;
	setp.lt.f64 	%p49, %fd225, %fd229;
	selp.f64 	%fd230, %fd229, %fd225, %p49;
	ld.global.f64 	%fd231, [%rd46+12288];
	ld.global.f64 	%fd232, [%rd47+12288];
	sub.f64 	%fd233, %fd231, %fd232;
	abs.f64 	%fd234, %fd233;
	setp.lt.f64 	%p50, %fd230, %fd234;
	selp.f64 	%fd235, %fd234, %fd230, %p50;
	ld.global.f64 	%fd236, [%rd46+14336];
	ld.global.f64 	%fd237, [%rd47+14336];
	sub.f64 	%fd238, %fd236, %fd237;
	abs.f64 	%fd239, %fd238;
	setp.lt.f64 	%p51, %fd235, %fd239;
	selp.f64 	%fd532, %fd239, %fd235, %p51;
	add.s32 	%r242, %r242, 2048;
$L__BB8_39:
	setp.eq.s32 	%p52, %r33, 0;
	@%p52 bra 	$L__BB8_45;
	and.b32  	%r36, %r25, 3;
	setp.lt.u32 	%p53, %r33, 4;
	@%p53 bra 	$L__BB8_42;
	cvt.u64.u32 	%rd48, %r242;
	add.s64 	%rd49, %rd103, %rd48;
	shl.b64 	%rd50, %rd49, 3;
	add.s64 	%rd51, %rd2, %rd50;
	add.s64 	%rd52, %rd3, %rd50;
	ld.global.f64 	%fd241, [%rd51];
	ld.global.f64 	%fd242, [%rd52];
	sub.f64 	%fd243, %fd241, %fd242;
	abs.f64 	%fd244, %fd243;
	setp.lt.f64 	%p54, %fd532, %fd244;
	selp.f64 	%fd245, %fd244, %fd532, %p54;
	ld.global.f64 	%fd246, [%rd51+2048];
	ld.global.f64 	%fd247, [%rd52+2048];
	sub.f64 	%fd248, %fd246, %fd247;
	abs.f64 	%fd249, %fd248;
	setp.lt.f64 	%p55, %fd245, %fd249;
	selp.f64 	%fd250, %fd249, %fd245, %p55;
	ld.global.f64 	%fd251, [%rd51+4096];
	ld.global.f64 	%fd252, [%rd52+4096];
	sub.f64 	%fd253, %fd251, %fd252;
	abs.f64 	%fd254, %fd253;
	setp.lt.f64 	%p56, %fd250, %fd254;
	selp.f64 	%fd255, %fd254, %fd250, %p56;
	ld.global.f64 	%fd256, [%rd51+6144];
	ld.global.f64 	%fd257, [%rd52+6144];
	sub.f64 	%fd258, %fd256, %fd257;
	abs.f64 	%fd259, %fd258;
	setp.lt.f64 	%p57, %fd255, %fd259;
	selp.f64 	%fd532, %fd259, %fd255, %p57;
	add.s32 	%r242, %r242, 1024;
$L__BB8_42:
	setp.eq.s32 	%p58, %r36, 0;
	@%p58 bra 	$L__BB8_45;
	cvt.u64.u32 	%rd53, %r242;
	add.s64 	%rd54, %rd103, %rd53;
	shl.b64 	%rd55, %rd54, 3;
	add.s64 	%rd107, %rd3, %rd55;
	add.s64 	%rd106, %rd2, %rd55;
	neg.s32 	%r245, %r36;
$L__BB8_44:
	.pragma "nounroll";
	ld.global.f64 	%fd260, [%rd106];
	ld.global.f64 	%fd261, [%rd107];
	sub.f64 	%fd262, %fd260, %fd261;
	abs.f64 	%fd263, %fd262;
	setp.lt.f64 	%p59, %fd532, %fd263;
	selp.f64 	%fd532, %fd263, %fd532, %p59;
	add.s64 	%rd107, %rd107, 2048;
	add.s64 	%rd106, %rd106, 2048;
	add.s32 	%r245, %r245, 1;
	setp.ne.s32 	%p60, %r245, 0;
	@%p60 bra 	$L__BB8_44;
$L__BB8_45:
	// begin inline asm
	mov.u32 %r53, %laneid;
	// end inline asm
	mov.b64 	%rd56, %fd532;
	mov.b64 	{%r55, %r60}, %rd56;
	mov.b32 	%r61, 1;
	mov.b32 	%r102, 31;
	mov.b32 	%r103, -1;
	// begin inline asm
	shfl.sync.down.b32 %r54, %r55, %r61, %r102, %r103;
	// end inline asm
	// begin inline asm
	shfl.sync.down.b32 %r59, %r60, %r61, %r102, %r103;
	// end inline asm
	mov.b64 	%rd57, {%r54, %r59};
	mov.b64 	%fd264, %rd57;
	setp.gt.s32 	%p61, %r53, 30;
	setp.lt.f64 	%p62, %fd532, %fd264;
	selp.f64 	%fd265, %fd264, %fd532, %p62;
	selp.f64 	%fd266, %fd532, %fd265, %p61;
	mov.b64 	%rd58, %fd266;
	mov.b64 	{%r65, %r70}, %rd58;
	mov.b32 	%r71, 2;
	// begin inline asm
	shfl.sync.down.b32 %r64, %r65, %r71, %r102, %r103;
	// end inline asm
	// begin inline asm
	shfl.sync.down.b32 %r69, %r70, %r71, %r102, %r103;
	// end inline asm
	mov.b64 	%rd59, {%r64, %r69};
	mov.b64 	%fd267, %rd59;
	setp.gt.s32 	%p63, %r53, 29;
	setp.lt.f64 	%p64, %fd266, %fd267;
	selp.f64 	%fd268, %fd267, %fd266, %p64;
	selp.f64 	%fd269, %fd266, %fd268, %p63;
	mov.b64 	%rd60, %fd269;
	mov.b64 	{%r75, %r80}, %rd60;
	mov.b32 	%r81, 4;
	// begin inline asm
	shfl.sync.down.b32 %r74, %r75, %r81, %r102, %r103;
	// end inline asm
	// begin inline asm
	shfl.sync.down.b32 %r79, %r80, %r81, %r102, %r103;
	// end inline asm
	mov.b64 	%rd61, {%r74, %r79};
	mov.b64 	%fd270, %rd61;
	setp.gt.s32 	%p65, %r53, 27;
	setp.lt.f64 	%p66, %fd269, %fd270;
	selp.f64 	%fd271, %fd270, %fd269, %p66;
	selp.f64 	%fd272, %fd269, %fd271, %p65;
	mov.b64 	%rd62, %fd272;
	mov.b64 	{%r85, %r90}, %rd62;
	mov.b32 	%r91, 8;
	// begin inline asm
	shfl.sync.down.b32 %r84, %r85, %r91, %r102, %r103;
	// end inline asm
	// begin inline asm
	shfl.sync.down.b32 %r89, %r90, %r91, %r102, %r103;
	// end inline asm
	mov.b64 	%rd63, {%r84, %r89};
	mov.b64 	%fd273, %rd63;
	setp.gt.s32 	%p67, %r53, 23;
	setp.lt.f64 	%p68, %fd272, %fd273;
	selp.f64 	%fd274, %fd273, %fd272, %p68;
	selp.f64 	%fd275, %fd272, %fd274, %p67;
	mov.b64 	%rd64, %fd275;
	mov.b64 	{%r95, %r100}, %rd64;
	mov.b32 	%r101, 16;
	// begin inline asm
	shfl.sync.down.b32 %r94, %r95, %r101, %r102, %r103;
	// end inline asm
	// begin inline asm
	shfl.sync.down.b32 %r99, %r100, %r101, %r102, %r103;
	// end inline asm
	mov.b64 	%rd65, {%r94, %r99};
	mov.b64 	%fd276, %rd65;
	setp.gt.s32 	%p69, %r53, 15;
	setp.lt.f64 	%p70, %fd275, %fd276;
	selp.f64 	%fd38, %fd276, %fd275, %p70;
	selp.f64 	%fd533, %fd275, %fd38, %p69;
	setp.ne.s32 	%p71, %r53, 0;
	@%p71 bra 	$L__BB8_47;
	shr.u32 	%r104, %r24, 2;
	and.b32  	%r105, %r104, 248;
	mov.u32 	%r106, _ZZN3cub18CUB_300001_SM_10006detail6reduce28DeviceReduceSingleTileKernelINS2_10policy_hubIdyN4cuda3__47maximumIdEEE10Policy1000EN6thrust24THRUST_300001_SM_1000_NS12zip_iteratorINS5_3std3__45tupleIJNSC_6detail15normal_iteratorINSC_10device_ptrIdEEEESL_EEEEEPdyS8_dd14abs_differenceEEvT0_T1_T2_T3_T4_T6_E12temp_storage;
	add.s32 	%r107, %r106, %r105;
	st.shared.f64 	[%r107+8], %fd38;
$L__BB8_47:
	bar.sync 	0;
	setp.ne.s32 	%p72, %r24, 0;
	@%p72 bra 	$L__BB8_49;
	ld.shared.f64 	%fd277, [_ZZN3cub18CUB_300001_SM_10006detail6reduce28DeviceReduceSingleTileKernelINS2_10policy_hubIdyN4cuda3__47maximumIdEEE10Policy1000EN6thrust24THRUST_300001_SM_1000_NS12zip_iteratorINS5_3std3__45tupleIJNSC_6detail15normal_iteratorINSC_10device_ptrIdEEEESL_EEEEEPdyS8_dd14abs_differenceEEvT0_T1_T2_T3_T4_T6_E12temp_storage+16];
	setp.lt.f64 	%p73, %fd533, %fd277;
	selp.f64 	%fd278, %fd277, %fd533, %p73;
	ld.shared.f64 	%fd279, [_ZZN3cub18CUB_300001_SM_10006detail6reduce28DeviceReduceSingleTileKernelINS2_10policy_hubIdyN4cuda3__47maximumIdEEE10Policy1000EN6thrust24THRUST_300001_SM_1000_NS12zip_iteratorINS5_3std3__45tupleIJNSC_6detail15normal_iteratorINSC_10device_ptrIdEEEESL_EEEEEPdyS8_dd14abs_differenceEEvT0_T1_T2_T3_T4_T6_E12temp_storage+24];
	setp.lt.f64 	%p74, %fd278, %fd279;
	selp.f64 	%fd280, %fd279, %fd278, %p74;
	ld.shared.f64 	%fd281, [_ZZN3cub18CUB_300001_SM_10006detail6reduce28DeviceReduceSingleTileKernelINS2_10policy_hubIdyN4cuda3__47maximumIdEEE10Policy1000EN6thrust24THRUST_300001_SM_1000_NS12zip_iteratorINS5_3std3__45tupleIJNSC_6detail15normal_iteratorINSC_10device_ptrIdEEEESL_EEEEEPdyS8_dd14abs_differenceEEvT0_T1_T2_T3_T4_T6_E12temp_storage+32];
	setp.lt.f64 	%p75, %fd280, %fd281;
	selp.f64 	%fd282, %fd281, %fd280, %p75;
	ld.shared.f64 	%fd283, [_ZZN3cub18CUB_300001_SM_10006detail6reduce28DeviceReduceSingleTileKernelINS2_10policy_hubIdyN4cuda3__47maximumIdEEE10Policy1000EN6thrust24THRUST_300001_SM_1000_NS12zip_iteratorINS5_3std3__45tupleIJNSC_6detail15normal_iteratorINSC_10device_ptrIdEEEESL_EEEEEPdyS8_dd14abs_differenceEEvT0_T1_T2_T3_T4_T6_E12temp_storage+40];
	setp.lt.f64 	%p76, %fd282, %fd283;
	selp.f64 	%fd284, %fd283, %fd282, %p76;
	ld.shared.f64 	%fd285, [_ZZN3cub18CUB_300001_SM_10006detail6reduce28DeviceReduceSingleTileKernelINS2_10policy_hubIdyN4cuda3__47maximumIdEEE10Policy1000EN6thrust24THRUST_300001_SM_1000_NS12zip_iteratorINS5_3std3__45tupleIJNSC_6detail15normal_iteratorINSC_10device_ptrIdEEEESL_EEEEEPdyS8_dd14abs_differenceEEvT0_T1_T2_T3_T4_T6_E12temp_storage+48];
	setp.lt.f64 	%p77, %fd284, %fd285;
	selp.f64 	%fd286, %fd285, %fd284, %p77;
	ld.shared.f64 	%fd287, [_ZZN3cub18CUB_300001_SM_10006detail6reduce28DeviceReduceSingleTileKernelINS2_10policy_hubIdyN4cuda3__47maximumIdEEE10Policy1000EN6thrust24THRUST_300001_SM_1000_NS12zip_iteratorINS5_3std3__45tupleIJNSC_6detail15normal_iteratorINSC_10device_ptrIdEEEESL_EEEEEPdyS8_dd14abs_differenceEEvT0_T1_T2_T3_T4_T6_E12temp_storage+56];
	setp.lt.f64 	%p78, %fd286, %fd287;
	selp.f64 	%fd288, %fd287, %fd286, %p78;
	ld.shared.f64 	%fd289, [_ZZN3cub18CUB_300001_SM_10006detail6reduce28DeviceReduceSingleTileKernelINS2_10policy_hubIdyN4cuda3__47maximumIdEEE10Policy1000EN6thrust24THRUST_300001_SM_1000_NS12zip_iteratorINS5_3std3__45tupleIJNSC_6detail15normal_iteratorINSC_10device_ptrIdEEEESL_EEEEEPdyS8_dd14abs_differenceEEvT0_T1_T2_T3_T4_T6_E12temp_storage+64];
	setp.lt.f64 	%p79, %fd288, %fd289;
	selp.f64 	%fd533, %fd289, %fd288, %p79;
$L__BB8_49:
	mov.u32 	%r230, %tid.x;
	setp.ne.s32 	%p166, %r230, 0;
	@%p166 bra 	$L__BB8_51;
	setp.lt.f64 	%p167, %fd42, %fd533;
	selp.f64 	%fd511, %fd533, %fd42, %p167;
	st.global.f64 	[%rd1], %fd511;
$L__BB8_51:
	ret;

}
	// .globl	_ZN3cub18CUB_300001_SM_10006detail6reduce18DeviceReduceKernelINS2_10policy_hubIdyN4cuda3__47maximumIdEEE10Policy1000EN6thrust24THRUST_300001_SM_1000_NS12zip_iteratorINS5_3std3__45tupleIJNSC_6detail15normal_iteratorINSC_10device_ptrIdEEEESL_EEEEEyS8_d14abs_differenceEEvT0_PT3_T1_NS0_13GridEvenShareISS_EET2_T4_
.visible .entry _ZN3cub18CUB_300001_SM_10006detail6reduce18DeviceReduceKernelINS2_10policy_hubIdyN4cuda3__47maximumIdEEE10Policy1000EN6thrust24THRUST_300001_SM_1000_NS12zip_iteratorINS5_3std3__45tupleIJNSC_6detail15normal_iteratorINSC_10device_ptrIdEEEESL_EEEEEyS8_d14abs_differenceEEvT0_PT3_T1_NS0_13GridEvenShareISS_EET2_T4_(
	.param .align 8 .b8 _ZN3cub18CUB_300001_SM_10006detail6reduce18DeviceReduceKernelINS2_10policy_hubIdyN4cuda3__47maximumIdEEE10Policy1000EN6thrust24THRUST_300001_SM_1000_NS12zip_iteratorINS5_3std3__45tupleIJNSC_6detail15normal_iteratorINSC_10device_ptrIdEEEESL_EEEEEyS8_d14abs_differenceEEvT0_PT3_T1_NS0_13GridEvenShareISS_EET2_T4__param_0[16],
	.param .u64 .ptr .align 1 _ZN3cub18CUB_300001_SM_10006detail6reduce18DeviceReduceKernelINS2_10policy_hubIdyN4cuda3__47maximumIdEEE10Policy1000EN6thrust24THRUST_300001_SM_1000_NS12zip_iteratorINS5_3std3__45tupleIJNSC_6detail15normal_iteratorINSC_10device_ptrIdEEEESL_EEEEEyS8_d14abs_differenceEEvT0_PT3_T1_NS0_13GridEvenShareISS_EET2_T4__param_1,
	.param .u64 _ZN3cub18CUB_300001_SM_10006detail6reduce18DeviceReduceKernelINS2_10policy_hubIdyN4cuda3__47maximumIdEEE10Policy1000EN6thrust24THRUST_300001_SM_1000_NS12zip_iteratorINS5_3std3__45tupleIJNSC_6detail15normal_iteratorINSC_10device_ptrIdEEEESL_EEEEEyS8_d14abs_differenceEEvT0_PT3_T1_NS0_13GridEvenShareISS_EET2_T4__param_2,
	.param .align 8 .b8 _ZN3cub18CUB_300001_SM_10006detail6reduce18DeviceReduceKernelINS2_10policy_hubIdyN4cuda3__47maximumIdEEE10Policy1000EN6thrust24THRUST_300001_SM_1000_NS12zip_iteratorINS5_3std3__45tupleIJNSC_6detail15normal_iteratorINSC_10device_ptrIdEEEESL_EEEEEyS8_d14abs_differenceEEvT0_PT3_T1_NS0_13GridEvenShareISS_EET2_T4__param_3[72],
	.param .align 1 .b8 _ZN3cub18CUB_300001_SM_10006detail6reduce18DeviceReduceKernelINS2_10policy_hubIdyN4cuda3__47maximumIdEEE10Policy1000EN6thrust24THRUST_300001_SM_1000_NS12zip_iteratorINS5_3std3__45tupleIJNSC_6detail15normal_iteratorINSC_10device_ptrIdEEEESL_EEEEEyS8_d14abs_differenceEEvT0_PT3_T1_NS0_13GridEvenShareISS_EET2_T4__param_4[1],
	.param .align 1 .b8 _ZN3cub18CUB_300001_SM_10006detail6reduce18DeviceReduceKernelINS2_10policy_hubIdyN4cuda3__47maximumIdEEE10Policy1000EN6thrust24THRUST_300001_SM_1000_NS12zip_iteratorINS5_3std3__45tupleIJNSC_6detail15normal_iteratorINSC_10device_ptrIdEEEESL_EEEEEyS8_d14abs_differenceEEvT0_PT3_T1_NS0_13GridEvenShareISS_EET2_T4__param_5[1]
)
.maxntid 256
{
	.reg .pred 	%p<166>;
	.reg .b16 	%rs<4>;
	.reg .b32 	%r<279>;
	.reg .b64 	%rd<136>;
	.reg .b64 	%fd<530>;
	// demoted variable
	.shared .align 8 .b8 _ZZN3cub18CUB_300001_SM_10006detail6reduce18DeviceReduceKernelINS2_10policy_hubIdyN4cuda3__47maximumIdEEE10Policy1000EN6thrust24THRUST_300001_SM_1000_NS12zip_iteratorINS5_3std3__45tupleIJNSC_6detail15normal_iteratorINSC_10device_ptrIdEEEESL_EEEEEyS8_d14abs_differenceEEvT0_PT3_T1_NS0_13GridEvenShareISS_EET2_T4_E12temp_storage[80];
	ld.param.u64 	%rd1, [_ZN3cub18CUB_300001_SM_10006detail6reduce18DeviceReduceKernelINS2_10policy_hubIdyN4cuda3__47maximumIdEEE10Policy1000EN6thrust24THRUST_300001_SM_1000_NS12zip_iteratorINS5_3std3__45tupleIJNSC_6detail15normal_iteratorINSC_10device_ptrIdEEEESL_EEEEEyS8_d14abs_differenceEEvT0_PT3_T1_NS0_13GridEvenShareISS_EET2_T4__param_3+32];
	ld.param.u32 	%r1, [_ZN3cub18CUB_300001_SM_10006detail6reduce18DeviceReduceKernelINS2_10policy_hubIdyN4cuda3__47maximumIdEEE10Policy1000EN6thrust24THRUST_300001_SM_1000_NS12zip_iteratorINS5_3std3__45tupleIJNSC_6detail15normal_iteratorINSC_10device_ptrIdEEEESL_EEEEEyS8_d14abs_differenceEEvT0_PT3_T1_NS0_13GridEvenShareISS_EET2_T4__param_3+40];
	ld.param.u64 	%rd40, [_ZN3cub18CUB_300001_SM_10006detail6reduce18DeviceReduceKernelINS2_10policy_hubIdyN4cuda3__47maximumIdEEE10Policy1000EN6thrust24THRUST_300001_SM_1000_NS12zip_iteratorINS5_3std3__45tupleIJNSC_6detail15normal_iteratorINSC_10device_ptrIdEEEESL_EEEEEyS8_d14abs_differenceEEvT0_PT3_T1_NS0_13GridEvenShareISS_EET2_T4__param_0+8];
	ld.param.u64 	%rd39, [_ZN3cub18CUB_300001_SM_10006detail6reduce18DeviceReduceKernelINS2_10policy_hubIdyN4cuda3__47maximumIdEEE10Policy1000EN6thrust24THRUST_300001_SM_1000_NS12zip_iteratorINS5_3std3__45tupleIJNSC_6detail15normal_iteratorINSC_10device_ptrIdEEEESL_EEEEEyS8_d14abs_differenceEEvT0_PT3_T1_NS0_13GridEvenShareISS_EET2_T4__param_0];
	cvta.to.global.u64 	%rd2, %rd39;
	cvta.to.global.u64 	%rd3, %rd40;
	mov.u32 	%r2, %ctaid.x;
	shl.b32 	%r50, %r1, 11;
	cvt.s64.s32 	%rd4, %r50;
	shl.b32 	%r51, %r2, 11;
	cvt.u64.u32 	%rd5, %r51;
	sub.s64 	%rd6, %rd1, %rd5;
	setp.gt.u64 	%p1, %rd6, 2047;
	@%p1 bra 	$L__BB9_25;
	cvt.u32.u64 	%r135, %rd5;
	cvt.u32.u64 	%r3, %rd1;
	sub.s32 	%r4, %r3, %r135;
	mov.u32 	%r5, %tid.x;
	setp.ge.s32 	%p79, %r5, %r4;
	mov.f64 	%fd518, 0d0000000000000000;
	mov.u32 	%r266, %r5;
	@%p79 bra 	$L__BB9_3;
	add.s32 	%r137, %r135, %r5;
	mul.wide.u32 	%rd81, %r137, 8;
	add.s64 	%rd82, %rd2, %rd81;
	add.s64 	%rd83, %rd3, %rd81;
	ld.global.f64 	%fd289, [%rd82];
	ld.global.f64 	%fd290, [%rd83];
	sub.f64 	%fd291, %fd289, %fd290;
	abs.f64 	%fd518, %fd291;
	add.s32 	%r266, %r5, 256;
$L__BB9_3:
	setp.ge.s32 	%p80, %r266, %r4;
	@%p80 bra 	$L__BB9_16;
	not.b32 	%r139, %r266;
	add.s32 	%r140, %r139, %r3;
	sub.s32 	%r141, %r140, %r135;
	shr.u32 	%r142, %r141, 8;
	add.s32 	%r8, %r142, 1;
	and.b32  	%r9, %r8, 15;
	setp.lt.u32 	%p81, %r141, 3840;
	@%p81 bra 	$L__BB9_7;
	and.b32  	%r143, %r8, 33554416;
	neg.s32 	%r264, %r143;
	mul.wide.u32 	%rd84, %r2, 16384;
	mul.wide.u32 	%rd85, %r266, 8;
	or.b64  	%rd86, %rd84, %rd85;
	add.s64 	%rd87, %rd86, 16384;
	add.s64 	%rd127, %rd2, %rd87;
	add.s64 	%rd126, %rd3, %rd87;
$L__BB9_6:
	.pragma "nounroll";
	ld.global.f64 	%fd293, [%rd127+-16384];
	ld.global.f64 	%fd294, [%rd126+-16384];
	sub.f64 	%fd295, %fd293, %fd294;
	abs.f64 	%fd296, %fd295;
	setp.lt.f64 	%p82, %fd518, %fd296;
	selp.f64 	%fd297, %fd296, %fd518, %p82;
	ld.global.f64 	%fd298, [%rd127+-14336];
	ld.global.f64 	%fd299, [%rd126+-14336];
	sub.f64 	%fd300, %fd298, %fd299;
	abs.f64 	%fd301, %fd300;
	setp.lt.f64 	%p83, %fd297, %fd301;
	selp.f64 	%fd302, %fd301, %fd297, %p83;
	ld.global.f64 	%fd303, [%rd127+-12288];
	ld.global.f64 	%fd304, [%rd126+-12288];
	sub.f64 	%fd305, %fd303, %fd304;
	abs.f64 	%fd306, %fd305;
	setp.lt.f64 	%p84, %fd302, %fd306;
	selp.f64 	%fd307, %fd306, %fd302, %p84;
	ld.global.f64 	%fd308, [%rd127+-10240];
	ld.global.f64 	%fd309, [%rd126+-10240];
	sub.f64 	%fd310, %fd308, %fd309;
	abs.f64 	%fd311, %fd310;
	setp.lt.f64 	%p85, %fd307, %fd311;
	selp.f64 	%fd312, %fd311, %fd307, %p85;
	ld.global.f64 	%fd313, [%rd127+-8192];
	ld.global.f64 	%fd314, [%rd126+-8192];
	sub.f64 	%fd315, %fd313, %fd314;
	abs.f64 	%fd316, %fd315;
	setp.lt.f64 	%p86, %fd312, %fd316;
	selp.f64 	%fd317, %fd316, %fd312, %p86;
	ld.global.f64 	%fd318, [%rd127+-6144];
	ld.global.f64 	%fd319, [%rd126+-6144];
	sub.f64 	%fd320, %fd318, %fd319;
	abs.f64 	%fd321, %fd320;
	setp.lt.f64 	%p87, %fd317, %fd321;
	selp.f64 	%fd322, %fd321, %fd317, %p87;
	ld.global.f64 	%fd323, [%rd127+-4096];
	ld.global.f64 	%fd324, [%rd126+-4096];
	sub.f64 	%fd325, %fd323, %fd324;
	abs.f64 	%fd326, %fd325;
	setp.lt.f64 	%p88, %fd322, %fd326;
	selp.f64 	%fd327, %fd326, %fd322, %p88;
	ld.global.f64 	%fd328, [%rd127+-2048];
	ld.global.f64 	%fd329, [%rd126+-2048];
	sub.f64 	%fd330, %fd328, %fd329;
	abs.f64 	%fd331, %fd330;
	setp.lt.f64 	%p89, %fd327, %fd331;
	selp.f64 	%fd332, %fd331, %fd327, %p89;
	ld.global.f64 	%fd333, [%rd127];
	ld.global.f64 	%fd334, [%rd126];
	sub.f64 	%fd335, %fd333, %fd334;
	abs.f64 	%fd336, %fd335;
	setp.lt.f64 	%p90, %fd332, %fd336;
	selp.f64 	%fd337, %fd336, %fd332, %p90;
	ld.global.f64 	%fd338, [%rd127+2048];
	ld.global.f64 	%fd339, [%rd126+2048];
	sub.f64 	%fd340, %fd338, %fd339;
	abs.f64 	%fd341, %fd340;
	setp.lt.f64 	%p91, %fd337, %fd341;
	selp.f64 	%fd342, %fd341, %fd337, %p91;
	ld.global.f64 	%fd343, [%rd127+4096];
	ld.global.f64 	%fd344, [%rd126+4096];
	sub.f64 	%fd345, %fd343, %fd344;
	abs.f64 	%fd346, %fd345;
	setp.lt.f64 	%p92, %fd342, %fd346;
	selp.f64 	%fd347, %fd346, %fd342, %p92;
	ld.global.f64 	%fd348, [%rd127+6144];
	ld.global.f64 	%fd349, [%rd126+6144];
	sub.f64 	%fd350, %fd348, %fd349;
	abs.f64 	%fd351, %fd350;
	setp.lt.f64 	%p93, %fd347, %fd351;
	selp.f64 	%fd352, %fd351, %fd347, %p93;
	ld.global.f64 	%fd353, [%rd127+8192];
	ld.global.f64 	%fd354, [%rd126+8192];
	sub.f64 	%fd355, %fd353, %fd354;
	abs.f64 	%fd356, %fd355;
	setp.lt.f64 	%p94, %fd352, %fd356;
	selp.f64 	%fd357, %fd356, %fd352, %p94;
	ld.global.f64 	%fd358, [%rd127+10240];
	ld.global.f64 	%fd359, [%rd126+10240];
	sub.f64 	%fd360, %fd358, %fd359;
	abs.f64 	%fd361, %fd360;
	setp.lt.f64 	%p95, %fd357, %fd361;
	selp.f64 	%fd362, %fd361, %fd357, %p95;
	ld.global.f64 	%fd363, [%rd127+12288];
	ld.global.f64 	%fd364, [%rd126+12288];
	sub.f64 	%fd365, %fd363, %fd364;
	abs.f64 	%fd366, %fd365;
	setp.lt.f64 	%p96, %fd362, %fd366;
	selp.f64 	%fd367, %fd366, %fd362, %p96;
	ld.global.f64 	%fd368, [%rd127+14336];
	ld.global.f64 	%fd369, [%rd126+14336];
	sub.f64 	%fd370, %fd368, %fd369;
	abs.f64 	%fd371, %fd370;
	setp.lt.f64 	%p97, %fd367, %fd371;
	selp.f64 	%fd518, %fd371, %fd367, %p97;
	add.s32 	%r266, %r266, 4096;
	add.s32 	%r264, %r264, 16;
	add.s64 	%rd127, %rd127, 32768;
	add.s64 	%rd126, %rd126, 32768;
	setp.ne.s32 	%p98, %r264, 0;
	@%p98 bra 	$L__BB9_6;
$L__BB9_7:
	setp.eq.s32 	%p99, %r9, 0;
	@%p99 bra 	$L__BB9_16;
	and.b32  	%r16, %r8, 7;
	setp.lt.u32 	%p100, %r9, 8;
	@%p100 bra 	$L__BB9_10;
	cvt.s64.s32 	%rd88, %r266;
	add.s64 	%rd89, %rd88, %rd5;
	shl.b64 	%rd90, %rd89, 3;
	add.s64 	%rd91, %rd2, %rd90;
	add.s64 	%rd92, %rd3, %rd90;
	ld.global.f64 	%fd373, [%rd91];
	ld.global.f64 	%fd374, [%rd92];
	sub.f64 	%fd375, %fd373, %fd374;
	abs.f64 	%fd376, %fd375;
	setp.lt.f64 	%p101, %fd518, %fd376;
	selp.f64 	%fd377, %fd376, %fd518, %p101;
	ld.global.f64 	%fd378, [%rd91+2048];
	ld.global.f64 	%fd379, [%rd92+2048];
	sub.f64 	%fd380, %fd378, %fd379;
	abs.f64 	%fd381, %fd380;
	setp.lt.f64 	%p102, %fd377, %fd381;
	selp.f64 	%fd382, %fd381, %fd377, %p102;
	ld.global.f64 	%fd383, [%rd91+4096];
	ld.global.f64 	%fd384, [%rd92+4096];
	sub.f64 	%fd385, %fd383, %fd384;
	abs.f64 	%fd386, %fd385;
	setp.lt.f64 	%p103, %fd382, %fd386;
	selp.f64 	%fd387, %fd386, %fd382, %p103;
	ld.global.f64 	%fd388, [%rd91+6144];
	ld.global.f64 	%fd389, [%rd92+6144];
	sub.f64 	%fd390, %fd388, %fd389;
	abs.f64 	%fd391, %fd390;
	setp.lt.f64 	%p104, %fd387, %fd391;
	selp.f64 	%fd392, %fd391, %fd387, %p104;
	ld.global.f64 	%fd393, [%rd91+8192];
	ld.global.f64 	%fd394, [%rd92+8192];
	sub.f64 	%fd395, %fd393, %fd394;
	abs.f64 	%fd396, %fd395;
	setp.lt.f64 	%p105, %fd392, %fd396;
	selp.f64 	%fd397, %fd396, %fd392, %p105;
	ld.global.f64 	%fd398, [%rd91+10240];
	ld.global.f64 	%fd399, [%rd92+10240];
	sub.f64 	%fd400, %fd398, %fd399;
	abs.f64 	%fd401, %fd400;
	setp.lt.f64 	%p106, %fd397, %fd401;
	selp.f64 	%fd402, %fd401, %fd397, %p106;
	ld.global.f64 	%fd403, [%rd91+12288];
	ld.global.f64 	%fd404, [%rd92+12288];
	sub.f64 	%fd405, %fd403, %fd404;
	abs.f64 	%fd406, %fd405;
	setp.lt.f64 	%p107, %fd402, %fd406;
	selp.f64 	%fd407, %fd406, %fd402, %p107;
	ld.global.f64 	%fd408, [%rd91+14336];
	ld.global.f64 	%fd409, [%rd92+14336];
	sub.f64 	%fd410, %fd408, %fd409;
	abs.f64 	%fd411, %fd410;
	setp.lt.f64 	%p108, %fd407, %fd411;
	selp.f64 	%fd518, %fd411, %fd407, %p108;
	add.s32 	%r266, %r266, 2048;
$L__BB9_10:
	setp.eq.s32 	%p109, %r16, 0;
	@%p109 bra 	$L__BB9_16;
	and.b32  	%r19, %r8, 3;
	setp.lt.u32 	%p110, %r16, 4;
	@%p110 bra 	$L__BB9_13;
	cvt.s64.s32 	%rd93, %r266;
	add.s64 	%rd94, %rd93, %rd5;
	shl.b64 	%rd95, %rd94, 3;
	add.s64 	%rd96, %rd2, %rd95;
	add.s64 	%rd97, %rd3, %rd95;
	ld.global.f64 	%fd413, [%rd96];
	ld.global.f64 	%fd414, [%rd97];
	sub.f64 	%fd415, %fd413, %fd414;
	abs.f64 	%fd416, %fd415;
	setp.lt.f64 	%p111, %fd518, %fd416;
	selp.f64 	%fd417, %fd416, %fd518, %p111;
	ld.global.f64 	%fd418, [%rd96+2048];
	ld.global.f64 	%fd419, [%rd97+2048];
	sub.f64 	%fd420, %fd418, %fd419;
	abs.f64 	%fd421, %fd420;
	setp.lt.f64 	%p112, %fd417, %fd421;
	selp.f64 	%fd422, %fd421, %fd417, %p112;
	ld.global.f64 	%fd423, [%rd96+4096];
	ld.global.f64 	%fd424, [%rd97+4096];
	sub.f64 	%fd425, %fd423, %fd424;
	abs.f64 	%fd426, %fd425;
	setp.lt.f64 	%p113, %fd422, %fd426;
	selp.f64 	%fd427, %fd426, %fd422, %p113;
	ld.global.f64 	%fd428, [%rd96+6144];
	ld.global.f64 	%fd429, [%rd97+6144];
	sub.f64 	%fd430, %fd428, %fd429;
	abs.f64 	%fd431, %fd430;
	setp.lt.f64 	%p114, %fd427, %fd431;
	selp.f64 	%fd518, %fd431, %fd427, %p114;
	add.s32 	%r266, %r266, 1024;
$L__BB9_13:
	setp.eq.s32 	%p115, %r19, 0;
	@%p115 bra 	$L__BB9_16;
	mul.wide.u32 	%rd98, %r2, 16384;
	add.s64 	%rd13, %rd3, %rd98;
	add.s64 	%rd14, %rd2, %rd98;
	neg.s32 	%r269, %r19;
$L__BB9_15:
	.pragma "nounroll";
	mul.wide.s32 	%rd99, %r266, 8;
	add.s64 	%rd100, %rd13, %rd99;
	add.s64 	%rd101, %rd14, %rd99;
	ld.global.f64 	%fd432, [%rd101];
	ld.global.f64 	%fd433, [%rd100];
	sub.f64 	%fd434, %fd432, %fd433;
	abs.f64 	%fd435, %fd434;
	setp.lt.f64 	%p116, %fd518, %fd435;
	selp.f64 	%fd518, %fd435, %fd518, %p116;
	add.s32 	%r266, %r266, 256;
	add.s32 	%r269, %r269, 1;
	setp.ne.s32 	%p117, %r269, 0;
	@%p117 bra 	$L__BB9_15;
$L__BB9_16:
	setp.lt.s32 	%p118, %r4, 256;
	@%p118 bra 	$L__BB9_21;
	// begin inline asm
	mov.u32 %r207, %laneid;
	// end inline asm
	mov.b64 	%rd112, %fd518;
	mov.b64 	{%r209, %r214}, %rd112;
	mov.b32 	%r215, 1;
	mov.b32 	%r256, 31;
	mov.b32 	%r257, -1;
	// begin inline asm
	shfl.sync.down.b32 %r208, %r209, %r215, %r256, %r257;
	// end inline asm
	// begin inline asm
	shfl.sync.down.b32 %r213, %r214, %r215, %r256, %r257;
	// end inline asm
	mov.b64 	%rd113, {%r208, %r213};
	mov.b64 	%fd483, %rd113;
	setp.gt.s32 	%p146, %r207, 30;
	setp.lt.f64 	%p147, %fd518, %fd483;
	selp.f64 	%fd484, %fd483, %fd518, %p147;
	selp.f64 	%fd485, %fd518, %fd484, %p146;
	mov.b64 	%rd114, %fd485;
	mov.b64 	{%r219, %r224}, %rd114;
	mov.b32 	%r225, 2;
	// begin inline asm
	shfl.sync.down.b32 %r218, %r219, %r225, %r256, %r257;
	// end inline asm
	// begin inline asm
	shfl.sync.down.b32 %r223, %r224, %r225, %r256, %r257;
	// end inline asm
	mov.b64 	%rd115, {%r218, %r223};
	mov.b64 	%fd486, %rd115;
	setp.gt.s32 	%p148, %r207, 29;
	setp.lt.f64 	%p149, %fd485, %fd486;
	selp.f64 	%fd487, %fd486, %fd485, %p149;
	selp.f64 	%fd488, %fd485, %fd487, %p148;
	mov.b64 	%rd116, %fd488;
	mov.b64 	{%r229, %r234}, %rd116;
	mov.b32 	%r235, 4;
	// begin inline asm
	shfl.sync.down.b32 %r228, %r229, %r235, %r256, %r257;
	// end inline asm
	// begin inline asm
	shfl.sync.down.b32 %r233, %r234, %r235, %r256, %r257;
	// end inline asm
	mov.b64 	%rd117, {%r228, %r233};
	mov.b64 	%fd489, %rd117;
	setp.gt.s32 	%p150, %r207, 27;
	setp.lt.f64 	%p151, %fd488, %fd489;
	selp.f64 	%fd490, %fd489, %fd488, %p151;
	selp.f64 	%fd491, %fd488, %fd490, %p150;
	mov.b64 	%rd118, %fd491;
	mov.b64 	{%r239, %r244}, %rd118;
	mov.b32 	%r245, 8;
	// begin inline asm
	shfl.sync.down.b32 %r238, %r239, %r245, %r256, %r257;
	// end inline asm
	// begin inline asm
	shfl.sync.down.b32 %r243, %r244, %r245, %r256, %r257;
	// end inline asm
	mov.b64 	%rd119, {%r238, %r243};
	mov.b64 	%fd492, %rd119;
	setp.gt.s32 	%p152, %r207, 23;
	setp.lt.f64 	%p153, %fd491, %fd492;
	selp.f64 	%fd493, %fd492, %fd491, %p153;
	selp.f64 	%fd494, %fd491, %fd493, %p152;
	mov.b64 	%rd120, %fd494;
	mov.b64 	{%r249, %r254}, %rd120;
	mov.b32 	%r255, 16;
	// begin inline asm
	shfl.sync.down.b32 %r248, %r249, %r255, %r256, %r257;
	// end inline asm
	// begin inline asm
	shfl.sync.down.b32 %r253, %r254, %r255, %r256, %r257;
	// end inline asm
	mov.b64 	%rd121, {%r248, %r253};
	mov.b64 	%fd495, %rd121;
	setp.gt.s32 	%p154, %r207, 15;
	setp.lt.f64 	%p155, %fd494, %fd495;
	selp.f64 	%fd16, %fd495, %fd494, %p155;
	selp.f64 	%fd529, %fd494, %fd16, %p154;
	setp.ne.s32 	%p156, %r207, 0;
	@%p156 bra 	$L__BB9_19;
	shr.u32 	%r258, %r5, 2;
	and.b32  	%r259, %r258, 248;
	mov.u32 	%r260, _ZZN3cub18CUB_300001_SM_10006detail6reduce18DeviceReduceKernelINS2_10policy_hubIdyN4cuda3__47maximumIdEEE10Policy1000EN6thrust24THRUST_300001_SM_1000_NS12zip_iteratorINS5_3std3__45tupleIJNSC_6detail15normal_iteratorINSC_10device_ptrIdEEEESL_EEEEEyS8_d14abs_differenceEEvT0_PT3_T1_NS0_13GridEvenShareISS_EET2_T4_E12temp_storage;
	add.s32 	%r261, %r260, %r259;
	st.shared.f64 	[%r261+8], %fd16;
$L__BB9_19:
	bar.sync 	0;
	setp.ne.s32 	%p157, %r5, 0;
	@%p157 bra 	$L__BB9_46;
	ld.shared.f64 	%fd496, [_ZZN3cub18CUB_300001_SM_10006detail6reduce18DeviceReduceKernelINS2_10policy_hubIdyN4cuda3__47maximumIdEEE10Policy1000EN6thrust24THRUST_300001_SM_1000_NS12zip_iteratorINS5_3std3__45tupleIJNSC_6detail15normal_iteratorINSC_10device_ptrIdEEEESL_EEEEEyS8_d14abs_differenceEEvT0_PT3_T1_NS0_13GridEvenShareISS_EET2_T4_E12temp_storage+16];
	setp.lt.f64 	%p158, %fd529, %fd496;
	selp.f64 	%fd497, %fd496, %fd529, %p158;
	ld.shared.f64 	%fd498, [_ZZN3cub18CUB_300001_SM_10006detail6reduce18DeviceReduceKernelINS2_10policy_hubIdyN4cuda3__47maximumIdEEE10Policy1000EN6thrust24THRUST_300001_SM_1000_NS12zip_iteratorINS5_3std3__45tupleIJNSC_6detail15normal_iteratorINSC_10device_ptrIdEEEESL_EEEEEyS8_d14abs_differenceEEvT0_PT3_T1_NS0_13GridEvenShareISS_EET2_T4_E12temp_storage+24];
	setp.lt.f64 	%p159, %fd497, %fd498;
	selp.f64 	%fd499, %fd498, %fd497, %p159;
	ld.shared.f64 	%fd500, [_ZZN3cub18CUB_300001_SM_10006detail6reduce18DeviceReduceKernelINS2_10policy_hubIdyN4cuda3__47maximumIdEEE10Policy1000EN6thrust24THRUST_300001_SM_1000_NS12zip_iteratorINS5_3std3__45tupleIJNSC_6detail15normal_iteratorINSC_10device_ptrIdEEEESL_EEEEEyS8_d14abs_differenceEEvT0_PT3_T1_NS0_13GridEvenShareISS_EET2_T4_E12temp_storage+32];
	setp.lt.f64 	%p160, %fd499, %fd500;
	selp.f64 	%fd501, %fd500, %fd499, %p160;
	ld.shared.f64 	%fd502, [_ZZN3cub18CUB_300001_SM_10006detail6reduce18DeviceReduceKernelINS2_10policy_hubIdyN4cuda3__47maximumIdEEE10Policy1000EN6thrust24THRUST_300001_SM_1000_NS12zip_iteratorINS5_3std3__45tupleIJNSC_6detail15normal_iteratorINSC_10device_ptrIdEEEESL_EEEEEyS8_d14abs_differenceEEvT0_PT3_T1_NS0_13GridEvenShareISS_EET2_T4_E12temp_storage+40];
	setp.lt.f64 	%p161, %fd501, %fd502;
	selp.f64 	%fd503, %fd502, %fd501, %p161;
	ld.shared.f64 	%fd504, [_ZZN3cub18CUB_300001_SM_10006detail6reduce18DeviceReduceKernelINS2_10policy_hubIdyN4cuda3__47maximumIdEEE10Policy1000EN6thrust24THRUST_300001_SM_1000_NS12zip_iteratorINS5_3std3__45tupleIJNSC_6detail15normal_iteratorINSC_10device_ptrIdEEEESL_EEEEEyS8_d14abs_differenceEEvT0_PT3_T1_NS0_13GridEvenShareISS_EET2_T4_E12temp_storage+48];
	setp.lt.f64 	%p162, %fd503, %fd504;
	selp.f64 	%fd505, %fd504, %fd503, %p162;
	ld.shared.f64 	%fd506, [_ZZN3cub18CUB_300001_SM_10006detail6reduce18DeviceReduceKernelINS2_10policy_hubIdyN4cuda3__47maximumIdEEE10Policy1000EN6thrust24THRUST_300001_SM_1000_NS12zip_iteratorINS5_3std3__45tupleIJNSC_6detail15normal_iteratorINSC_10device_ptrIdEEEESL_EEEEEyS8_d14abs_differenceEEvT0_PT3_T1_NS0_13GridEvenShareISS_EET2_T4_E12temp_storage+56];
	setp.lt.f64 	%p163, %fd505, %fd506;
	selp.f64 	%fd507, %fd506, %fd505, %p163;
	ld.shared.f64 	%fd508, [_ZZN3cub18CUB_300001_SM_10006detail6reduce18DeviceReduceKernelINS2_10policy_hubIdyN4cuda3__47maximumIdEEE10Policy1000EN6thrust24THRUST_300001_SM_1000_NS12zip_iteratorINS5_3std3__45tupleIJNSC_6detail15normal_iteratorINSC_10device_ptrIdEEEESL_EEEEEyS8_d14abs_differenceEEvT0_PT3_T1_NS0_13GridEvenShareISS_EET2_T4_E12temp_storage+64];
	setp.lt.f64 	%p164, %fd507, %fd508;
	selp.f64 	%fd529, %fd508, %fd507, %p164;
	bra.uni 	$L__BB9_46;
$L__BB9_21:
	// begin inline asm
	mov.u32 %r144, %laneid;
	// end inline asm
	and.b32  	%r195, %r5, 992;
	add.s32 	%r196, %r195, 32;
	setp.gt.s32 	%p119, %r196, %r4;
	not.b32 	%r197, %r195;
	add.s32 	%r198, %r4, %r197;
	selp.b32 	%r193, %r198, 31, %p119;
	mov.b64 	%rd102, %fd518;
	mov.b64 	{%r146, %r151}, %rd102;
	mov.b32 	%r152, 1;
	mov.b32 	%r194, -1;
	// begin inline asm
	shfl.sync.down.b32 %r145, %r146, %r152, %r193, %r194;
	// end inline asm
	// begin inline asm
	shfl.sync.down.b32 %r150, %r151, %r152, %r193, %r194;
	// end inline asm
	mov.b64 	%rd103, {%r145, %r150};
	mov.b64 	%fd436, %rd103;
	setp.lt.s32 	%p120, %r144, %r193;
	setp.lt.f64 	%p121, %fd518, %fd436;
	selp.f64 	%fd437, %fd436, %fd518, %p121;
	selp.f64 	%fd438, %fd437, %fd518, %p120;
	mov.b64 	%rd104, %fd438;
	mov.b64 	{%r156, %r161}, %rd104;
	mov.b32 	%r162, 2;
	// begin inline asm
	shfl.sync.down.b32 %r155, %r156, %r162, %r193, %r194;
	// end inline asm
	// begin inline asm
	shfl.sync.down.b32 %r160, %r161, %r162, %r193, %r194;
	// end inline asm
	mov.b64 	%rd105, {%r155, %r160};
	mov.b64 	%fd439, %rd105;
	add.s32 	%r199, %r144, 2;
	setp.gt.s32 	%p122, %r199, %r193;
	setp.lt.f64 	%p123, %fd438, %fd439;
	selp.f64 	%fd440, %fd439, %fd438, %p123;
	selp.f64 	%fd441, %fd438, %fd440, %p122;
	mov.b64 	%rd106, %fd441;
	mov.b64 	{%r166, %r171}, %rd106;
	mov.b32 	%r172, 4;
	// begin inline asm
	shfl.sync.down.b32 %r165, %r166, %r172, %r193, %r194;
	// end inline asm
	// begin inline asm
	shfl.sync.down.b32 %r170, %r171, %r172, %r193, %r194;
	// end inline asm
	mov.b64 	%rd107, {%r165, %r170};
	mov.b64 	%fd442, %rd107;
	add.s32 	%r200, %r144, 4;
	setp.gt.s32 	%p124, %r200, %r193;
	setp.lt.f64 	%p125, %fd441, %fd442;
	selp.f64 	%fd443, %fd442, %fd441, %p125;
	selp.f64 	%fd444, %fd441, %fd443, %p124;
	mov.b64 	%rd108, %fd444;
	mov.b64 	{%r176, %r181}, %rd108;
	mov.b32 	%r182, 8;
	// begin inline asm
	shfl.sync.down.b32 %r175, %r176, %r182, %r193, %r194;
	// end inline asm
	// begin inline asm
	shfl.sync.down.b32 %r180, %r181, %r182, %r193, %r194;
	// end inline asm
	mov.b64 	%rd109, {%r175, %r180};
	mov.b64 	%fd445, %rd109;
	add.s32 	%r201, %r144, 8;
	setp.gt.s32 	%p126, %r201, %r193;
	setp.lt.f64 	%p127, %fd444, %fd445;
	selp.f64 	%fd446, %fd445, %fd444, %p127;
	selp.f64 	%fd447, %fd444, %fd446, %p126;
	mov.b64 	%rd110, %fd447;
	mov.b64 	{%r186, %r191}, %rd110;
	mov.b32 	%r192, 16;
	// begin inline asm
	shfl.sync.down.b32 %r185, %r186, %r192, %r193, %r194;
	// end inline asm
	// begin inline asm
	shfl.sync.down.b32 %r190, %r191, %r192, %r193, %r194;
	// end inline asm
	mov.b64 	%rd111, {%r185, %r190};
	mov.b64 	%fd448, %rd111;
	add.s32 	%r202, %r144, 16;
	setp.gt.s32 	%p128, %r202, %r193;
	setp.lt.f64 	%p129, %fd447, %fd448;
	selp.f64 	%fd449, %fd448, %fd447, %p129;
	selp.f64 	%fd529, %fd447, %fd449, %p128;
	setp.ne.s32 	%p130, %r144, 0;
	@%p130 bra 	$L__BB9_23;
	shr.u32 	%r203, %r5, 2;
	and.b32  	%r204, %r203, 248;
	mov.u32 	%r205, _ZZN3cub18CUB_300001_SM_10006detail6reduce18DeviceReduceKernelINS2_10policy_hubIdyN4cuda3__47maximumIdEEE10Policy1000EN6thrust24THRUST_300001_SM_1000_NS12zip_iteratorINS5_3std3__45tupleIJNSC_6detail15normal_iteratorINSC_10device_ptrIdEEEESL_EEEEEyS8_d14abs_differenceEEvT0_PT3_T1_NS0_13GridEvenShareISS_EET2_T4_E12temp_storage;
	add.s32 	%r206, %r205, %r204;
	st.shared.f64 	[%r206+8], %fd529;
$L__BB9_23:
	bar.sync 	0;
	setp.ne.s32 	%p131, %r5, 0;
	@%p131 bra 	$L__BB9_46;
	setp.gt.s32 	%p132, %r4, 32;
	ld.shared.f64 	%fd450, [_ZZN3cub18CUB_300001_SM_10006detail6reduce18DeviceReduceKernelINS2_10policy_hubIdyN4cuda3__47maximumIdEEE10Policy1000EN6thrust24THRUST_300001_SM_1000_NS12zip_iteratorINS5_3std3__45tupleIJNSC_6detail15normal_iteratorINSC_10device_ptrIdEEEESL_EEEEEyS8_d14abs_differenceEEvT0_PT3_T1_NS0_13GridEvenShareISS_EET2_T4_E12temp_storage+16];
	setp.lt.f64 	%p133, %fd529, %fd450;
	selp.f64 	%fd452, %fd450, %fd529, %p133;
	selp.f64 	%fd453, %fd452, %fd529, %p132;
	setp.gt.s32 	%p134, %r4, 64;
	ld.shared.f64 	%fd455, [_ZZN3cub18CUB_300001_SM_10006detail6reduce18DeviceReduceKernelINS2_10policy_hubIdyN4cuda3__47maximumIdEEE10Policy1000EN6thrust24THRUST_300001_SM_1000_NS12zip_iteratorINS5_3std3__45tupleIJNSC_6detail15normal_iteratorINSC_10device_ptrIdEEEESL_EEEEEyS8_d14abs_differenceEEvT0_PT3_T1_NS0_13GridEvenShareISS_EET2_T4_E12temp_storage+24];
	setp.lt.f64 	%p135, %fd453, %fd455;
	selp.f64 	%fd457, %fd455, %fd453, %p135;
	selp.f64 	%fd458, %fd457, %fd453, %p134;
	setp.gt.s32 	%p136, %r4, 96;
	ld.shared.f64 	%fd460, [_ZZN3cub18CUB_300001_SM_10006detail6reduce18DeviceReduceKernelINS2_10policy_hubIdyN4cuda3__47maximumIdEEE10Policy1000EN6thrust24THRUST_300001_SM_1000_NS12zip_iteratorINS5_3std3__45tupleIJNSC_6detail15normal_iteratorINSC_10device_ptrIdEEEESL_EEEEEyS8_d14abs_differenceEEvT0_PT3_T1_NS0_13GridEvenShareISS_EET2_T4_E12temp_storage+32];
	setp.lt.f64 	%p137, %fd458, %fd460;
	selp.f64 	%fd462, %fd460, %fd458, %p137;
	selp.f64 	%fd463, %fd462, %fd458, %p136;
	setp.gt.s32 	%p138, %r4, 128;
	ld.shared.f64 	%fd465, [_ZZN3cub18CUB_300001_SM_10006detail6reduce18DeviceReduceKernelINS2_10policy_hubIdyN4cuda3__47maximumIdEEE10Policy1000EN6thrust24THRUST_300001_SM_1000_NS12zip_iteratorINS5_3std3__45tupleIJNSC_6detail15normal_iteratorINSC_10device_ptrIdEEEESL_EEEEEyS8_d14abs_differenceEEvT0_PT3_T1_NS0_13GridEvenShareISS_EET2_T4_E12temp_storage+40];
	setp.lt.f64 	%p139, %fd463, %fd465;
	selp.f64 	%fd467, %fd465, %fd463, %p139;
	selp.f64 	%fd468, %fd467, %fd463, %p138;
	setp.gt.s32 	%p140, %r4, 160;
	ld.shared.f64 	%fd470, [_ZZN3cub18CUB_300001_SM_10006detail6reduce18DeviceReduceKernelINS2_10policy_hubIdyN4cuda3__47maximumIdEEE10Policy1000EN6thrust24THRUST_300001_SM_1000_NS12zip_iteratorINS5_3std3__45tupleIJNSC_6detail15normal_iteratorINSC_10device_ptrIdEEEESL_EEEEEyS8_d14abs_differenceEEvT0_PT3_T1_NS0_13GridEvenShareISS_EET2_T4_E12temp_storage+48];
	setp.lt.f64 	%p141, %fd468, %fd470;
	selp.f64 	%fd472, %fd470, %fd468, %p141;
	selp.f64 	%fd473, %fd472, %fd468, %p140;
	setp.gt.s32 	%p142, %r4, 192;
	ld.shared.f64 	%fd475, [_ZZN3cub18CUB_300001_SM_10006detail6reduce18DeviceReduceKernelINS2_10policy_hubIdyN4cuda3__47maximumIdEEE10Policy1000EN6thrust24THRUST_300001_SM_1000_NS12zip_iteratorINS5_3std3__45tupleIJNSC_6detail15normal_iteratorINSC_10device_ptrIdEEEESL_EEEEEyS8_d14abs_differenceEEvT0_PT3_T1_NS0_13GridEvenShareISS_EET2_T4_E12temp_storage+56];
	setp.lt.f64 	%p143, %fd473, %fd475;
	selp.f64 	%fd477, %fd475, %fd473, %p143;
	selp.f64 	%fd478, %fd477, %fd473, %p142;
	setp.gt.s32 	%p144, %r4, 224;
	ld.shared.f64 	%fd480, [_ZZN3cub18CUB_300001_SM_10006detail6reduce18DeviceReduceKernelINS2_10policy_hubIdyN4cuda3__47maximumIdEEE10Policy1000EN6thrust24THRUST_300001_SM_1000_NS12zip_iteratorINS5_3std3__45tupleIJNSC_6detail15normal_iteratorINSC_10device_ptrIdEEEESL_EEEEEyS8_d14abs_differenceEEvT0_PT3_T1_NS0_13GridEvenShareISS_EET2_T4_E12temp_storage+64];
	setp.lt.f64 	%p145, %fd478, %fd480;
	selp.f64 	%fd482, %fd480, %fd478, %p145;
	selp.f64 	%fd529, %fd482, %fd478, %p144;
	bra.uni 	$L__BB9_46;
$L__BB9_25:
	mov.u32 	%r27, %tid.x;
	cvt.u64.u32 	%rd15, %r27;
	add.s64 	%rd42, %rd15, %rd5;
	shl.b64 	%rd43, %rd42, 3;
	add.s64 	%rd44, %rd2, %rd43;
	add.s64 	%rd45, %rd3, %rd43;
	ld.global.f64 	%fd41, [%rd44];
	ld.global.f64 	%fd42, [%rd45];
	sub.f64 	%fd43, %fd41, %fd42;
	abs.f64 	%fd44, %fd43;
	ld.global.f64 	%fd45, [%rd44+2048];
	ld.global.f64 	%fd46, [%rd45+2048];
	sub.f64 	%fd47, %fd45, %fd46;
	abs.f64 	%fd48, %fd47;
	ld.global.f64 	%fd49, [%rd44+4096];
	ld.global.f64 	%fd50, [%rd45+4096];
	sub.f64 	%fd51, %fd49, %fd50;
	abs.f64 	%fd52, %fd51;
	ld.global.f64 	%fd53, [%rd44+6144];
	ld.global.f64 	%fd54, [%rd45+6144];
	sub.f64 	%fd55, %fd53, %fd54;
	abs.f64 	%fd56, %fd55;
	ld.global.f64 	%fd57, [%rd44+8192];
	ld.global.f64 	%fd58, [%rd45+8192];
	sub.f64 	%fd59, %fd57, %fd58;
	abs.f64 	%fd60, %fd59;
	ld.global.f64 	%fd61, [%rd44+10240];
	ld.global.f64 	%fd62, [%rd45+10240];
	sub.f64 	%fd63, %fd61, %fd62;
	abs.f64 	%fd64, %fd63;
	ld.global.f64 	%fd65, [%rd44+12288];
	ld.global.f64 	%fd66, [%rd45+12288];
	sub.f64 	%fd67, %fd65, %fd66;
	abs.f64 	%fd68, %fd67;
	ld.global.f64 	%fd69, [%rd44+14336];
	ld.global.f64 	%fd70, [%rd45+14336];
	sub.f64 	%fd71, %fd69, %fd70;
	abs.f64 	%fd72, %fd71;
	setp.lt.f64 	%p2, %fd44, %fd48;
	selp.f64 	%fd73, %fd48, %fd44, %p2;
	setp.lt.f64 	%p3, %fd73, %fd52;
	selp.f64 	%fd74, %fd52, %fd73, %p3;
	setp.lt.f64 	%p4, %fd74, %fd56;
	selp.f64 	%fd75, %fd56, %fd74, %p4;
	setp.lt.f64 	%p5, %fd75, %fd60;
	selp.f64 	%fd76, %fd60, %fd75, %p5;
	setp.lt.f64 	%p6, %fd76, %fd64;
	selp.f64 	%fd77, %fd64, %fd76, %p6;
	setp.lt.f64 	%p7, %fd77, %fd68;
	selp.f64 	%fd78, %fd68, %fd77, %p7;
	setp.lt.f64 	%p8, %fd78, %fd72;
	selp.f64 	%fd528, %fd72, %fd78, %p8;
	setp.lt.u64 	%p9, %rd6, %rd4;
	@%p9 bra 	$L__BB9_42;
	cvt.u32.u64 	%r53, %rd4;
	cvt.u32.u64 	%r54, %rd5;
	add.s64 	%rd130, %rd5, %rd4;
	cvt.u32.u64 	%r28, %rd1;
	not.b32 	%r55, %r27;
	add.s32 	%r56, %r55, %r28;
	sub.s32 	%r57, %r56, %r53;
	sub.s32 	%r271, %r57, %r54;
	add.s64 	%rd46, %rd130, %rd15;
	shl.b64 	%rd47, %rd46, 3;
	add.s64 	%rd48, %rd47, 16384;
	add.s64 	%rd129, %rd2, %rd48;
	add.s64 	%rd128, %rd3, %rd48;
	mov.b32 	%r272, 0;
	mov.u64 	%rd131, %rd5;
$L__BB9_27:
	cvt.s64.s32 	%rd23, %r50;
	add.s64 	%rd131, %rd131, %rd23;
	add.s64 	%rd49, %rd1, -2048;
	setp.gt.u64 	%p10, %rd131, %rd49;
	@%p10 bra 	$L__BB9_29;
	shl.b32 	%r59, %r1, 11;
	cvt.s64.s32 	%rd50, %r59;
	add.s64 	%rd51, %rd131, %rd15;
	cvta.to.global.u64 	%rd52, %rd39;
	shl.b64 	%rd53, %rd51, 3;
	add.s64 	%rd54, %rd52, %rd53;
	add.s64 	%rd55, %rd3, %rd53;
	ld.global.f64 	%fd79, [%rd54];
	ld.global.f64 	%fd80, [%rd55];
	sub.f64 	%fd81, %fd79, %fd80;
	abs.f64 	%fd82, %fd81;
	ld.global.f64 	%fd83, [%rd54+2048];
	ld.global.f64 	%fd84, [%rd55+2048];
	sub.f64 	%fd85, %fd83, %fd84;
	abs.f64 	%fd86, %fd85;
	ld.global.f64 	%fd87, [%rd54+4096];
	ld.global.f64 	%fd88, [%rd55+4096];
	sub.f64 	%fd89, %fd87, %fd88;
	abs.f64 	%fd90, %fd89;
	ld.global.f64 	%fd91, [%rd54+6144];
	ld.global.f64 	%fd92, [%rd55+6144];
	sub.f64 	%fd93, %fd91, %fd92;
	abs.f64 	%fd94, %fd93;
	ld.global.f64 	%fd95, [%rd54+8192];
	ld.global.f64 	%fd96, [%rd55+8192];
	sub.f64 	%fd97, %fd95, %fd96;
	abs.f64 	%fd98, %fd97;
	ld.global.f64 	%fd99, [%rd54+10240];
	ld.global.f64 	%fd100, [%rd55+10240];
	sub.f64 	%fd101, %fd99, %fd100;
	abs.f64 	%fd102, %fd101;
	ld.global.f64 	%fd103, [%rd54+12288];
	ld.global.f64 	%fd104, [%rd55+12288];
	sub.f64 	%fd105, %fd103, %fd104;
	abs.f64 	%fd106, %fd105;
	ld.global.f64 	%fd107, [%rd54+14336];
	ld.global.f64 	%fd108, [%rd55+14336];
	sub.f64 	%fd109, %fd107, %fd108;
	abs.f64 	%fd110, %fd109;
	setp.lt.f64 	%p11, %fd528, %fd82;
	selp.f64 	%fd111, %fd82, %fd528, %p11;
	setp.lt.f64 	%p12, %fd111, %fd86;
	selp.f64 	%fd112, %fd86, %fd111, %p12;
	setp.lt.f64 	%p13, %fd112, %fd90;
	selp.f64 	%fd113, %fd90, %fd112, %p13;
	setp.lt.f64 	%p14, %fd113, %fd94;
	selp.f64 	%fd114, %fd94, %fd113, %p14;
	setp.lt.f64 	%p15, %fd114, %fd98;
	selp.f64 	%fd115, %fd98, %fd114, %p15;
	setp.lt.f64 	%p16, %fd115, %fd102;
	selp.f64 	%fd116, %fd102, %fd115, %p16;
	setp.lt.f64 	%p17, %fd116, %fd106;
	selp.f64 	%fd117, %fd106, %fd116, %p17;
	setp.lt.f64 	%p18, %fd117, %fd110;
	selp.f64 	%fd528, %fd110, %fd117, %p18;
	sub.s64 	%rd56, %rd1, %rd131;
	setp.lt.u64 	%p19, %rd56, %rd50;
	add.s32 	%r272, %r272, 1;
	add.s64 	%rd130, %rd130, %rd50;
	sub.s32 	%r271, %r271, %r59;
	mul.wide.s32 	%rd57, %r59, 8;
	add.s64 	%rd129, %rd129, %rd57;
	add.s64 	%rd128, %rd128, %rd57;
	@%p19 bra 	$L__BB9_42;
	bra.uni 	$L__BB9_27;
$L__BB9_29:
	setp.le.u64 	%p20, %rd1, %rd131;
	cvt.u32.u64 	%r60, %rd131;
	cvt.u32.u64 	%r61, %rd1;
	sub.s32 	%r62, %r61, %r60;
	setp.ge.s32 	%p21, %r27, %r62;
	or.pred  	%p22, %p20, %p21;
	@%p22 bra 	$L__BB9_42;
	cvt.u32.u64 	%r64, %rd23;
	cvt.u32.u64 	%r65, %rd5;
	not.b32 	%r66, %r27;
	add.s32 	%r67, %r66, %r28;
	add.s32 	%r68, %r64, %r65;
	sub.s32 	%r69, %r67, %r68;
	mul.lo.s32 	%r70, %r1, %r272;
	shl.b32 	%r71, %r70, 11;
	sub.s32 	%r72, %r69, %r71;
	shr.u32 	%r73, %r72, 8;
	add.s32 	%r34, %r73, 1;
	and.b32  	%r35, %r34, 15;
	setp.lt.u32 	%p23, %r72, 3840;
	mov.u32 	%r275, %r27;
	@%p23 bra 	$L__BB9_33;
	shr.u32 	%r74, %r271, 8;
	add.s32 	%r75, %r74, 1;
	and.b32  	%r76, %r75, 33554416;
	neg.s32 	%r273, %r76;
	mov.u32 	%r275, %r27;
$L__BB9_32:
	.pragma "nounroll";
	ld.global.f64 	%fd119, [%rd129+-16384];
	ld.global.f64 	%fd120, [%rd128+-16384];
	sub.f64 	%fd121, %fd119, %fd120;
	abs.f64 	%fd122, %fd121;
	setp.lt.f64 	%p24, %fd528, %fd122;
	selp.f64 	%fd123, %fd122, %fd528, %p24;
	ld.global.f64 	%fd124, [%rd129+-14336];
	ld.global.f64 	%fd125, [%rd128+-14336];
	sub.f64 	%fd126, %fd124, %fd125;
	abs.f64 	%fd127, %fd126;
	setp.lt.f64 	%p25, %fd123, %fd127;
	selp.f64 	%fd128, %fd127, %fd123, %p25;
	ld.global.f64 	%fd129, [%rd129+-12288];
	ld.global.f64 	%fd130, [%rd128+-12288];
	sub.f64 	%fd131, %fd129, %fd130;
	abs.f64 	%fd132, %fd131;
	setp.lt.f64 	%p26, %fd128, %fd132;
	selp.f64 	%fd133, %fd132, %fd128, %p26;
	ld.global.f64 	%fd134, [%rd129+-10240];
	ld.global.f64 	%fd135, [%rd128+-10240];
	sub.f64 	%fd136, %fd134, %fd135;
	abs.f64 	%fd137, %fd136;
	setp.lt.f64 	%p27, %fd133, %fd137;
	selp.f64 	%fd138, %fd137, %fd133, %p27;
	ld.global.f64 	%fd139, [%rd129+-8192];
	ld.global.f64 	%fd140, [%rd128+-8192];
	sub.f64 	%fd141, %fd139, %fd140;
	abs.f64 	%fd142, %fd141;
	setp.lt.f64 	%p28, %fd138, %fd142;
	selp.f64 	%fd143, %fd142, %fd138, %p28;
	ld.global.f64 	%fd144, [%rd129+-6144];
	ld.global.f64 	%fd145, [%rd128+-6144];
	sub.f64 	%fd146, %fd144, %fd145;
	abs.f64 	%fd147, %fd146;
	setp.lt.f64 	%p29, %fd143, %fd147;
	selp.f64 	%fd148, %fd147, %fd143, %p29;
	ld.global.f64 	%fd149, [%rd129+-4096];
	ld.global.f64 	%fd150, [%rd128+-4096];
	sub.f64 	%fd151, %fd149, %fd150;
	abs.f64 	%fd152, %fd151;
	setp.lt.f64 	%p30, %fd148, %fd152;
	selp.f64 	%fd153, %fd152, %fd148, %p30;
	ld.global.f64 	%fd154, [%rd129+-2048];
	ld.global.f64 	%fd155, [%rd128+-2048];
	sub.f64 	%fd156, %fd154, %fd155;
	abs.f64 	%fd157, %fd156;
	setp.lt.f64 	%p31, %fd153, %fd157;
	selp.f64 	%fd158, %fd157, %fd153, %p31;
	ld.global.f64 	%fd159, [%rd129];
	ld.global.f64 	%fd160, [%rd128];
	sub.f64 	%fd161, %fd159, %fd160;
	abs.f64 	%fd162, %fd161;
	setp.lt.f64 	%p32, %fd158, %fd162;
	selp.f64 	%fd163, %fd162, %fd158, %p32;
	ld.global.f64 	%fd164, [%rd129+2048];
	ld.global.f64 	%fd165, [%rd128+2048];
	sub.f64 	%fd166, %fd164, %fd165;
	abs.f64 	%fd167, %fd166;
	setp.lt.f64 	%p33, %fd163, %fd167;
	selp.f64 	%fd168, %fd167, %fd163, %p33;
	ld.global.f64 	%fd169, [%rd129+4096];
	ld.global.f64 	%fd170, [%rd128+4096];
	sub.f64 	%fd171, %fd169, %fd170;
	abs.f64 	%fd172, %fd171;
	setp.lt.f64 	%p34, %fd168, %fd172;
	selp.f64 	%fd173, %fd172, %fd168, %p34;
	ld.global.f64 	%fd174, [%rd129+6144];
	ld.global.f64 	%fd175, [%rd128+6144];
	sub.f64 	%fd176, %fd174, %fd175;
	abs.f64 	%fd177, %fd176;
	setp.lt.f64 	%p35, %fd173, %fd177;
	selp.f64 	%fd178, %fd177, %fd173, %p35;
	ld.global.f64 	%fd179, [%rd129+8192];
	ld.global.f64 	%fd180, [%rd128+8192];
	sub.f64 	%fd181, %fd179, %fd180;
	abs.f64 	%fd182, %fd181;
	setp.lt.f64 	%p36, %fd178, %fd182;
	selp.f64 	%fd183, %fd182, %fd178, %p36;
	ld.global.f64 	%fd184, [%rd129+10240];
	ld.global.f64 	%fd185, [%rd128+10240];
	sub.f64 	%fd186, %fd184, %fd185;
	abs.f64 	%fd187, %fd186;
	setp.lt.f64 	%p37, %fd183, %fd187;
	selp.f64 	%fd188, %fd187, %fd183, %p37;
	ld.global.f64 	%fd189, [%rd129+12288];
	ld.global.f64 	%fd190, [%rd128+12288];
	sub.f64 	%fd191, %fd189, %fd190;
	abs.f64 	%fd192, %fd191;
	setp.lt.f64 	%p38, %fd188, %fd192;
	selp.f64 	%fd193, %fd192, %fd188, %p38;
	ld.global.f64 	%fd194, [%rd129+14336];
	ld.global.f64 	%fd195, [%rd128+14336];
	sub.f64 	%fd196, %fd194, %fd195;
	abs.f64 	%fd197, %fd196;
	setp.lt.f64 	%p39, %fd193, %fd197;
	selp.f64 	%fd528, %fd197, %fd193, %p39;
	add.s32 	%r275, %r275, 4096;
	add.s32 	%r273, %r273, 16;
	add.s64 	%rd129, %rd129, 32768;
	add.s64 	%rd128, %rd128, 32768;
	setp.ne.s32 	%p40, %r273, 0;
	@%p40 bra 	$L__BB9_32;
$L__BB9_33:
	setp.eq.s32 	%p41, %r35, 0;
	@%p41 bra 	$L__BB9_42;
	cvta.to.global.u64 	%rd32, %rd39;
	and.b32  	%r42, %r34, 7;
	setp.lt.u32 	%p42, %r35, 8;
	@%p42 bra 	$L__BB9_36;
	cvt.u64.u32 	%rd58, %r275;
	add.s64 	%rd59, %rd131, %rd58;
	shl.b64 	%rd60, %rd59, 3;
	add.s64 	%rd61, %rd32, %rd60;
	add.s64 	%rd62, %rd3, %rd60;
	ld.global.f64 	%fd199, [%rd61];
	ld.global.f64 	%fd200, [%rd62];
	sub.f64 	%fd201, %fd199, %fd200;
	abs.f64 	%fd202, %fd201;
	setp.lt.f64 	%p43, %fd528, %fd202;
	selp.f64 	%fd203, %fd202, %fd528, %p43;
	ld.global.f64 	%fd204, [%rd61+2048];
	ld.global.f64 	%fd205, [%rd62+2048];
	sub.f64 	%fd206, %fd204, %fd205;
	abs.f64 	%fd207, %fd206;
	setp.lt.f64 	%p44, %fd203, %fd207;
	selp.f64 	%fd208, %fd207, %fd203, %p44;
	ld.global.f64 	%fd209, [%rd61+4096];
	ld.global.f64 	%fd210, [%rd62+4096];
	sub.f64 	%fd211, %fd209, %fd210;
	abs.f64 	%fd212, %fd211;
	setp.lt.f64 	%p45, %fd208, %fd212;
	selp.f64 	%fd213, %fd212, %fd208, %p45;
	ld.global.f64 	%fd214, [%rd61+6144];
	ld.global.f64 	%fd215, [%rd62+6144];
	sub.f64 	%fd216, %fd214, %fd215;
	abs.f64 	%fd217, %fd216;
	setp.lt.f64 	%p46, %fd213, %fd217;
	selp.f64 	%fd218, %fd217, %fd213, %p46;
	ld.global.f64 	%fd219, [%rd61+8192];
	ld.global.f64 	%fd220, [%rd62+8192];
	sub.f64 	%fd221, %fd219, %fd220;
	abs.f64 	%fd222, %fd221;
	setp.lt.f64 	%p47, %fd218, %fd222;
	selp.f64 	%fd223, %fd222, %fd218, %p47;
	ld.global.f64 	%fd224, [%rd61+10240];
	ld.global.f64 	%fd225, [%rd62+10240];
	sub.f64 	%fd226, %fd224, %fd225;
	abs.f64 	%fd227, %fd226;
	setp.lt.f64 	%p48, %fd223, %fd227;
	selp.f64 	%fd228, %fd227, %fd223, %p48;
	ld.global.f64 	%fd229, [%rd61+12288];
	ld.global.f64 	%fd230, [%rd62+12288];
	sub.f64 	%fd231, %fd229, %fd230;
	abs.f64 	%fd232, %fd231;
	setp.lt.f64 	%p49, %fd228, %fd232;
	selp.f64 	%fd233, %fd232, %fd228, %p49;
	ld.global.f64 	%fd234, [%rd61+14336];
	ld.global.f64 	%fd235, [%rd62+14336];
	sub.f64 	%fd236, %fd234, %fd235;
	abs.f64 	%fd237, %fd236;
	setp.lt.f64 	%p50, %fd233, %fd237;
	selp.f64 	%fd528, %fd237, %fd233, %p50;
	add.s32 	%r275, %r275, 2048;
$L__BB9_36:
	setp.eq.s32 	%p51, %r42, 0;
	@%p51 bra 	$L__BB9_42;
	setp.lt.u32 	%p52, %r42, 4;
	@%p52 bra 	$L__BB9_39;
	cvt.u64.u32 	%rd63, %r275;
	add.s64 	%rd64, %rd131, %rd63;
	shl.b64 	%rd65, %rd64, 3;
	add.s64 	%rd66, %rd32, %rd65;
	add.s64 	%rd67, %rd3, %rd65;
	ld.global.f64 	%fd239, [%rd66];
	ld.global.f64 	%fd240, [%rd67];
	sub.f64 	%fd241, %fd239, %fd240;
	abs.f64 	%fd242, %fd241;
	setp.lt.f64 	%p53, %fd528, %fd242;
	selp.f64 	%fd243, %fd242, %fd528, %p53;
	ld.global.f64 	%fd244, [%rd66+2048];
	ld.global.f64 	%fd245, [%rd67+2048];
	sub.f64 	%fd246, %fd244, %fd245;
	abs.f64 	%fd247, %fd246;
	setp.lt.f64 	%p54, %fd243, %fd247;
	selp.f64 	%fd248, %fd247, %fd243, %p54;
	ld.global.f64 	%fd249, [%rd66+4096];
	ld.global.f64 	%fd250, [%rd67+4096];
	sub.f64 	%fd251, %fd249, %fd250;
	abs.f64 	%fd252, %fd251;
	setp.lt.f64 	%p55, %fd248, %fd252;
	selp.f64 	%fd253, %fd252, %fd248, %p55;
	ld.global.f64 	%fd254, [%rd66+6144];
	ld.global.f64 	%fd255, [%rd67+6144];
	sub.f64 	%fd256, %fd254, %fd255;
	abs.f64 	%fd257, %fd256;
	setp.lt.f64 	%p56, %fd253, %fd257;
	selp.f64 	%fd528, %fd257, %fd253, %p56;
	add.s32 	%r275, %r275, 1024;
$L__BB9_39:
	and.b32  	%r77, %r34, 3;
	setp.eq.s32 	%p57, %r77, 0;
	@%p57 bra 	$L__BB9_42;
	cvt.u64.u32 	%rd68, %r275;
	add.s64 	%rd69, %rd68, %rd130;
	shl.b64 	%rd70, %rd69, 3;
	add.s64 	%rd135, %rd3, %rd70;
	add.s64 	%rd134, %rd32, %rd70;
	cvt.u16.u32 	%rs1, %r271;
	shr.u16 	%rs2, %rs1, 8;
	add.s16 	%rs3, %rs2, 1;
	cvt.u32.u16 	%r78, %rs3;
	and.b32  	%r79, %r78, 3;
	neg.s32 	%r278, %r79;
$L__BB9_41:
	.pragma "nounroll";
	ld.global.f64 	%fd258, [%rd134];
	ld.global.f64 	%fd259, [%rd135];
	sub.f64 	%fd260, %fd258, %fd259;
	abs.f64 	%fd261, %fd260;
	setp.lt.f64 	%p58, %fd528, %fd261;
	selp.f64 	%fd528, %fd261, %fd528, %p58;
	add.s64 	%rd135, %rd135, 2048;
	add.s64 	%rd134, %rd134, 2048;
	add.s32 	%r278, %r278, 1;
	setp.ne.s32 	%p59, %r278, 0;
	@%p59 bra 	$L__BB9_41;
$L__BB9_42:
	// begin inline asm
	mov.u32 %r80, %laneid;
	// end inline asm
	mov.b64 	%rd71, %fd528;
	mov.b64 	{%r82, %r87}, %rd71;
	mov.b32 	%r88, 1;
	mov.b32 	%r129, 31;
	mov.b32 	%r130, -1;
	// begin inline asm
	shfl.sync.down.b32 %r81, %r82, %r88, %r129, %r130;
	// end inline asm
	// begin inline asm
	shfl.sync.down.b32 %r86, %r87, %r88, %r129, %r130;
	// end inline asm
	mov.b64 	%rd72, {%r81, %r86};
	mov.b64 	%fd262, %rd72;
	setp.gt.s32 	%p60, %r80, 30;
	setp.lt.f64 	%p61, %fd528, %fd262;
	selp.f64 	%fd263, %fd262, %fd528, %p61;
	selp.f64 	%fd264, %fd528, %fd263, %p60;
	mov.b64 	%rd73, %fd264;
	mov.b64 	{%r92, %r97}, %rd73;
	mov.b32 	%r98, 2;
	// begin inline asm
	shfl.sync.down.b32 %r91, %r92, %r98, %r129, %r130;
	// end inline asm
	// begin inline asm
	shfl.sync.down.b32 %r96, %r97, %r98, %r129, %r130;
	// end inline asm
	mov.b64 	%rd74, {%r91, %r96};
	mov.b64 	%fd265, %rd74;
	setp.gt.s32 	%p62, %r80, 29;
	setp.lt.f64 	%p63, %fd264, %fd265;
	selp.f64 	%fd266, %fd265, %fd264, %p63;
	selp.f64 	%fd267, %fd264, %fd266, %p62;
	mov.b64 	%rd75, %fd267;
	mov.b64 	{%r102, %r107}, %rd75;
	mov.b32 	%r108, 4;
	// begin inline asm
	shfl.sync.down.b32 %r101, %r102, %r108, %r129, %r130;
	// end inline asm
	// begin inline asm
	shfl.sync.down.b32 %r106, %r107, %r108, %r129, %r130;
	// end inline asm
	mov.b64 	%rd76, {%r101, %r106};
	mov.b64 	%fd268, %rd76;
	setp.gt.s32 	%p64, %r80, 27;
	setp.lt.f64 	%p65, %fd267, %fd268;
	selp.f64 	%fd269, %fd268, %fd267, %p65;
	selp.f64 	%fd270, %fd267, %fd269, %p64;
	mov.b64 	%rd77, %fd270;
	mov.b64 	{%r112, %r117}, %rd77;
	mov.b32 	%r118, 8;
	// begin inline asm
	shfl.sync.down.b32 %r111, %r112, %r118, %r129, %r130;
	// end inline asm
	// begin inline asm
	shfl.sync.down.b32 %r116, %r117, %r118, %r129, %r130;
	// end inline asm
	mov.b64 	%rd78, {%r111, %r116};
	mov.b64 	%fd271, %rd78;
	setp.gt.s32 	%p66, %r80, 23;
	setp.lt.f64 	%p67, %fd270, %fd271;
	selp.f64 	%fd272, %fd271, %fd270, %p67;
	selp.f64 	%fd273, %fd270, %fd272, %p66;
	mov.b64 	%rd79, %fd273;
	mov.b64 	{%r122, %r127}, %rd79;
	mov.b32 	%r128, 16;
	// begin inline asm
	shfl.sync.down.b32 %r121, %r122, %r128, %r129, %r130;
	// end inline asm
	// begin inline asm
	shfl.sync.down.b32 %r126, %r127, %r128, %r129, %r130;
	// end inline asm
	mov.b64 	%rd80, {%r121, %r126};
	mov.b64 	%fd274, %rd80;
	setp.gt.s32 	%p68, %r80, 15;
	setp.lt.f64 	%p69, %fd273, %fd274;
	selp.f64 	%fd37, %fd274, %fd273, %p69;
	selp.f64 	%fd529, %fd273, %fd37, %p68;
	setp.ne.s32 	%p70, %r80, 0;
	@%p70 bra 	$L__BB9_44;
	shr.u32 	%r131, %r27, 2;
	and.b32  	%r132, %r131, 248;
	mov.u32 	%r133, _ZZN3cub18CUB_300001_SM_10006detail6reduce18DeviceReduceKernelINS2_10policy_hubIdyN4cuda3__47maximumIdEEE10Policy1000EN6thrust24THRUST_300001_SM_1000_NS12zip_iteratorINS5_3std3__45tupleIJNSC_6detail15normal_iteratorINSC_10device_ptrIdEEEESL_EEEEEyS8_d14abs_differenceEEvT0_PT3_T1_NS0_13GridEvenShareISS_EET2_T4_E12temp_storage;
	add.s32 	%r134, %r133, %r132;
	st.shared.f64 	[%r134+8], %fd37;
$L__BB9_44:
	bar.sync 	0;
	setp.ne.s32 	%p71, %r27, 0;
	@%p71 bra 	$L__BB9_46;
	ld.shared.f64 	%fd275, [_ZZN3cub18CUB_300001_SM_10006detail6reduce18DeviceReduceKernelINS2_10policy_hubIdyN4cuda3__47maximumIdEEE10Policy1000EN6thrust24THRUST_300001_SM_1000_NS12zip_iteratorINS5_3std3__45tupleIJNSC_6detail15normal_iteratorINSC_10device_ptrIdEEEESL_EEEEEyS8_d14abs_differenceEEvT0_PT3_T1_NS0_13GridEvenShareISS_EET2_T4_E12temp_storage+16];
	setp.lt.f64 	%p72, %fd529, %fd275;
	selp.f64 	%fd276, %fd275, %fd529, %p72;
	ld.shared.f64 	%fd277, [_ZZN3cub18CUB_300001_SM_10006detail6reduce18DeviceReduceKernelINS2_10policy_hubIdyN4cuda3__47maximumIdEEE10Policy1000EN6thrust24THRUST_300001_SM_1000_NS12zip_iteratorINS5_3std3__45tupleIJNSC_6detail15normal_iteratorINSC_10device_ptrIdEEEESL_EEEEEyS8_d14abs_differenceEEvT0_PT3_T1_NS0_13GridEvenShareISS_EET2_T4_E12temp_storage+24];
	setp.lt.f64 	%p73, %fd276, %fd277;
	selp.f64 	%fd278, %fd277, %fd276, %p73;
	ld.shared.f64 	%fd279, [_ZZN3cub18CUB_300001_SM_10006detail6reduce18DeviceReduceKernelINS2_10policy_hubIdyN4cuda3__47maximumIdEEE10Policy1000EN6thrust24THRUST_300001_SM_1000_NS12zip_iteratorINS5_3std3__45tupleIJNSC_6detail15normal_iteratorINSC_10device_ptrIdEEEESL_EEEEEyS8_d14abs_differenceEEvT0_PT3_T1_NS0_13GridEvenShareISS_EET2_T4_E12temp_storage+32];
	setp.lt.f64 	%p74, %fd278, %fd279;
	selp.f64 	%fd280, %fd279, %fd278, %p74;
	ld.shared.f64 	%fd281, [_ZZN3cub18CUB_300001_SM_10006detail6reduce18DeviceReduceKernelINS2_10policy_hubIdyN4cuda3__47maximumIdEEE10Policy1000EN6thrust24THRUST_300001_SM_1000_NS12zip_iteratorINS5_3std3__45tupleIJNSC_6detail15normal_iteratorINSC_10device_ptrIdEEEESL_EEEEEyS8_d14abs_differenceEEvT0_PT3_T1_NS0_13GridEvenShareISS_EET2_T4_E12temp_storage+40];
	setp.lt.f64 	%p75, %fd280, %fd281;
	selp.f64 	%fd282, %fd281, %fd280, %p75;
	ld.shared.f64 	%fd283, [_ZZN3cub18CUB_300001_SM_10006detail6reduce18DeviceReduceKernelINS2_10policy_hubIdyN4cuda3__47maximumIdEEE10Policy1000EN6thrust24THRUST_300001_SM_1000_NS12zip_iteratorINS5_3std3__45tupleIJNSC_6detail15normal_iteratorINSC_10device_ptrIdEEEESL_EEEEEyS8_d14abs_differenceEEvT0_PT3_T1_NS0_13GridEvenShareISS_EET2_T4_E12temp_storage+48];
	setp.lt.f64 	%p76, %fd282, %fd283;
	selp.f64 	%fd284, %fd283, %fd282, %p76;
	ld.shared.f64 	%fd285, [_ZZN3cub18CUB_300001_SM_10006detail6reduce18DeviceReduceKernelINS2_10policy_hubIdyN4cuda3__47maximumIdEEE10Policy1000EN6thrust24THRUST_300001_SM_1000_NS12zip_iteratorINS5_3std3__45tupleIJNSC_6detail15normal_iteratorINSC_10device_ptrIdEEEESL_EEEEEyS8_d14abs_differenceEEvT0_PT3_T1_NS0_13GridEvenShareISS_EET2_T4_E12temp_storage+56];
	setp.lt.f64 	%p77, %fd284, %fd285;
	selp.f64 	%fd286, %fd285, %fd284, %p77;
	ld.shared.f64 	%fd287, [_ZZN3cub18CUB_300001_SM_10006detail6reduce18DeviceReduceKernelINS2_10policy_hubIdyN4cuda3__47maximumIdEEE10Policy1000EN6thrust24THRUST_300001_SM_1000_NS12zip_iteratorINS5_3std3__45tupleIJNSC_6detail15normal_iteratorINSC_10device_ptrIdEEEESL_EEEEEyS8_d14abs_differenceEEvT0_PT3_T1_NS0_13GridEvenShareISS_EET2_T4_E12temp_storage+64];
	setp.lt.f64 	%p78, %fd286, %fd287;
	selp.f64 	%fd529, %fd287, %fd286, %p78;
$L__BB9_46:
	mov.u32 	%r262, %tid.x;
	setp.ne.s32 	%p165, %r262, 0;
	@%p165 bra 	$L__BB9_48;
	ld.param.u64 	%rd125, [_ZN3cub18CUB_300001_SM_10006detail6reduce18DeviceReduceKernelINS2_10policy_hubIdyN4cuda3__47maximumIdEEE10Policy1000EN6thrust24THRUST_300001_SM_1000_NS12zip_iteratorINS5_3std3__45tupleIJNSC_6detail15normal_iteratorINSC_10device_ptrIdEEEESL_EEEEEyS8_d14abs_differenceEEvT0_PT3_T1_NS0_13GridEvenShareISS_EET2_T4__param_1];
	cvta.to.global.u64 	%rd122, %rd125;
	mul.wide.u32 	%rd123, %r2, 8;
	add.s64 	%rd124, %rd122, %rd123;
	st.global.f64 	[%rd124], %fd529;
$L__BB9_48:
	ret;

}
	// .globl	_ZN3cub18CUB_300001_SM_10006detail6reduce28DeviceReduceSingleTileKernelINS2_10policy_hubIdyN4cuda3__47maximumIdEEE10Policy1000EPdSB_iS8_ddNS5_3std3__410__identityEEEvT0_T1_T2_T3_T4_T6_
.visible .entry _ZN3cub18CUB_300001_SM_10006detail6reduce28DeviceReduceSingleTileKernelINS2_10policy_hubIdyN4cuda3__47maximumIdEEE10Policy1000EPdSB_iS8_ddNS5_3std3__410__identityEEEvT0_T1_T2_T3_T4_T6_(
	.param .u64 .ptr .align 1 _ZN3cub18CUB_300001_SM_10006detail6reduce28DeviceReduceSingleTileKernelINS2_10policy_hubIdyN4cuda3__47maximumIdEEE10Policy1000EPdSB_iS8_ddNS5_3std3__410__identityEEEvT0_T1_T2_T3_T4_T6__param_0,
	.param .u64 .ptr .align 1 _ZN3cub18CUB_300001_SM_10006detail6reduce28DeviceReduceSingleTileKernelINS2_10policy_hubIdyN4cuda3__47maximumIdEEE10Policy1000EPdSB_iS8_ddNS5_3std3__410__identityEEEvT0_T1_T2_T3_T4_T6__param_1,
	.param .u32 _ZN3cub18CUB_300001_SM_10006detail6reduce28DeviceReduceSingleTileKernelINS2_10policy_hubIdyN4cuda3__47maximumIdEEE10Policy1000EPdSB_iS8_ddNS5_3std3__410__identityEEEvT0_T1_T2_T3_T4_T6__param_2,
	.param .align 1 .b8 _ZN3cub18CUB_300001_SM_10006detail6reduce28DeviceReduceSingleTileKernelINS2_10policy_hubIdyN4cuda3__47maximumIdEEE10Policy1000EPdSB_iS8_ddNS5_3std3__410__identityEEEvT0_T1_T2_T3_T4_T6__param_3[1],
	.param .f64 _ZN3cub18CUB_300001_SM_10006detail6reduce28DeviceReduceSingleTileKernelINS2_10policy_hubIdyN4cuda3__47maximumIdEEE10Policy1000EPdSB_iS8_ddNS5_3std3__410__identityEEEvT0_T1_T2_T3_T4_T6__param_4,
	.param .align 1 .b8 _ZN3cub18CUB_300001_SM_10006detail6reduce28DeviceReduceSingleTileKernelINS2_10policy_hubIdyN4cuda3__47maximumIdEEE10Policy1000EPdSB_iS8_ddNS5_3std3__410__identityEEEvT0_T1_T2_T3_T4_T6__param_5[1]
)
.maxntid 256
.minnctapersm 1
{
	.reg .pred 	%p<220>;
	.reg .b32 	%r<472>;
	.reg .b64 	%rd<206>;
	.reg .b64 	%fd<381>;
	// demoted variable
	.shared .align 8 .b8 _ZZN3cub18CUB_300001_SM_10006detail6reduce28DeviceReduceSingleTileKernelINS2_10policy_hubIdyN4cuda3__47maximumIdEEE10Policy1000EPdSB_iS8_ddNS5_3std3__410__identityEEEvT0_T1_T2_T3_T4_T6_E12temp_storage[80];
	ld.param.u64 	%rd15, [_ZN3cub18CUB_300001_SM_10006detail6reduce28DeviceReduceSingleTileKernelINS2_10policy_hubIdyN4cuda3__47maximumIdEEE10Policy1000EPdSB_iS8_ddNS5_3std3__410__identityEEEvT0_T1_T2_T3_T4_T6__param_0];
	ld.param.u64 	%rd16, [_ZN3cub18CUB_300001_SM_10006detail6reduce28DeviceReduceSingleTileKernelINS2_10policy_hubIdyN4cuda3__47maximumIdEEE10Policy1000EPdSB_iS8_ddNS5_3std3__410__identityEEEvT0_T1_T2_T3_T4_T6__param_1];
	ld.param.u32 	%r68, [_ZN3cub18CUB_300001_SM_10006detail6reduce28DeviceReduceSingleTileKernelINS2_10policy_hubIdyN4cuda3__47maximumIdEEE10Policy1000EPdSB_iS8_ddNS5_3std3__410__identityEEEvT0_T1_T2_T3_T4_T6__param_2];
	ld.param.f64 	%fd58, [_ZN3cub18CUB_300001_SM_10006detail6reduce28DeviceReduceSingleTileKernelINS2_10policy_hubIdyN4cuda3__47maximumIdEEE10Policy1000EPdSB_iS8_ddNS5_3std3__410__identityEEEvT0_T1_T2_T3_T4_T6__param_4];
	cvta.to.global.u64 	%rd1, %rd16;
	setp.ne.s32 	%p1, %r68, 0;
	@%p1 bra 	$L__BB10_3;
	mov.u32 	%r445, %tid.x;
	setp.ne.s32 	%p219, %r445, 0;
	@%p219 bra 	$L__BB10_74;
	st.global.f64 	[%rd1], %fd58;
	bra.uni 	$L__BB10_74;
$L__BB10_3:
	and.b64  	%rd17, %rd15, 31;
	setp.ne.s64 	%p2, %rd17, 0;
	@%p2 bra 	$L__BB10_38;
	setp.gt.s32 	%p110, %r68, 2047;
	@%p110 bra 	$L__BB10_22;
	mov.u32 	%r1, %tid.x;
	setp.ge.s32 	%p159, %r1, %r68;
	mov.f64 	%fd359, 0d0000000000000000;
	mov.u32 	%r449, %r1;
	@%p159 bra 	$L__BB10_7;
	mul.wide.u32 	%rd169, %r1, 8;
	add.s64 	%rd168, %rd15, %rd169;
	// begin inline asm
	ld.global.nc.u64 %rd167, [%rd168];
	// end inline asm
	mov.b64 	%fd359, %rd167;
	add.s32 	%r449, %r1, 256;
$L__BB10_7:
	setp.ge.s32 	%p160, %r449, %r68;
	@%p160 bra 	$L__BB10_13;
	not.b32 	%r321, %r449;
	add.s32 	%r4, %r68, %r321;
	and.b32  	%r322, %r4, 768;
	setp.eq.s32 	%p161, %r322, 768;
	@%p161 bra 	$L__BB10_11;
	mul.wide.u32 	%rd170, %r449, 8;
	add.s64 	%rd202, %rd15, %rd170;
	shr.u32 	%r323, %r4, 8;
	add.s32 	%r324, %r323, 1;
	and.b32  	%r325, %r324, 3;
	neg.s32 	%r447, %r325;
$L__BB10_10:
	.pragma "nounroll";
	// begin inline asm
	ld.global.nc.u64 %rd171, [%rd202];
	// end inline asm
	mov.b64 	%fd272, %rd171;
	setp.lt.f64 	%p162, %fd359, %fd272;
	selp.f64 	%fd359, %fd272, %fd359, %p162;
	add.s32 	%r449, %r449, 256;
	add.s64 	%rd202, %rd202, 2048;
	add.s32 	%r447, %r447, 1;
	setp.ne.s32 	%p163, %r447, 0;
	@%p163 bra 	$L__BB10_10;
$L__BB10_11:
	setp.lt.u32 	%p164, %r4, 768;
	@%p164 bra 	$L__BB10_13;
$L__BB10_12:
	mul.wide.s32 	%rd181, %r449, 8;
	add.s64 	%rd174, %rd15, %rd181;
	// begin inline asm
	ld.global.nc.u64 %rd173, [%rd174];
	// end inline asm
	mov.b64 	%fd273, %rd173;
	setp.lt.f64 	%p165, %fd359, %fd273;
	selp.f64 	%fd274, %fd273, %fd359, %p165;
	add.s64 	%rd176, %rd174, 2048;
	// begin inline asm
	ld.global.nc.u64 %rd175, [%rd176];
	// end inline asm
	mov.b64 	%fd275, %rd175;
	setp.lt.f64 	%p166, %fd274, %fd275;
	selp.f64 	%fd276, %fd275, %fd274, %p166;
	add.s64 	%rd178, %rd174, 4096;
	// begin inline asm
	ld.global.nc.u64 %rd177, [%rd178];
	// end inline asm
	mov.b64 	%fd277, %rd177;
	setp.lt.f64 	%p167, %fd276, %fd277;
	selp.f64 	%fd278, %fd277, %fd276, %p167;
	add.s64 	%rd180, %rd174, 6144;
	// begin inline asm
	ld.global.nc.u64 %rd179, [%rd180];
	// end inline asm
	mov.b64 	%fd279, %rd179;
	setp.lt.f64 	%p168, %fd278, %fd279;
	selp.f64 	%fd359, %fd279, %fd278, %p168;
	add.s32 	%r449, %r449, 1024;
	setp.lt.s32 	%p169, %r449, %r68;
	@%p169 bra 	$L__BB10_12;
$L__BB10_13:
	setp.lt.s32 	%p170, %r68, 256;
	@%p170 bra 	$L__BB10_18;
	// begin inline asm
	mov.u32 %r389, %laneid;
	// end inline asm
	mov.b64 	%rd192, %fd359;
	mov.b64 	{%r391, %r396}, %rd192;
	mov.b32 	%r397, 1;
	mov.b32 	%r438, 31;
	mov.b32 	%r439, -1;
	// begin inline asm
	shfl.sync.down.b32 %r390, %r391, %r397, %r438, %r439;
	// end inline asm
	// begin inline asm
	shfl.sync.down.b32 %r395, %r396, %r397, %r438, %r439;
	// end inline asm
	mov.b64 	%rd193, {%r390, %r395};
	mov.b64 	%fd327, %rd193;
	setp.gt.s32 	%p198, %r389, 30;
	setp.lt.f64 	%p199, %fd359, %fd327;
	selp.f64 	%fd328, %fd327, %fd359, %p199;
	selp.f64 	%fd329, %fd359, %fd328, %p198;
	mov.b64 	%rd194, %fd329;
	mov.b64 	{%r401, %r406}, %rd194;
	mov.b32 	%r407, 2;
	// begin inline asm
	shfl.sync.down.b32 %r400, %r401, %r407, %r438, %r439;
	// end inline asm
	// begin inline asm
	shfl.sync.down.b32 %r405, %r406, %r407, %r438, %r439;
	// end inline asm
	mov.b64 	%rd195, {%r400, %r405};
	mov.b64 	%fd330, %rd195;
	setp.gt.s32 	%p200, %r389, 29;
	setp.lt.f64 	%p201, %fd329, %fd330;
	selp.f64 	%fd331, %fd330, %fd329, %p201;
	selp.f64 	%fd332, %fd329, %fd331, %p200;
	mov.b64 	%rd196, %fd332;
	mov.b64 	{%r411, %r416}, %rd196;
	mov.b32 	%r417, 4;
	// begin inline asm
	shfl.sync.down.b32 %r410, %r411, %r417, %r438, %r439;
	// end inline asm
	// begin inline asm
	shfl.sync.down.b32 %r415, %r416, %r417, %r438, %r439;
	// end inline asm
	mov.b64 	%rd197, {%r410, %r415};
	mov.b64 	%fd333, %rd197;
	setp.gt.s32 	%p202, %r389, 27;
	setp.lt.f64 	%p203, %fd332, %fd333;
	selp.f64 	%fd334, %fd333, %fd332, %p203;
	selp.f64 	%fd335, %fd332, %fd334, %p202;
	mov.b64 	%rd198, %fd335;
	mov.b64 	{%r421, %r426}, %rd198;
	mov.b32 	%r427, 8;
	// begin inline asm
	shfl.sync.down.b32 %r420, %r421, %r427, %r438, %r439;
	// end inline asm
	// begin inline asm
	shfl.sync.down.b32 %r425, %r426, %r427, %r438, %r439;
	// end inline asm
	mov.b64 	%rd199, {%r420, %r425};
	mov.b64 	%fd336, %rd199;
	setp.gt.s32 	%p204, %r389, 23;
	setp.lt.f64 	%p205, %fd335, %fd336;
	selp.f64 	%fd337, %fd336, %fd335, %p205;
	selp.f64 	%fd338, %fd335, %fd337, %p204;
	mov.b64 	%rd200, %fd338;
	mov.b64 	{%r431, %r436}, %rd200;
	mov.b32 	%r437, 16;
	// begin inline asm
	shfl.sync.down.b32 %r430, %r431, %r437, %r438, %r439;
	// end inline asm
	// begin inline asm
	shfl.sync.down.b32 %r435, %r436, %r437, %r438, %r439;
	// end inline asm
	mov.b64 	%rd201, {%r430, %r435};
	mov.b64 	%fd339, %rd201;
	setp.gt.s32 	%p206, %r389, 15;
	setp.lt.f64 	%p207, %fd338, %fd339;
	selp.f64 	%fd10, %fd339, %fd338, %p207;
	selp.f64 	%fd380, %fd338, %fd10, %p206;
	setp.ne.s32 	%p208, %r389, 0;
	@%p208 bra 	$L__BB10_16;
	shr.u32 	%r440, %r1, 2;
	and.b32  	%r441, %r440, 248;
	mov.u32 	%r442, _ZZN3cub18CUB_300001_SM_10006detail6reduce28DeviceReduceSingleTileKernelINS2_10policy_hubIdyN4cuda3__47maximumIdEEE10Policy1000EPdSB_iS8_ddNS5_3std3__410__identityEEEvT0_T1_T2_T3_T4_T6_E12temp_storage;
	add.s32 	%r443, %r442, %r441;
	st.shared.f64 	[%r443+8], %fd10;
$L__BB10_16:
	bar.sync 	0;
	setp.ne.s32 	%p209, %r1, 0;
	@%p209 bra 	$L__BB10_72;
	ld.shared.f64 	%fd340, [_ZZN3cub18CUB_300001_SM_10006detail6reduce28DeviceReduceSingleTileKernelINS2_10policy_hubIdyN4cuda3__47maximumIdEEE10Policy1000EPdSB_iS8_ddNS5_3std3__410__identityEEEvT0_T1_T2_T3_T4_T6_E12temp_storage+16];
	setp.lt.f64 	%p210, %fd380, %fd340;
	selp.f64 	%fd341, %fd340, %fd380, %p210;
	ld.shared.f64 	%fd342, [_ZZN3cub18CUB_300001_SM_10006detail6reduce28DeviceReduceSingleTileKernelINS2_10policy_hubIdyN4cuda3__47maximumIdEEE10Policy1000EPdSB_iS8_ddNS5_3std3__410__identityEEEvT0_T1_T2_T3_T4_T6_E12temp_storage+24];
	setp.lt.f64 	%p211, %fd341, %fd342;
	selp.f64 	%fd343, %fd342, %fd341, %p211;
	ld.shared.f64 	%fd344, [_ZZN3cub18CUB_300001_SM_10006detail6reduce28DeviceReduceSingleTileKernelINS2_10policy_hubIdyN4cuda3__47maximumIdEEE10Policy1000EPdSB_iS8_ddNS5_3std3__410__identityEEEvT0_T1_T2_T3_T4_T6_E12temp_storage+32];
	setp.lt.f64 	%p212, %fd343, %fd344;
	selp.f64 	%fd345, %fd344, %fd343, %p212;
	ld.shared.f64 	%fd346, [_ZZN3cub18CUB_300001_SM_10006detail6reduce28DeviceReduceSingleTileKernelINS2_10policy_hubIdyN4cuda3__47maximumIdEEE10Policy1000EPdSB_iS8_ddNS5_3std3__410__identityEEEvT0_T1_T2_T3_T4_T6_E12temp_storage+40];
	setp.lt.f64 	%p213, %fd345, %fd346;
	selp.f64 	%fd347, %fd346, %fd345, %p213;
	ld.shared.f64 	%fd348, [_ZZN3cub18CUB_300001_SM_10006detail6reduce28DeviceReduceSingleTileKernelINS2_10policy_hubIdyN4cuda3__47maximumIdEEE10Policy1000EPdSB_iS8_ddNS5_3std3__410__identityEEEvT0_T1_T2_T3_T4_T6_E12temp_storage+48];
	setp.lt.f64 	%p214, %fd347, %fd348;
	selp.f64 	%fd349, %fd348, %fd347, %p214;
	ld.shared.f64 	%fd350, [_ZZN3cub18CUB_300001_SM_10006detail6reduce28DeviceReduceSingleTileKernelINS2_10policy_hubIdyN4cuda3__47maximumIdEEE10Policy1000EPdSB_iS8_ddNS5_3std3__410__identityEEEvT0_T1_T2_T3_T4_T6_E12temp_storage+56];
	setp.lt.f64 	%p215, %fd349, %fd350;
	selp.f64 	%fd351, %fd350, %fd349, %p215;
	ld.shared.f64 	%fd352, [_ZZN3cub18CUB_300001_SM_10006detail6reduce28DeviceReduceSingleTileKernelINS2_10policy_hubIdyN4cuda3__47maximumIdEEE10Policy1000EPdSB_iS8_ddNS5_3std3__410__identityEEEvT0_T1_T2_T3_T4_T6_E12temp_storage+64];
	setp.lt.f64 	%p216, %fd351, %fd352;
	selp.f64 	%fd380, %fd352, %fd351, %p216;
	bra.uni 	$L__BB10_72;
$L__BB10_18:
	// begin inline asm
	mov.u32 %r326, %laneid;
	// end inline asm
	and.b32  	%r377, %r1, 992;
	add.s32 	%r378, %r377, 32;
	setp.gt.s32 	%p171, %r378, %r68;
	not.b32 	%r379, %r377;
	add.s32 	%r380, %r68, %r379;
	selp.b32 	%r375, %r380, 31, %p171;
	mov.b64 	%rd182, %fd359;
	mov.b64 	{%r328, %r333}, %rd182;
	mov.b32 	%r334, 1;
	mov.b32 	%r376, -1;
	// begin inline asm
	shfl.sync.down.b32 %r327, %r328, %r334, %r375, %r376;
	// end inline asm
	// begin inline asm
	shfl.sync.down.b32 %r332, %r333, %r334, %r375, %r376;
	// end inline asm
	mov.b64 	%rd183, {%r327, %r332};
	mov.b64 	%fd280, %rd183;
	setp.lt.s32 	%p172, %r326, %r375;
	setp.lt.f64 	%p173, %fd359, %fd280;
	selp.f64 	%fd281, %fd280, %fd359, %p173;
	selp.f64 	%fd282, %fd281, %fd359, %p172;
	mov.b64 	%rd184, %fd282;
	mov.b64 	{%r338, %r343}, %rd184;
	mov.b32 	%r344, 2;
	// begin inline asm
	shfl.sync.down.b32 %r337, %r338, %r344, %r375, %r376;
	// end inline asm
	// begin inline asm
	shfl.sync.down.b32 %r342, %r343, %r344, %r375, %r376;
	// end inline asm
	mov.b64 	%rd185, {%r337, %r342};
	mov.b64 	%fd283, %rd185;
	add.s32 	%r381, %r326, 2;
	setp.gt.s32 	%p174, %r381, %r375;
	setp.lt.f64 	%p175, %fd282, %fd283;
	selp.f64 	%fd284, %fd283, %fd282, %p175;
	selp.f64 	%fd285, %fd282, %fd284, %p174;
	mov.b64 	%rd186, %fd285;
	mov.b64 	{%r348, %r353}, %rd186;
	mov.b32 	%r354, 4;
	// begin inline asm
	shfl.sync.down.b32 %r347, %r348, %r354, %r375, %r376;
	// end inline asm
	// begin inline asm
	shfl.sync.down.b32 %r352, %r353, %r354, %r375, %r376;
	// end inline asm
	mov.b64 	%rd187, {%r347, %r352};
	mov.b64 	%fd286, %rd187;
	add.s32 	%r382, %r326, 4;
	setp.gt.s32 	%p176, %r382, %r375;
	setp.lt.f64 	%p177, %fd285, %fd286;
	selp.f64 	%fd287, %fd286, %fd285, %p177;
	selp.f64 	%fd288, %fd285, %fd287, %p176;
	mov.b64 	%rd188, %fd288;
	mov.b64 	{%r358, %r363}, %rd188;
	mov.b32 	%r364, 8;
	// begin inline asm
	shfl.sync.down.b32 %r357, %r358, %r364, %r375, %r376;
	// end inline asm
	// begin inline asm
	shfl.sync.down.b32 %r362, %r363, %r364, %r375, %r376;
	// end inline asm
	mov.b64 	%rd189, {%r357, %r362};
	mov.b64 	%fd289, %rd189;
	add.s32 	%r383, %r326, 8;
	setp.gt.s32 	%p178, %r383, %r375;
	setp.lt.f64 	%p179, %fd288, %fd289;
	selp.f64 	%fd290, %fd289, %fd288, %p179;
	selp.f64 	%fd291, %fd288, %fd290, %p178;
	mov.b64 	%rd190, %fd291;
	mov.b64 	{%r368, %r373}, %rd190;
	mov.b32 	%r374, 16;
	// begin inline asm
	shfl.sync.down.b32 %r367, %r368, %r374, %r375, %r376;
	// end inline asm
	// begin inline asm
	shfl.sync.down.b32 %r372, %r373, %r374, %r375, %r376;
	// end inline asm
	mov.b64 	%rd191, {%r367, %r372};
	mov.b64 	%fd292, %rd191;
	add.s32 	%r384, %r326, 16;
	setp.gt.s32 	%p180, %r384, %r375;
	setp.lt.f64 	%p181, %fd291, %fd292;
	selp.f64 	%fd293, %fd292, %fd291, %p181;
	selp.f64 	%fd380, %fd291, %fd293, %p180;
	setp.ne.s32 	%p182, %r326, 0;
	@%p182 bra 	$L__BB10_20;
	shr.u32 	%r385, %r1, 2;
	and.b32  	%r386, %r385, 248;
	mov.u32 	%r387, _ZZN3cub18CUB_300001_SM_10006detail6reduce28DeviceReduceSingleTileKernelINS2_10policy_hubIdyN4cuda3__47maximumIdEEE10Policy1000EPdSB_iS8_ddNS5_3std3__410__identityEEEvT0_T1_T2_T3_T4_T6_E12temp_storage;
	add.s32 	%r388, %r387, %r386;
	st.shared.f64 	[%r388+8], %fd380;
$L__BB10_20:
	bar.sync 	0;
	setp.ne.s32 	%p183, %r1, 0;
	@%p183 bra 	$L__BB10_72;
	setp.gt.s32 	%p184, %r68, 32;
	ld.shared.f64 	%fd294, [_ZZN3cub18CUB_300001_SM_10006detail6reduce28DeviceReduceSingleTileKernelINS2_10policy_hubIdyN4cuda3__47maximumIdEEE10Policy1000EPdSB_iS8_ddNS5_3std3__410__identityEEEvT0_T1_T2_T3_T4_T6_E12temp_storage+16];
	setp.lt.f64 	%p185, %fd380, %fd294;
	selp.f64 	%fd296, %fd294, %fd380, %p185;
	selp.f64 	%fd297, %fd296, %fd380, %p184;
	setp.gt.s32 	%p186, %r68, 64;
	ld.shared.f64 	%fd299, [_ZZN3cub18CUB_300001_SM_10006detail6reduce28DeviceReduceSingleTileKernelINS2_10policy_hubIdyN4cuda3__47maximumIdEEE10Policy1000EPdSB_iS8_ddNS5_3std3__410__identityEEEvT0_T1_T2_T3_T4_T6_E12temp_storage+24];
	setp.lt.f64 	%p187, %fd297, %fd299;
	selp.f64 	%fd301, %fd299, %fd297, %p187;
	selp.f64 	%fd302, %fd301, %fd297, %p186;
	setp.gt.s32 	%p188, %r68, 96;
	ld.shared.f64 	%fd304, [_ZZN3cub18CUB_300001_SM_10006detail6reduce28DeviceReduceSingleTileKernelINS2_10policy_hubIdyN4cuda3__47maximumIdEEE10Policy1000EPdSB_iS8_ddNS5_3std3__410__identityEEEvT0_T1_T2_T3_T4_T6_E12temp_storage+32];
	setp.lt.f64 	%p189, %fd302, %fd304;
	selp.f64 	%fd306, %fd304, %fd302, %p189;
	selp.f64 	%fd307, %fd306, %fd302, %p188;
	setp.gt.s32 	%p190, %r68, 128;
	ld.shared.f64 	%fd309, [_ZZN3cub18CUB_300001_SM_10006detail6reduce28DeviceReduceSingleTileKernelINS2_10policy_hubIdyN4cuda3__47maximumIdEEE10Policy1000EPdSB_iS8_ddNS5_3std3__410__identityEEEvT0_T1_T2_T3_T4_T6_E12temp_storage+40];
	setp.lt.f64 	%p191, %fd307, %fd309;
	selp.f64 	%fd311, %fd309, %fd307, %p191;
	selp.f64 	%fd312, %fd311, %fd307, %p190;
	setp.gt.s32 	%p192, %r68, 160;
	ld.shared.f64 	%fd314, [_ZZN3cub18CUB_300001_SM_10006detail6reduce28DeviceReduceSingleTileKernelINS2_10policy_hubIdyN4cuda3__47maximumIdEEE10Policy1000EPdSB_iS8_ddNS5_3std3__410__identityEEEvT0_T1_T2_T3_T4_T6_E12temp_storage+48];
	setp.lt.f64 	%p193, %fd312, %fd314;
	selp.f64 	%fd316, %fd314, %fd312, %p193;
	selp.f64 	%fd317, %fd316, %fd312, %p192;
	setp.gt.s32 	%p194, %r68, 192;
	ld.shared.f64 	%fd319, [_ZZN3cub18CUB_300001_SM_10006detail6reduce28DeviceReduceSingleTileKernelINS2_10policy_hubIdyN4cuda3__47maximumIdEEE10Policy1000EPdSB_iS8_ddNS5_3std3__410__identityEEEvT0_T1_T2_T3_T4_T6_E12temp_storage+56];
	setp.lt.f64 	%p195, %fd317, %fd319;
	selp.f64 	%fd321, %fd319, %fd317, %p195;
	selp.f64 	%fd322, %fd321, %fd317, %p194;
	setp.gt.s32 	%p196, %r68, 224;
	ld.shared.f64 	%fd324, [_ZZN3cub18CUB_300001_SM_10006detail6reduce28DeviceReduceSingleTileKernelINS2_10policy_hubIdyN4cuda3__47maximumIdEEE10Policy1000EPdSB_iS8_ddNS5_3std3__410__identityEEEvT0_T1_T2_T3_T4_T6_E12temp_storage+64];
	setp.lt.f64 	%p197, %fd322, %fd324;
	selp.f64 	%fd326, %fd324, %fd322, %p197;
	selp.f64 	%fd380, %fd326, %fd322, %p196;
	bra.uni 	$L__BB10_72;
$L__BB10_22:
	mov.u32 	%r13, %tid.x;
	shl.b32 	%r14, %r13, 2;
	mul.wide.u32 	%rd126, %r14, 8;
	add.s64 	%rd116, %rd15, %rd126;
	// begin inline asm
	ld.global.nc.v2.u64 {%rd114, %rd115}, [%rd116];
	// end inline asm
	add.s64 	%rd119, %rd116, 16;
	// begin inline asm
	ld.global.nc.v2.u64 {%rd117, %rd118}, [%rd119];
	// end inline asm
	mov.b64 	%fd206, %rd114;
	mov.b64 	%fd207, %rd115;
	mov.b64 	%fd208, %rd117;
	mov.b64 	%fd209, %rd118;
	add.s64 	%rd122, %rd116, 8192;
	// begin inline asm
	ld.global.nc.v2.u64 {%rd120, %rd121}, [%rd122];
	// end inline asm
	add.s64 	%rd125, %rd116, 8208;
	// begin inline asm
	ld.global.nc.v2.u64 {%rd123, %rd124}, [%rd125];
	// end inline asm
	mov.b64 	%fd210, %rd120;
	mov.b64 	%fd211, %rd121;
	mov.b64 	%fd212, %rd123;
	mov.b64 	%fd213, %rd124;
	setp.lt.f64 	%p111, %fd206, %fd207;
	selp.f64 	%fd214, %fd207, %fd206, %p111;
	setp.lt.f64 	%p112, %fd214, %fd208;
	selp.f64 	%fd215, %fd208, %fd214, %p112;
	setp.lt.f64 	%p113, %fd215, %fd209;
	selp.f64 	%fd216, %fd209, %fd215, %p113;
	setp.lt.f64 	%p114, %fd216, %fd210;
	selp.f64 	%fd217, %fd210, %fd216, %p114;
	setp.lt.f64 	%p115, %fd217, %fd211;
	selp.f64 	%fd218, %fd211, %fd217, %p115;
	setp.lt.f64 	%p116, %fd218, %fd212;
	selp.f64 	%fd219, %fd212, %fd218, %p116;
	setp.lt.f64 	%p117, %fd219, %fd213;
	selp.f64 	%fd366, %fd213, %fd219, %p117;
	setp.lt.u32 	%p118, %r68, 4096;
	mov.b32 	%r452, 2048;
	@%p118 bra 	$L__BB10_26;
	add.s32 	%r15, %r68, -2048;
	mov.b32 	%r452, 2048;
$L__BB10_24:
	add.s32 	%r258, %r452, %r14;
	mul.wide.u32 	%rd139, %r258, 8;
	add.s64 	%rd129, %rd15, %rd139;
	// begin inline asm
	ld.global.nc.v2.u64 {%rd127, %rd128}, [%rd129];
	// end inline asm
	add.s64 	%rd132, %rd129, 16;
	// begin inline asm
	ld.global.nc.v2.u64 {%rd130, %rd131}, [%rd132];
	// end inline asm
	mov.b64 	%fd220, %rd127;
	mov.b64 	%fd221, %rd128;
	mov.b64 	%fd222, %rd130;
	mov.b64 	%fd223, %rd131;
	add.s64 	%rd135, %rd129, 8192;
	// begin inline asm
	ld.global.nc.v2.u64 {%rd133, %rd134}, [%rd135];
	// end inline asm
	add.s64 	%rd138, %rd129, 8208;
	// begin inline asm
	ld.global.nc.v2.u64 {%rd136, %rd137}, [%rd138];
	// end inline asm
	mov.b64 	%fd224, %rd133;
	mov.b64 	%fd225, %rd134;
	mov.b64 	%fd226, %rd136;
	mov.b64 	%fd227, %rd137;
	setp.lt.f64 	%p119, %fd366, %fd220;
	selp.f64 	%fd228, %fd220, %fd366, %p119;
	setp.lt.f64 	%p120, %fd228, %fd221;
	selp.f64 	%fd229, %fd221, %fd228, %p120;
	setp.lt.f64 	%p121, %fd229, %fd222;
	selp.f64 	%fd230, %fd222, %fd229, %p121;
	setp.lt.f64 	%p122, %fd230, %fd223;
	selp.f64 	%fd231, %fd223, %fd230, %p122;
	setp.lt.f64 	%p123, %fd231, %fd224;
	selp.f64 	%fd232, %fd224, %fd231, %p123;
	setp.lt.f64 	%p124, %fd232, %fd225;
	selp.f64 	%fd233, %fd225, %fd232, %p124;
	setp.lt.f64 	%p125, %fd233, %fd226;
	selp.f64 	%fd234, %fd226, %fd233, %p125;
	setp.lt.f64 	%p126, %fd234, %fd227;
	selp.f64 	%fd366, %fd227, %fd234, %p126;
	sub.s32 	%r259, %r68, %r452;
	setp.lt.s32 	%p127, %r259, 2048;
	@%p127 bra 	$L__BB10_34;
	add.s32 	%r452, %r452, 2048;
	setp.le.s32 	%p128, %r452, %r15;
	@%p128 bra 	$L__BB10_24;
$L__BB10_26:
	setp.le.s32 	%p129, %r68, %r452;
	@%p129 bra 	$L__BB10_34;
	sub.s32 	%r19, %r68, %r452;
	setp.ge.s32 	%p130, %r13, %r19;
	@%p130 bra 	$L__BB10_34;
	not.b32 	%r260, %r13;
	add.s32 	%r261, %r68, %r260;
	sub.s32 	%r20, %r261, %r452;
	and.b32  	%r262, %r20, 768;
	setp.eq.s32 	%p131, %r262, 768;
	mov.u32 	%r456, %r13;
	@%p131 bra 	$L__BB10_31;
	add.s32 	%r454, %r13, %r452;
	shr.u32 	%r263, %r20, 8;
	add.s32 	%r264, %r263, 1;
	and.b32  	%r265, %r264, 3;
	neg.s32 	%r453, %r265;
	mov.u32 	%r456, %r13;
$L__BB10_30:
	.pragma "nounroll";
	mul.wide.u32 	%rd142, %r454, 8;
	add.s64 	%rd141, %rd15, %rd142;
	// begin inline asm
	ld.global.nc.u64 %rd140, [%rd141];
	// end inline asm
	mov.b64 	%fd236, %rd140;
	setp.lt.f64 	%p132, %fd366, %fd236;
	selp.f64 	%fd366, %fd236, %fd366, %p132;
	add.s32 	%r456, %r456, 256;
	add.s32 	%r454, %r454, 256;
	add.s32 	%r453, %r453, 1;
	setp.ne.s32 	%p133, %r453, 0;
	@%p133 bra 	$L__BB10_30;
$L__BB10_31:
	setp.lt.u32 	%p134, %r20, 768;
	@%p134 bra 	$L__BB10_34;
	cvt.u64.u32 	%rd143, %r456;
	cvt.u64.u32 	%rd144, %r452;
	add.s64 	%rd145, %rd143, %rd144;
	shl.b64 	%rd146, %rd145, 3;
	add.s64 	%rd147, %rd146, %rd15;
	add.s64 	%rd203, %rd147, 4096;
	add.s32 	%r457, %r456, %r452;
$L__BB10_33:
	mul.wide.u32 	%rd156, %r457, 8;
	add.s64 	%rd149, %rd15, %rd156;
	// begin inline asm
	ld.global.nc.u64 %rd148, [%rd149];
	// end inline asm
	mov.b64 	%fd237, %rd148;
	setp.lt.f64 	%p135, %fd366, %fd237;
	selp.f64 	%fd238, %fd237, %fd366, %p135;
	add.s64 	%rd151, %rd203, -2048;
	// begin inline asm
	ld.global.nc.u64 %rd150, [%rd151];
	// end inline asm
	mov.b64 	%fd239, %rd150;
	setp.lt.f64 	%p136, %fd238, %fd239;
	selp.f64 	%fd240, %fd239, %fd238, %p136;
	// begin inline asm
	ld.global.nc.u64 %rd152, [%rd203];
	// end inline asm
	mov.b64 	%fd241, %rd152;
	setp.lt.f64 	%p137, %fd240, %fd241;
	selp.f64 	%fd242, %fd241, %fd240, %p137;
	add.s64 	%rd155, %rd203, 2048;
	// begin inline asm
	ld.global.nc.u64 %rd154, [%rd155];
	// end inline asm
	mov.b64 	%fd243, %rd154;
	setp.lt.f64 	%p138, %fd242, %fd243;
	selp.f64 	%fd366, %fd243, %fd242, %p138;
	add.s32 	%r456, %r456, 1024;
	add.s64 	%rd203, %rd203, 8192;
	add.s32 	%r457, %r457, 1024;
	setp.lt.s32 	%p139, %r456, %r19;
	@%p139 bra 	$L__BB10_33;
$L__BB10_34:
	// begin inline asm
	mov.u32 %r266, %laneid;
	// end inline asm
	mov.b64 	%rd157, %fd366;
	mov.b64 	{%r268, %r273}, %rd157;
	mov.b32 	%r274, 1;
	mov.b32 	%r315, 31;
	mov.b32 	%r316, -1;
	// begin inline asm
	shfl.sync.down.b32 %r267, %r268, %r274, %r315, %r316;
	// end inline asm
	// begin inline asm
	shfl.sync.down.b32 %r272, %r273, %r274, %r315, %r316;
	// end inline asm
	mov.b64 	%rd158, {%r267, %r272};
	mov.b64 	%fd244, %rd158;
	setp.gt.s32 	%p140, %r266, 30;
	setp.lt.f64 	%p141, %fd366, %fd244;
	selp.f64 	%fd245, %fd244, %fd366, %p141;
	selp.f64 	%fd246, %fd366, %fd245, %p140;
	mov.b64 	%rd159, %fd246;
	mov.b64 	{%r278, %r283}, %rd159;
	mov.b32 	%r284, 2;
	// begin inline asm
	shfl.sync.down.b32 %r277, %r278, %r284, %r315, %r316;
	// end inline asm
	// begin inline asm
	shfl.sync.down.b32 %r282, %r283, %r284, %r315, %r316;
	// end inline asm
	mov.b64 	%rd160, {%r277, %r282};
	mov.b64 	%fd247, %rd160;
	setp.gt.s32 	%p142, %r266, 29;
	setp.lt.f64 	%p143, %fd246, %fd247;
	selp.f64 	%fd248, %fd247, %fd246, %p143;
	selp.f64 	%fd249, %fd246, %fd248, %p142;
	mov.b64 	%rd161, %fd249;
	mov.b64 	{%r288, %r293}, %rd161;
	mov.b32 	%r294, 4;
	// begin inline asm
	shfl.sync.down.b32 %r287, %r288, %r294, %r315, %r316;
	// end inline asm
	// begin inline asm
	shfl.sync.down.b32 %r292, %r293, %r294, %r315, %r316;
	// end inline asm
	mov.b64 	%rd162, {%r287, %r292};
	mov.b64 	%fd250, %rd162;
	setp.gt.s32 	%p144, %r266, 27;
	setp.lt.f64 	%p145, %fd249, %fd250;
	selp.f64 	%fd251, %fd250, %fd249, %p145;
	selp.f64 	%fd252, %fd249, %fd251, %p144;
	mov.b64 	%rd163, %fd252;
	mov.b64 	{%r298, %r303}, %rd163;
	mov.b32 	%r304, 8;
	// begin inline asm
	shfl.sync.down.b32 %r297, %r298, %r304, %r315, %r316;
	// end inline asm
	// begin inline asm
	shfl.sync.down.b32 %r302, %r303, %r304, %r315, %r316;
	// end inline asm
	mov.b64 	%rd164, {%r297, %r302};
	mov.b64 	%fd253, %rd164;
	setp.gt.s32 	%p146, %r266, 23;
	setp.lt.f64 	%p147, %fd252, %fd253;
	selp.f64 	%fd254, %fd253, %fd252, %p147;
	selp.f64 	%fd255, %fd252, %fd254, %p146;
	mov.b64 	%rd165, %fd255;
	mov.b64 	{%r308, %r313}, %rd165;
	mov.b32 	%r314, 16;
	// begin inline asm
	shfl.sync.down.b32 %r307, %r308, %r314, %r315, %r316;
	// end inline asm
	// begin inline asm
	shfl.sync.down.b32 %r312, %r313, %r314, %r315, %r316;
	// end inline asm
	mov.b64 	%rd166, {%r307, %r312};
	mov.b64 	%fd256, %rd166;
	setp.gt.s32 	%p148, %r266, 15;
	setp.lt.f64 	%p149, %fd255, %fd256;
	selp.f64 	%fd26, %fd256, %fd255, %p149;
	selp.f64 	%fd380, %fd255, %fd26, %p148;
	setp.ne.s32 	%p150, %r266, 0;
	@%p150 bra 	$L__BB10_36;
	shr.u32 	%r317, %r13, 2;
	and.b32  	%r318, %r317, 248;
	mov.u32 	%r319, _ZZN3cub18CUB_300001_SM_10006detail6reduce28DeviceReduceSingleTileKernelINS2_10policy_hubIdyN4cuda3__47maximumIdEEE10Policy1000EPdSB_iS8_ddNS5_3std3__410__identityEEEvT0_T1_T2_T3_T4_T6_E12temp_storage;
	add.s32 	%r320, %r319, %r318;
	st.shared.f64 	[%r320+8], %fd26;
$L__BB10_36:
	bar.sync 	0;
	setp.ne.s32 	%p151, %r13, 0;
	@%p151 bra 	$L__BB10_72;
	ld.shared.f64 	%fd257, [_ZZN3cub18CUB_300001_SM_10006detail6reduce28DeviceReduceSingleTileKernelINS2_10policy_hubIdyN4cuda3__47maximumIdEEE10Policy1000EPdSB_iS8_ddNS5_3std3__410__identityEEEvT0_T1_T2_T3_T4_T6_E12temp_storage+16];
	setp.lt.f64 	%p152, %fd380, %fd257;
	selp.f64 	%fd258, %fd257, %fd380, %p152;
	ld.shared.f64 	%fd259, [_ZZN3cub18CUB_300001_SM_10006detail6reduce28DeviceReduceSingleTileKernelINS2_10policy_hubIdyN4cuda3__47maximumIdEEE10Policy1000EPdSB_iS8_ddNS5_3std3__410__identityEEEvT0_T1_T2_T3_T4_T6_E12temp_storage+24];
	setp.lt.f64 	%p153, %fd258, %fd259;
	selp.f64 	%fd260, %fd259, %fd258, %p153;
	ld.shared.f64 	%fd261, [_ZZN3cub18CUB_300001_SM_10006detail6reduce28DeviceReduceSingleTileKernelINS2_10policy_hubIdyN4cuda3__47maximumIdEEE10Policy1000EPdSB_iS8_ddNS5_3std3__410__identityEEEvT0_T1_T2_T3_T4_T6_E12temp_storage+32];
	setp.lt.f64 	%p154, %fd260, %fd261;
	selp.f64 	%fd262, %fd261, %fd260, %p154;
	ld.shared.f64 	%fd263, [_ZZN3cub18CUB_300001_SM_10006detail6reduce28DeviceReduceSingleTileKernelINS2_10policy_hubIdyN4cuda3__47maximumIdEEE10Policy1000EPdSB_iS8_ddNS5_3std3__410__identityEEEvT0_T1_T2_T3_T4_T6_E12temp_storage+40];
	setp.lt.f64 	%p155, %fd262, %fd263;
	selp.f64 	%fd264, %fd263, %fd262, %p155;
	ld.shared.f64 	%fd265, [_ZZN3cub18CUB_300001_SM_10006detail6reduce28DeviceReduceSingleTileKernelINS2_10policy_hubIdyN4cuda3__47maximumIdEEE10Policy1000EPdSB_iS8_ddNS5_3std3__410__identityEEEvT0_T1_T2_T3_T4_T6_E12temp_storage+48];
	setp.lt.f64 	%p156, %fd264, %fd265;
	selp.f64 	%fd266, %fd265, %fd264, %p156;
	ld.shared.f64 	%fd267, [_ZZN3cub18CUB_300001_SM_10006detail6reduce28DeviceReduceSingleTileKernelINS2_10policy_hubIdyN4cuda3__47maximumIdEEE10Policy1000EPdSB_iS8_ddNS5_3std3__410__identityEEEvT0_T1_T2_T3_T4_T6_E12temp_storage+56];
	setp.lt.f64 	%p157, %fd266, %fd267;
	selp.f64 	%fd268, %fd267, %fd266, %p157;
	ld.shared.f64 	%fd269, [_ZZN3cub18CUB_300001_SM_10006detail6reduce28DeviceReduceSingleTileKernelINS2_10policy_hubIdyN4cuda3__47maximumIdEEE10Policy1000EPdSB_iS8_ddNS5_3std3__410__identityEEEvT0_T1_T2_T3_T4_T6_E12temp_storage+64];
	setp.lt.f64 	%p158, %fd268, %fd269;
	selp.f64 	%fd380, %fd269, %fd268, %p158;
	bra.uni 	$L__BB10_72;
$L__BB10_38:
	setp.gt.s32 	%p3, %r68, 2047;
	@%p3 bra 	$L__BB10_56;
	mov.u32 	%r35, %tid.x;
	setp.ge.s32 	%p52, %r35, %r68;
	mov.f64 	%fd372, 0d0000000000000000;
	mov.u32 	%r462, %r35;
	@%p52 bra 	$L__BB10_41;
	mul.wide.u32 	%rd81, %r35, 8;
	add.s64 	%rd80, %rd15, %rd81;
	// begin inline asm
	ld.global.nc.u64 %rd79, [%rd80];
	// end inline asm
	mov.b64 	%fd372, %rd79;
	add.s32 	%r462, %r35, 256;
$L__BB10_41:
	setp.ge.s32 	%p53, %r462, %r68;
	@%p53 bra 	$L__BB10_47;
	not.b32 	%r133, %r462;
	add.s32 	%r38, %r68, %r133;
	and.b32  	%r134, %r38, 768;
	setp.eq.s32 	%p54, %r134, 768;
	@%p54 bra 	$L__BB10_45;
	mul.wide.u32 	%rd82, %r462, 8;
	add.s64 	%rd204, %rd15, %rd82;
	shr.u32 	%r135, %r38, 8;
	add.s32 	%r136, %r135, 1;
	and.b32  	%r137, %r136, 3;
	neg.s32 	%r460, %r137;
$L__BB10_44:
	.pragma "nounroll";
	// begin inline asm
	ld.global.nc.u64 %rd83, [%rd204];
	// end inline asm
	mov.b64 	%fd125, %rd83;
	setp.lt.f64 	%p55, %fd372, %fd125;
	selp.f64 	%fd372, %fd125, %fd372, %p55;
	add.s32 	%r462, %r462, 256;
	add.s64 	%rd204, %rd204, 2048;
	add.s32 	%r460, %r460, 1;
	setp.ne.s32 	%p56, %r460, 0;
	@%p56 bra 	$L__BB10_44;
$L__BB10_45:
	setp.lt.u32 	%p57, %r38, 768;
	@%p57 bra 	$L__BB10_47;
$L__BB10_46:
	mul.wide.s32 	%rd93, %r462, 8;
	add.s64 	%rd86, %rd15, %rd93;
	// begin inline asm
	ld.global.nc.u64 %rd85, [%rd86];
	// end inline asm
	mov.b64 	%fd126, %rd85;
	setp.lt.f64 	%p58, %fd372, %fd126;
	selp.f64 	%fd127, %fd126, %fd372, %p58;
	add.s64 	%rd88, %rd86, 2048;
	// begin inline asm
	ld.global.nc.u64 %rd87, [%rd88];
	// end inline asm
	mov.b64 	%fd128, %rd87;
	setp.lt.f64 	%p59, %fd127, %fd128;
	selp.f64 	%fd129, %fd128, %fd127, %p59;
	add.s64 	%rd90, %rd86, 4096;
	// begin inline asm
	ld.global.nc.u64 %rd89, [%rd90];
	// end inline asm
	mov.b64 	%fd130, %rd89;
	setp.lt.f64 	%p60, %fd129, %fd130;
	selp.f64 	%fd131, %fd130, %fd129, %p60;
	add.s64 	%rd92, %rd86, 6144;
	// begin inline asm
	ld.global.nc.u64 %rd91, [%rd92];
	// end inline asm
	mov.b64 	%fd132, %rd91;
	setp.lt.f64 	%p61, %fd131, %fd132;
	selp.f64 	%fd372, %fd132, %fd131, %p61;
	add.s32 	%r462, %r462, 1024;
	setp.lt.s32 	%p62, %r462, %r68;
	@%p62 bra 	$L__BB10_46;
$L__BB10_47:
	setp.lt.s32 	%p63, %r68, 256;
	@%p63 bra 	$L__BB10_52;
	// begin inline asm
	mov.u32 %r201, %laneid;
	// end inline asm
	mov.b64 	%rd104, %fd372;
	mov.b64 	{%r203, %r208}, %rd104;
	mov.b32 	%r209, 1;
	mov.b32 	%r250, 31;
	mov.b32 	%r251, -1;
	// begin inline asm
	shfl.sync.down.b32 %r202, %r203, %r209, %r250, %r251;
	// end inline asm
	// begin inline asm
	shfl.sync.down.b32 %r207, %r208, %r209, %r250, %r251;
	// end inline asm
	mov.b64 	%rd105, {%r202, %r207};
	mov.b64 	%fd180, %rd105;
	setp.gt.s32 	%p91, %r201, 30;
	setp.lt.f64 	%p92, %fd372, %fd180;
	selp.f64 	%fd181, %fd180, %fd372, %p92;
	selp.f64 	%fd182, %fd372, %fd181, %p91;
	mov.b64 	%rd106, %fd182;
	mov.b64 	{%r213, %r218}, %rd106;
	mov.b32 	%r219, 2;
	// begin inline asm
	shfl.sync.down.b32 %r212, %r213, %r219, %r250, %r251;
	// end inline asm
	// begin inline asm
	shfl.sync.down.b32 %r217, %r218, %r219, %r250, %r251;
	// end inline asm
	mov.b64 	%rd107, {%r212, %r217};
	mov.b64 	%fd183, %rd107;
	setp.gt.s32 	%p93, %r201, 29;
	setp.lt.f64 	%p94, %fd182, %fd183;
	selp.f64 	%fd184, %fd183, %fd182, %p94;
	selp.f64 	%fd185, %fd182, %fd184, %p93;
	mov.b64 	%rd108, %fd185;
	mov.b64 	{%r223, %r228}, %rd108;
	mov.b32 	%r229, 4;
	// begin inline asm
	shfl.sync.down.b32 %r222, %r223, %r229, %r250, %r251;
	// end inline asm
	// begin inline asm
	shfl.sync.down.b32 %r227, %r228, %r229, %r250, %r251;
	// end inline asm
	mov.b64 	%rd109, {%r222, %r227};
	mov.b64 	%fd186, %rd109;
	setp.gt.s32 	%p95, %r201, 27;
	setp.lt.f64 	%p96, %fd185, %fd186;
	selp.f64 	%fd187, %fd186, %fd185, %p96;
	selp.f64 	%fd188, %fd185, %fd187, %p95;
	mov.b64 	%rd110, %fd188;
	mov.b64 	{%r233, %r238}, %rd110;
	mov.b32 	%r239, 8;
	// begin inline asm
	shfl.sync.down.b32 %r232, %r233, %r239, %r250, %r251;
	// end inline asm
	// begin inline asm
	shfl.sync.down.b32 %r237, %r238, %r239, %r250, %r251;
	// end inline asm
	mov.b64 	%rd111, {%r232, %r237};
	mov.b64 	%fd189, %rd111;
	setp.gt.s32 	%p97, %r201, 23;
	setp.lt.f64 	%p98, %fd188, %fd189;
	selp.f64 	%fd190, %fd189, %fd188, %p98;
	selp.f64 	%fd191, %fd188, %fd190, %p97;
	mov.b64 	%rd112, %fd191;
	mov.b64 	{%r243, %r248}, %rd112;
	mov.b32 	%r249, 16;
	// begin inline asm
	shfl.sync.down.b32 %r242, %r243, %r249, %r250, %r251;
	// end inline asm
	// begin inline asm
	shfl.sync.down.b32 %r247, %r248, %r249, %r250, %r251;
	// end inline asm
	mov.b64 	%rd113, {%r242, %r247};
	mov.b64 	%fd192, %rd113;
	setp.gt.s32 	%p99, %r201, 15;
	setp.lt.f64 	%p100, %fd191, %fd192;
	selp.f64 	%fd38, %fd192, %fd191, %p100;
	selp.f64 	%fd380, %fd191, %fd38, %p99;
	setp.ne.s32 	%p101, %r201, 0;
	@%p101 bra 	$L__BB10_50;
	shr.u32 	%r252, %r35, 2;
	and.b32  	%r253, %r252, 248;
	mov.u32 	%r254, _ZZN3cub18CUB_300001_SM_10006detail6reduce28DeviceReduceSingleTileKernelINS2_10policy_hubIdyN4cuda3__47maximumIdEEE10Policy1000EPdSB_iS8_ddNS5_3std3__410__identityEEEvT0_T1_T2_T3_T4_T6_E12temp_storage;
	add.s32 	%r255, %r254, %r253;
	st.shared.f64 	[%r255+8], %fd38;
$L__BB10_50:
	bar.sync 	0;
	setp.ne.s32 	%p102, %r35, 0;
	@%p102 bra 	$L__BB10_72;
	ld.shared.f64 	%fd193, [_ZZN3cub18CUB_300001_SM_10006detail6reduce28DeviceReduceSingleTileKernelINS2_10policy_hubIdyN4cuda3__47maximumIdEEE10Policy1000EPdSB_iS8_ddNS5_3std3__410__identityEEEvT0_T1_T2_T3_T4_T6_E12temp_storage+16];
	setp.lt.f64 	%p103, %fd380, %fd193;
	selp.f64 	%fd194, %fd193, %fd380, %p103;
	ld.shared.f64 	%fd195, [_ZZN3cub18CUB_300001_SM_10006detail6reduce28DeviceReduceSingleTileKernelINS2_10policy_hubIdyN4cuda3__47maximumIdEEE10Policy1000EPdSB_iS8_ddNS5_3std3__410__identityEEEvT0_T1_T2_T3_T4_T6_E12temp_storage+24];
	setp.lt.f64 	%p104, %fd194, %fd195;
	selp.f64 	%fd196, %fd195, %fd194, %p104;
	ld.shared.f64 	%fd197, [_ZZN3cub18CUB_300001_SM_10006detail6reduce28DeviceReduceSingleTileKernelINS2_10policy_hubIdyN4cuda3__47maximumIdEEE10Policy1000EPdSB_iS8_ddNS5_3std3__410__identityEEEvT0_T1_T2_T3_T4_T6_E12temp_storage+32];
	setp.lt.f64 	%p105, %fd196, %fd197;
	selp.f64 	%fd198, %fd197, %fd196, %p105;
	ld.shared.f64 	%fd199, [_ZZN3cub18CUB_300001_SM_10006detail6reduce28DeviceReduceSingleTileKernelINS2_10policy_hubIdyN4cuda3__47maximumIdEEE10Policy1000EPdSB_iS8_ddNS5_3std3__410__identityEEEvT0_T1_T2_T3_T4_T6_E12temp_storage+40];
	setp.lt.f64 	%p106, %fd198, %fd199;
	selp.f64 	%fd200, %fd199, %fd198, %p106;
	ld.shared.f64 	%fd201, [_ZZN3cub18CUB_300001_SM_10006detail6reduce28DeviceReduceSingleTileKernelINS2_10policy_hubIdyN4cuda3__47maximumIdEEE10Policy1000EPdSB_iS8_ddNS5_3std3__410__identityEEEvT0_T1_T2_T3_T4_T6_E12temp_storage+48];
	setp.lt.f64 	%p107, %fd200, %fd201;
	selp.f64 	%fd202, %fd201, %fd200, %p107;
	ld.shared.f64 	%fd203, [_ZZN3cub18CUB_300001_SM_10006detail6reduce28DeviceReduceSingleTileKernelINS2_10policy_hubIdyN4cuda3__47maximumIdEEE10Policy1000EPdSB_iS8_ddNS5_3std3__410__identityEEEvT0_T1_T2_T3_T4_T6_E12temp_storage+56];
	setp.lt.f64 	%p108, %fd202, %fd203;
	selp.f64 	%fd204, %fd203, %fd202, %p108;
	ld.shared.f64 	%fd205, [_ZZN3cub18CUB_300001_SM_10006detail6reduce28DeviceReduceSingleTileKernelINS2_10policy_hubIdyN4cuda3__47maximumIdEEE10Policy1000EPdSB_iS8_ddNS5_3std3__410__identityEEEvT0_T1_T2_T3_T4_T6_E12temp_storage+64];
	setp.lt.f64 	%p109, %fd204, %fd205;
	selp.f64 	%fd380, %fd205, %fd204, %p109;
	bra.uni 	$L__BB10_72;
$L__BB10_52:
	// begin inline asm
	mov.u32 %r138, %laneid;
	// end inline asm
	and.b32  	%r189, %r35, 992;
	add.s32 	%r190, %r189, 32;
	setp.gt.s32 	%p64, %r190, %r68;
	not.b32 	%r191, %r189;
	add.s32 	%r192, %r68, %r191;
	selp.b32 	%r187, %r192, 31, %p64;
	mov.b64 	%rd94, %fd372;
	mov.b64 	{%r140, %r145}, %rd94;
	mov.b32 	%r146, 1;
	mov.b32 	%r188, -1;
	// begin inline asm
	shfl.sync.down.b32 %r139, %r140, %r146, %r187, %r188;
	// end inline asm
	// begin inline asm
	shfl.sync.down.b32 %r144, %r145, %r146, %r187, %r188;
	// end inline asm
	mov.b64 	%rd95, {%r139, %r144};
	mov.b64 	%fd133, %rd95;
	setp.lt.s32 	%p65, %r138, %r187;
	setp.lt.f64 	%p66, %fd372, %fd133;
	selp.f64 	%fd134, %fd133, %fd372, %p66;
	selp.f64 	%fd135, %fd134, %fd372, %p65;
	mov.b64 	%rd96, %fd135;
	mov.b64 	{%r150, %r155}, %rd96;
	mov.b32 	%r156, 2;
	// begin inline asm
	shfl.sync.down.b32 %r149, %r150, %r156, %r187, %r188;
	// end inline asm
	// begin inline asm
	shfl.sync.down.b32 %r154, %r155, %r156, %r187, %r188;
	// end inline asm
	mov.b64 	%rd97, {%r149, %r154};
	mov.b64 	%fd136, %rd97;
	add.s32 	%r193, %r138, 2;
	setp.gt.s32 	%p67, %r193, %r187;
	setp.lt.f64 	%p68, %fd135, %fd136;
	selp.f64 	%fd137, %fd136, %fd135, %p68;
	selp.f64 	%fd138, %fd135, %fd137, %p67;
	mov.b64 	%rd98, %fd138;
	mov.b64 	{%r160, %r165}, %rd98;
	mov.b32 	%r166, 4;
	// begin inline asm
	shfl.sync.down.b32 %r159, %r160, %r166, %r187, %r188;
	// end inline asm
	// begin inline asm
	shfl.sync.down.b32 %r164, %r165, %r166, %r187, %r188;
	// end inline asm
	mov.b64 	%rd99, {%r159, %r164};
	mov.b64 	%fd139, %rd99;
	add.s32 	%r194, %r138, 4;
	setp.gt.s32 	%p69, %r194, %r187;
	setp.lt.f64 	%p70, %fd138, %fd139;
	selp.f64 	%fd140, %fd139, %fd138, %p70;
	selp.f64 	%fd141, %fd138, %fd140, %p69;
	mov.b64 	%rd100, %fd141;
	mov.b64 	{%r170, %r175}, %rd100;
	mov.b32 	%r176, 8;
	// begin inline asm
	shfl.sync.down.b32 %r169, %r170, %r176, %r187, %r188;
	// end inline asm
	// begin inline asm
	shfl.sync.down.b32 %r174, %r175, %r176, %r187, %r188;
	// end inline asm
	mov.b64 	%rd101, {%r169, %r174};
	mov.b64 	%fd142, %rd101;
	add.s32 	%r195, %r138, 8;
	setp.gt.s32 	%p71, %r195, %r187;
	setp.lt.f64 	%p72, %fd141, %fd142;
	selp.f64 	%fd143, %fd142, %fd141, %p72;
	selp.f64 	%fd144, %fd141, %fd143, %p71;
	mov.b64 	%rd102, %fd144;
	mov.b64 	{%r180, %r185}, %rd102;
	mov.b32 	%r186, 16;
	// begin inline asm
	shfl.sync.down.b32 %r179, %r180, %r186, %r187, %r188;
	// end inline asm
	// begin inline asm
	shfl.sync.down.b32 %r184, %r185, %r186, %r187, %r188;
	// end inline asm
	mov.b64 	%rd103, {%r179, %r184};
	mov.b64 	%fd145, %rd103;
	add.s32 	%r196, %r138, 16;
	setp.gt.s32 	%p73, %r196, %r187;
	setp.lt.f64 	%p74, %fd144, %fd145;
	selp.f64 	%fd146, %fd145, %fd144, %p74;
	selp.f64 	%fd380, %fd144, %fd146, %p73;
	setp.ne.s32 	%p75, %r138, 0;
	@%p75 bra 	$L__BB10_54;
	shr.u32 	%r197, %r35, 2;
	and.b32  	%r198, %r197, 248;
	mov.u32 	%r199, _ZZN3cub18CUB_300001_SM_10006detail6reduce28DeviceReduceSingleTileKernelINS2_10policy_hubIdyN4cuda3__47maximumIdEEE10Policy1000EPdSB_iS8_ddNS5_3std3__410__identityEEEvT0_T1_T2_T3_T4_T6_E12temp_storage;
	add.s32 	%r200, %r199, %r198;
	st.shared.f64 	[%r200+8], %fd380;
$L__BB10_54:
	bar.sync 	0;
	setp.ne.s32 	%p76, %r35, 0;
	@%p76 bra 	$L__BB10_72;
	setp.gt.s32 	%p77, %r68, 32;
	ld.shared.f64 	%fd147, [_ZZN3cub18CUB_300001_SM_10006detail6reduce28DeviceReduceSingleTileKernelINS2_10policy_hubIdyN4cuda3__47maximumIdEEE10Policy1000EPdSB_iS8_ddNS5_3std3__410__identityEEEvT0_T1_T2_T3_T4_T6_E12temp_storage+16];
	setp.lt.f64 	%p78, %fd380, %fd147;
	selp.f64 	%fd149, %fd147, %fd380, %p78;
	selp.f64 	%fd150, %fd149, %fd380, %p77;
	setp.gt.s32 	%p79, %r68, 64;
	ld.shared.f64 	%fd152, [_ZZN3cub18CUB_300001_SM_10006detail6reduce28DeviceReduceSingleTileKernelINS2_10policy_hubIdyN4cuda3__47maximumIdEEE10Policy1000EPdSB_iS8_ddNS5_3std3__410__identityEEEvT0_T1_T2_T3_T4_T6_E12temp_storage+24];
	setp.lt.f64 	%p80, %fd150, %fd152;
	selp.f64 	%fd154, %fd152, %fd150, %p80;
	selp.f64 	%fd155, %fd154, %fd150, %p79;
	setp.gt.s32 	%p81, %r68, 96;
	ld.shared.f64 	%fd157, [_ZZN3cub18CUB_300001_SM_10006detail6reduce28DeviceReduceSingleTileKernelINS2_10policy_hubIdyN4cuda3__47maximumIdEEE10Policy1000EPdSB_iS8_ddNS5_3std3__410__identityEEEvT0_T1_T2_T3_T4_T6_E12temp_storage+32];
	setp.lt.f64 	%p82, %fd155, %fd157;
	selp.f64 	%fd159, %fd157, %fd155, %p82;
	selp.f64 	%fd160, %fd159, %fd155, %p81;
	setp.gt.s32 	%p83, %r68, 128;
	ld.shared.f64 	%fd162, [_ZZN3cub18CUB_300001_SM_10006detail6reduce28DeviceReduceSingleTileKernelINS2_10policy_hubIdyN4cuda3__47maximumIdEEE10Policy1000EPdSB_iS8_ddNS5_3std3__410__identityEEEvT0_T1_T2_T3_T4_T6_E12temp_storage+40];
	setp.lt.f64 	%p84, %fd160, %fd162;
	selp.f64 	%fd164, %fd162, %fd160, %p84;
	selp.f64 	%fd165, %fd164, %fd160, %p83;
	setp.gt.s32 	%p85, %r68, 160;
	ld.shared.f64 	%fd167, [_ZZN3cub18CUB_300001_SM_10006detail6reduce28DeviceReduceSingleTileKernelINS2_10policy_hubIdyN4cuda3__47maximumIdEEE10Policy1000EPdSB_iS8_ddNS5_3std3__410__identityEEEvT0_T1_T2_T3_T4_T6_E12temp_storage+48];
	setp.lt.f64 	%p86, %fd165, %fd167;
	selp.f64 	%fd169, %fd167, %fd165, %p86;
	selp.f64 	%fd170, %fd169, %fd165, %p85;
	setp.gt.s32 	%p87, %r68, 192;
	ld.shared.f64 	%fd172, [_ZZN3cub18CUB_300001_SM_10006detail6reduce28DeviceReduceSingleTileKernelINS2_10policy_hubIdyN4cuda3__47maximumIdEEE10Policy1000EPdSB_iS8_ddNS5_3std3__410__identityEEEvT0_T1_T2_T3_T4_T6_E12temp_storage+56];
	setp.lt.f64 	%p88, %fd170, %fd172;
	selp.f64 	%fd174, %fd172, %fd170, %p88;
	selp.f64 	%fd175, %fd174, %fd170, %p87;
	setp.gt.s32 	%p89, %r68, 224;
	ld.shared.f64 	%fd177, [_ZZN3cub18CUB_300001_SM_10006detail6reduce28DeviceReduceSingleTileKernelINS2_10policy_hubIdyN4cuda3__47maximumIdEEE10Policy1000EPdSB_iS8_ddNS5_3std3__410__identityEEEvT0_T1_T2_T3_T4_T6_E12temp_storage+64];
	setp.lt.f64 	%p90, %fd175, %fd177;
	selp.f64 	%fd179, %fd177, %fd175, %p90;
	selp.f64 	%fd380, %fd179, %fd175, %p89;
	bra.uni 	$L__BB10_72;
$L__BB10_56:
	mov.u32 	%r47, %tid.x;
	mul.wide.u32 	%rd34, %r47, 8;
	add.s64 	%rd19, %rd15, %rd34;
	// begin inline asm
	ld.global.nc.u64 %rd18, [%rd19];
	// end inline asm
	mov.b64 	%fd59, %rd18;
	add.s64 	%rd21, %rd19, 2048;
	// begin inline asm
	ld.global.nc.u64 %rd20, [%rd21];
	// end inline asm
	mov.b64 	%fd60, %rd20;
	add.s64 	%rd23, %rd19, 4096;
	// begin inline asm
	ld.global.nc.u64 %rd22, [%rd23];
	// end inline asm
	mov.b64 	%fd61, %rd22;
	add.s64 	%rd25, %rd19, 6144;
	// begin inline asm
	ld.global.nc.u64 %rd24, [%rd25];
	// end inline asm
	mov.b64 	%fd62, %rd24;
	add.s64 	%rd27, %rd19, 8192;
	// begin inline asm
	ld.global.nc.u64 %rd26, [%rd27];
	// end inline asm
	mov.b64 	%fd63, %rd26;
	add.s64 	%rd29, %rd19, 10240;
	// begin inline asm
	ld.global.nc.u64 %rd28, [%rd29];
	// end inline asm
	mov.b64 	%fd64, %rd28;
	add.s64 	%rd31, %rd19, 12288;
	// begin inline asm
	ld.global.nc.u64 %rd30, [%rd31];
	// end inline asm
	mov.b64 	%fd65, %rd30;
	add.s64 	%rd33, %rd19, 14336;
	// begin inline asm
	ld.global.nc.u64 %rd32, [%rd33];
	// end inline asm
	mov.b64 	%fd66, %rd32;
	setp.lt.f64 	%p4, %fd59, %fd60;
	selp.f64 	%fd67, %fd60, %fd59, %p4;
	setp.lt.f64 	%p5, %fd67, %fd61;
	selp.f64 	%fd68, %fd61, %fd67, %p5;
	setp.lt.f64 	%p6, %fd68, %fd62;
	selp.f64 	%fd69, %fd62, %fd68, %p6;
	setp.lt.f64 	%p7, %fd69, %fd63;
	selp.f64 	%fd70, %fd63, %fd69, %p7;
	setp.lt.f64 	%p8, %fd70, %fd64;
	selp.f64 	%fd71, %fd64, %fd70, %p8;
	setp.lt.f64 	%p9, %fd71, %fd65;
	selp.f64 	%fd72, %fd65, %fd71, %p9;
	setp.lt.f64 	%p10, %fd72, %fd66;
	selp.f64 	%fd379, %fd66, %fd72, %p10;
	setp.lt.u32 	%p11, %r68, 4096;
	mov.b32 	%r465, 2048;
	@%p11 bra 	$L__BB10_60;
	add.s32 	%r48, %r68, -2048;
	mov.b32 	%r465, 2048;
$L__BB10_58:
	mul.wide.s32 	%rd51, %r465, 8;
	add.s64 	%rd36, %rd19, %rd51;
	// begin inline asm
	ld.global.nc.u64 %rd35, [%rd36];
	// end inline asm
	mov.b64 	%fd73, %rd35;
	add.s64 	%rd38, %rd36, 2048;
	// begin inline asm
	ld.global.nc.u64 %rd37, [%rd38];
	// end inline asm
	mov.b64 	%fd74, %rd37;
	add.s64 	%rd40, %rd36, 4096;
	// begin inline asm
	ld.global.nc.u64 %rd39, [%rd40];
	// end inline asm
	mov.b64 	%fd75, %rd39;
	add.s64 	%rd42, %rd36, 6144;
	// begin inline asm
	ld.global.nc.u64 %rd41, [%rd42];
	// end inline asm
	mov.b64 	%fd76, %rd41;
	add.s64 	%rd44, %rd36, 8192;
	// begin inline asm
	ld.global.nc.u64 %rd43, [%rd44];
	// end inline asm
	mov.b64 	%fd77, %rd43;
	add.s64 	%rd46, %rd36, 10240;
	// begin inline asm
	ld.global.nc.u64 %rd45, [%rd46];
	// end inline asm
	mov.b64 	%fd78, %rd45;
	add.s64 	%rd48, %rd36, 12288;
	// begin inline asm
	ld.global.nc.u64 %rd47, [%rd48];
	// end inline asm
	mov.b64 	%fd79, %rd47;
	add.s64 	%rd50, %rd36, 14336;
	// begin inline asm
	ld.global.nc.u64 %rd49, [%rd50];
	// end inline asm
	mov.b64 	%fd80, %rd49;
	setp.lt.f64 	%p12, %fd379, %fd73;
	selp.f64 	%fd81, %fd73, %fd379, %p12;
	setp.lt.f64 	%p13, %fd81, %fd74;
	selp.f64 	%fd82, %fd74, %fd81, %p13;
	setp.lt.f64 	%p14, %fd82, %fd75;
	selp.f64 	%fd83, %fd75, %fd82, %p14;
	setp.lt.f64 	%p15, %fd83, %fd76;
	selp.f64 	%fd84, %fd76, %fd83, %p15;
	setp.lt.f64 	%p16, %fd84, %fd77;
	selp.f64 	%fd85, %fd77, %fd84, %p16;
	setp.lt.f64 	%p17, %fd85, %fd78;
	selp.f64 	%fd86, %fd78, %fd85, %p17;
	setp.lt.f64 	%p18, %fd86, %fd79;
	selp.f64 	%fd87, %fd79, %fd86, %p18;
	setp.lt.f64 	%p19, %fd87, %fd80;
	selp.f64 	%fd379, %fd80, %fd87, %p19;
	sub.s32 	%r71, %r68, %r465;
	setp.lt.s32 	%p20, %r71, 2048;
	@%p20 bra 	$L__BB10_68;
	add.s32 	%r465, %r465, 2048;
	setp.le.s32 	%p21, %r465, %r48;
	@%p21 bra 	$L__BB10_58;
$L__BB10_60:
	setp.le.s32 	%p22, %r68, %r465;
	@%p22 bra 	$L__BB10_68;
	sub.s32 	%r52, %r68, %r465;
	setp.ge.s32 	%p23, %r47, %r52;
	@%p23 bra 	$L__BB10_68;
	not.b32 	%r72, %r47;
	add.s32 	%r73, %r68, %r72;
	sub.s32 	%r53, %r73, %r465;
	and.b32  	%r74, %r53, 768;
	setp.eq.s32 	%p24, %r74, 768;
	mov.u32 	%r469, %r47;
	@%p24 bra 	$L__BB10_65;
	add.s32 	%r467, %r47, %r465;
	shr.u32 	%r75, %r53, 8;
	add.s32 	%r76, %r75, 1;
	and.b32  	%r77, %r76, 3;
	neg.s32 	%r466, %r77;
	mov.u32 	%r469, %r47;
$L__BB10_64:
	.pragma "nounroll";
	mul.wide.u32 	%rd54, %r467, 8;
	add.s64 	%rd53, %rd15, %rd54;
	// begin inline asm
	ld.global.nc.u64 %rd52, [%rd53];
	// end inline asm
	mov.b64 	%fd89, %rd52;
	setp.lt.f64 	%p25, %fd379, %fd89;
	selp.f64 	%fd379, %fd89, %fd379, %p25;
	add.s32 	%r469, %r469, 256;
	add.s32 	%r467, %r467, 256;
	add.s32 	%r466, %r466, 1;
	setp.ne.s32 	%p26, %r466, 0;
	@%p26 bra 	$L__BB10_64;
$L__BB10_65:
	setp.lt.u32 	%p27, %r53, 768;
	@%p27 bra 	$L__BB10_68;
	cvt.u64.u32 	%rd55, %r469;
	cvt.u64.u32 	%rd56, %r465;
	add.s64 	%rd57, %rd55, %rd56;
	shl.b64 	%rd58, %rd57, 3;
	add.s64 	%rd59, %rd58, %rd15;
	add.s64 	%rd205, %rd59, 4096;
	add.s32 	%r470, %r469, %r465;
$L__BB10_67:
	mul.wide.u32 	%rd68, %r470, 8;
	add.s64 	%rd61, %rd15, %rd68;
	// begin inline asm
	ld.global.nc.u64 %rd60, [%rd61];
	// end inline asm
	mov.b64 	%fd90, %rd60;
	setp.lt.f64 	%p28, %fd379, %fd90;
	selp.f64 	%fd91, %fd90, %fd379, %p28;
	add.s64 	%rd63, %rd205, -2048;
	// begin inline asm
	ld.global.nc.u64 %rd62, [%rd63];
	// end inline asm
	mov.b64 	%fd92, %rd62;
	setp.lt.f64 	%p29, %fd91, %fd92;
	selp.f64 	%fd93, %fd92, %fd91, %p29;
	// begin inline asm
	ld.global.nc.u64 %rd64, [%rd205];
	// end inline asm
	mov.b64 	%fd94, %rd64;
	setp.lt.f64 	%p30, %fd93, %fd94;
	selp.f64 	%fd95, %fd94, %fd93, %p30;
	add.s64 	%rd67, %rd205, 2048;
	// begin inline asm
	ld.global.nc.u64 %rd66, [%rd67];
	// end inline asm
	mov.b64 	%fd96, %rd66;
	setp.lt.f64 	%p31, %fd95, %fd96;
	selp.f64 	%fd379, %fd96, %fd95, %p31;
	add.s32 	%r469, %r469, 1024;
	add.s64 	%rd205, %rd205, 8192;
	add.s32 	%r470, %r470, 1024;
	setp.lt.s32 	%p32, %r469, %r52;
	@%p32 bra 	$L__BB10_67;
$L__BB10_68:
	// begin inline asm
	mov.u32 %r78, %laneid;
	// end inline asm
	mov.b64 	%rd69, %fd379;
	mov.b64 	{%r80, %r85}, %rd69;
	mov.b32 	%r86, 1;
	mov.b32 	%r127, 31;
	mov.b32 	%r128, -1;
	// begin inline asm
	shfl.sync.down.b32 %r79, %r80, %r86, %r127, %r128;
	// end inline asm
	// begin inline asm
	shfl.sync.down.b32 %r84, %r85, %r86, %r127, %r128;
	// end inline asm
	mov.b64 	%rd70, {%r79, %r84};
	mov.b64 	%fd97, %rd70;
	setp.gt.s32 	%p33, %r78, 30;
	setp.lt.f64 	%p34, %fd379, %fd97;
	selp.f64 	%fd98, %fd97, %fd379, %p34;
	selp.f64 	%fd99, %fd379, %fd98, %p33;
	mov.b64 	%rd71, %fd99;
	mov.b64 	{%r90, %r95}, %rd71;
	mov.b32 	%r96, 2;
	// begin inline asm
	shfl.sync.down.b32 %r89, %r90, %r96, %r127, %r128;
	// end inline asm
	// begin inline asm
	shfl.sync.down.b32 %r94, %r95, %r96, %r127, %r128;
	// end inline asm
	mov.b64 	%rd72, {%r89, %r94};
	mov.b64 	%fd100, %rd72;
	setp.gt.s32 	%p35, %r78, 29;
	setp.lt.f64 	%p36, %fd99, %fd100;
	selp.f64 	%fd101, %fd100, %fd99, %p36;
	selp.f64 	%fd102, %fd99, %fd101, %p35;
	mov.b64 	%rd73, %fd102;
	mov.b64 	{%r100, %r105}, %rd73;
	mov.b32 	%r106, 4;
	// begin inline asm
	shfl.sync.down.b32 %r99, %r100, %r106, %r127, %r128;
	// end inline asm
	// begin inline asm
	shfl.sync.down.b32 %r104, %r105, %r106, %r127, %r128;
	// end inline asm
	mov.b64 	%rd74, {%r99, %r104};
	mov.b64 	%fd103, %rd74;
	setp.gt.s32 	%p37, %r78, 27;
	setp.lt.f64 	%p38, %fd102, %fd103;
	selp.f64 	%fd104, %fd103, %fd102, %p38;
	selp.f64 	%fd105, %fd102, %fd104, %p37;
	mov.b64 	%rd75, %fd105;
	mov.b64 	{%r110, %r115}, %rd75;
	mov.b32 	%r116, 8;
	// begin inline asm
	shfl.sync.down.b32 %r109, %r110, %r116, %r127, %r128;
	// end inline asm
	// begin inline asm
	shfl.sync.down.b32 %r114, %r115, %r116, %r127, %r128;
	// end inline asm
	mov.b64 	%rd76, {%r109, %r114};
	mov.b64 	%fd106, %rd76;
	setp.gt.s32 	%p39, %r78, 23;
	setp.lt.f64 	%p40, %fd105, %fd106;
	selp.f64 	%fd107, %fd106, %fd105, %p40;
	selp.f64 	%fd108, %fd105, %fd107, %p39;
	mov.b64 	%rd77, %fd108;
	mov.b64 	{%r120, %r125}, %rd77;
	mov.b32 	%r126, 16;
	// begin inline asm
	shfl.sync.down.b32 %r119, %r120, %r126, %r127, %r128;
	// end inline asm
	// begin inline asm
	shfl.sync.down.b32 %r124, %r125, %r126, %r127, %r128;
	// end inline asm
	mov.b64 	%rd78, {%r119, %r124};
	mov.b64 	%fd109, %rd78;
	setp.gt.s32 	%p41, %r78, 15;
	setp.lt.f64 	%p42, %fd108, %fd109;
	selp.f64 	%fd54, %fd109, %fd108, %p42;
	selp.f64 	%fd380, %fd108, %fd54, %p41;
	setp.ne.s32 	%p43, %r78, 0;
	@%p43 bra 	$L__BB10_70;
	shr.u32 	%r129, %r47, 2;
	and.b32  	%r130, %r129, 248;
	mov.u32 	%r131, _ZZN3cub18CUB_300001_SM_10006detail6reduce28DeviceReduceSingleTileKernelINS2_10policy_hubIdyN4cuda3__47maximumIdEEE10Policy1000EPdSB_iS8_ddNS5_3std3__410__identityEEEvT0_T1_T2_T3_T4_T6_E12temp_storage;
	add.s32 	%r132, %r131, %r130;
	st.shared.f64 	[%r132+8], %fd54;
$L__BB10_70:
	bar.sync 	0;
	setp.ne.s32 	%p44, %r47, 0;
	@%p44 bra 	$L__BB10_72;
	ld.shared.f64 	%fd110, [_ZZN3cub18CUB_300001_SM_10006detail6reduce28DeviceReduceSingleTileKernelINS2_10policy_hubIdyN4cuda3__47maximumIdEEE10Policy1000EPdSB_iS8_ddNS5_3std3__410__identityEEEvT0_T1_T2_T3_T4_T6_E12temp_storage+16];
	setp.lt.f64 	%p45, %fd380, %fd110;
	selp.f64 	%fd111, %fd110, %fd380, %p45;
	ld.shared.f64 	%fd112, [_ZZN3cub18CUB_300001_SM_10006detail6reduce28DeviceReduceSingleTileKernelINS2_10policy_hubIdyN4cuda3__47maximumIdEEE10Policy1000EPdSB_iS8_ddNS5_3std3__410__identityEEEvT0_T1_T2_T3_T4_T6_E12temp_storage+24];
	setp.lt.f64 	%p46, %fd111, %fd112;
	selp.f64 	%fd113, %fd112, %fd111, %p46;
	ld.shared.f64 	%fd114, [_ZZN3cub18CUB_300001_SM_10006detail6reduce28DeviceReduceSingleTileKernelINS2_10policy_hubIdyN4cuda3__47maximumIdEEE10Policy1000EPdSB_iS8_ddNS5_3std3__410__identityEEEvT0_T1_T2_T3_T4_T6_E12temp_storage+32];
	setp.lt.f64 	%p47, %fd113, %fd114;
	selp.f64 	%fd115, %fd114, %fd113, %p47;
	ld.shared.f64 	%fd116, [_ZZN3cub18CUB_300001_SM_10006detail6reduce28DeviceReduceSingleTileKernelINS2_10policy_hubIdyN4cuda3__47maximumIdEEE10Policy1000EPdSB_iS8_ddNS5_3std3__410__identityEEEvT0_T1_T2_T3_T4_T6_E12temp_storage+40];
	setp.lt.f64 	%p48, %fd115, %fd116;
	selp.f64 	%fd117, %fd116, %fd115, %p48;
	ld.shared.f64 	%fd118, [_ZZN3cub18CUB_300001_SM_10006detail6reduce28DeviceReduceSingleTileKernelINS2_10policy_hubIdyN4cuda3__47maximumIdEEE10Policy1000EPdSB_iS8_ddNS5_3std3__410__identityEEEvT0_T1_T2_T3_T4_T6_E12temp_storage+48];
	setp.lt.f64 	%p49, %fd117, %fd118;
	selp.f64 	%fd119, %fd118, %fd117, %p49;
	ld.shared.f64 	%fd120, [_ZZN3cub18CUB_300001_SM_10006detail6reduce28DeviceReduceSingleTileKernelINS2_10policy_hubIdyN4cuda3__47maximumIdEEE10Policy1000EPdSB_iS8_ddNS5_3std3__410__identityEEEvT0_T1_T2_T3_T4_T6_E12temp_storage+56];
	setp.lt.f64 	%p50, %fd119, %fd120;
	selp.f64 	%fd121, %fd120, %fd119, %p50;
	ld.shared.f64 	%fd122, [_ZZN3cub18CUB_300001_SM_10006detail6reduce28DeviceReduceSingleTileKernelINS2_10policy_hubIdyN4cuda3__47maximumIdEEE10Policy1000EPdSB_iS8_ddNS5_3std3__410__identityEEEvT0_T1_T2_T3_T4_T6_E12temp_storage+64];
	setp.lt.f64 	%p51, %fd121, %fd122;
	selp.f64 	%fd380, %fd122, %fd121, %p51;
$L__BB10_72:
	mov.u32 	%r444, %tid.x;
	setp.ne.s32 	%p217, %r444, 0;
	@%p217 bra 	$L__BB10_74;
	setp.lt.f64 	%p218, %fd58, %fd380;
	selp.f64 	%fd353, %fd380, %fd58, %p218;
	st.global.f64 	[%rd1], %fd353;
$L__BB10_74:
	ret;

}


// ===== COMPILED SASS (sm_100) =====

	.target	sm_100

	.elftype	@"ET_EXEC"


//--------------------- .note.nv.tkinfo           --------------------------
	.section	.note.nv.tkinfo,"",@"SHT_NOTE"
	.sectionflags	@"SHF_NOTE_NV_TKINFO"
	.tkinfo
        /*0018*/ 	.word	0x00000002
        /*0030*/ 	.string	""
        /*0030*/ 	.string	"ptxas"
        /*0030*/ 	.string	"Cuda compilation tools, release 13.0, V13.0.88"
        /*0030*/ 	.string	"Build cuda_13.0.r13.0/compiler.36424714_0"
        /*0030*/ 	.string	"-arch sm_100 -m 64 "



//--------------------- .note.nv.cuinfo           --------------------------
	.section	.note.nv.cuinfo,"",@"SHT_NOTE"
	.sectionflags	@"SHF_NOTE_NV_CUINFO"
        /*0018*/ 	.short	0x0002
        /*001a*/ 	.short	0x0064
        /*001c*/ 	.short	0x0082
	.zero		2


//--------------------- .nv.info                  --------------------------
	.section	.nv.info,"",@"SHT_CUDA_INFO"
	.align	4


	//----- nvinfo : EIATTR_REGCOUNT
	.align		4
        /*0000*/ 	.byte	0x04, 0x2f
        /*0002*/ 	.short	(.L_44 - .L_43)
	.align		4
.L_43:
        /*0004*/ 	.word	index@(_Z9redKernelPdS_id)
        /*0008*/ 	.word	0x00000010


	//----- nvinfo : EIATTR_FRAME_SIZE
	.align		4
.L_44:
        /*000c*/ 	.byte	0x04, 0x11
        /*000e*/ 	.short	(.L_46 - .L_45)
	.align		4
.L_45:
        /*0010*/ 	.word	index@(_Z9redKernelPdS_id)
        /*0014*/ 	.word	0x00000000


	//----- nvinfo : EIATTR_REGCOUNT
	.align		4
.L_46:
        /*0018*/ 	.byte	0x04, 0x2f
        /*001a*/ 	.short	(.L_48 - .L_47)
	.align		4
.L_47:
        /*001c*/ 	.word	index@(_Z11blackKernelPdid)
        /*0020*/ 	.word	0x00000012


	//----- nvinfo : EIATTR_FRAME_SIZE
	.align		4
.L_48:
        /*0024*/ 	.byte	0x04, 0x11
        /*0026*/ 	.short	(.L_50 - .L_49)
	.align		4
.L_49:
        /*0028*/ 	.word	index@(_Z11blackKernelPdid)
        /*002c*/ 	.word	0x00000000


	//----- nvinfo : EIATTR_REGCOUNT
	.align		4
.L_50:
        /*0030*/ 	.byte	0x04, 0x2f
        /*0032*/ 	.short	(.L_52 - .L_51)
	.align		4
.L_51:
        /*0034*/ 	.word	index@(_ZN3cub18CUB_300001_SM_10006detail11EmptyKernelIvEEvv)
        /*0038*/ 	.word	0x00000004


	//----- nvinfo : EIATTR_FRAME_SIZE
	.align		4
.L_52:
        /*003c*/ 	.byte	0x04, 0x11
        /*003e*/ 	.short	(.L_54 - .L_53)
	.align		4
.L_53:
        /*0040*/ 	.word	index@(_ZN3cub18CUB_300001_SM_10006detail11EmptyKernelIvEEvv)
        /*0044*/ 	.word	0x00000000


	//----- nvinfo : EIATTR_REGCOUNT
	.align		4
.L_54:
        /*0048*/ 	.byte	0x04, 0x2f
        /*004a*/ 	.short	(.L_56 - .L_55)
	.align		4
.L_55:
        /*004c*/ 	.word	index@(_ZN3cub18CUB_300001_SM_10006detail8for_each13static_kernelINS2_12policy_hub_t12policy_500_tEmN6thrust24THRUST_300001_SM_1000_NS8cuda_cub20__uninitialized_fill7functorINS7_10device_ptrIdEEdEEEEvT0_T1_)
        /*0050*/ 	.word	0x00000009


	//----- nvinfo : EIATTR_FRAME_SIZE
	.align		4
.L_56:
        /*0054*/ 	.byte	0x04, 0x11
        /*0056*/ 	.short	(.L_58 - .L_57)
	.align		4
.L_57:
        /*0058*/ 	.word	index@(_ZN3cub18CUB_300001_SM_10006detail8for_each13static_kernelINS2_12policy_hub_t12policy_500_tEmN6thrust24THRUST_300001_SM_1000_NS8cuda_cub20__uninitialized_fill7functorINS7_10device_ptrIdEEdEEEEvT0_T1_)
        /*005c*/ 	.word	0x00000000


	//----- nvinfo : EIATTR_REGCOUNT
	.align		4
.L_58:
        /*0060*/ 	.byte	0x04, 0x2f
        /*0062*/ 	.short	(.L_60 - .L_59)
	.align		4
.L_59:
        /*0064*/ 	.word	index@(_ZN3cub18CUB_300001_SM_10006detail8for_each13static_kernelINS2_12policy_hub_t12policy_500_tElN6thrust24THRUST_300001_SM_1000_NS8cuda_cub6__fill7functorINS7_6detail15normal_iteratorINS7_10device_ptrIdEEEEdEEEEvT0_T1_)
        /*0068*/ 	.word	0x00000009


	//----- nvinfo : EIATTR_FRAME_SIZE
	.align		4
.L_60:
        /*006c*/ 	.byte	0x04, 0x11
        /*006e*/ 	.short	(.L_62 - .L_61)
	.align		4
.L_61:
        /*0070*/ 	.word	index@(_ZN3cub18CUB_300001_SM_10006detail8for_each13static_kernelINS2_12policy_hub_t12policy_500_tElN6thrust24THRUST_300001_SM_1000_NS8cuda_cub6__fill7functorINS7_6detail15normal_iteratorINS7_10device_ptrIdEEEEdEEEEvT0_T1_)
        /*0074*/ 	.word	0x00000000


	//----- nvinfo : EIATTR_REGCOUNT
	.align		4
.L_62:
        /*0078*/ 	.byte	0x04, 0x2f
        /*007a*/ 	.short	(.L_64 - .L_63)
	.align		4
.L_63:
        /*007c*/ 	.word	index@(_ZN3cub18CUB_300001_SM_10006detail6reduce28DeviceReduceSingleTileKernelINS2_10policy_hubIdjN4cuda3__47maximumIdEEE10Policy1000EN6thrust24THRUST_300001_SM_1000_NS12zip_iteratorINS5_3std3__45tupleIJNSC_6detail15normal_iteratorINSC_10device_ptrIdEEEESL_EEEEEPdjS8_dd14abs_differenceEEvT0_T1_T2_T3_T4_T6_)
        /*0080*/ 	.word	0x00000050


	//----- nvinfo : EIATTR_FRAME_SIZE
	.align		4
.L_64:
        /*0084*/ 	.byte	0x04, 0x11
        /*0086*/ 	.short	(.L_66 - .L_65)
	.align		4
.L_65:
        /*0088*/ 	.word	index@(_ZN3cub18CUB_300001_SM_10006detail6reduce28DeviceReduceSingleTileKernelINS2_10policy_hubIdjN4cuda3__47maximumIdEEE10Policy1000EN6thrust24THRUST_300001_SM_1000_NS12zip_iteratorINS5_3std3__45tupleIJNSC_6detail15normal_iteratorINSC_10device_ptrIdEEEESL_EEEEEPdjS8_dd14abs_differenceEEvT0_T1_T2_T3_T4_T6_)
        /*008c*/ 	.word	0x00000000


	//----- nvinfo : EIATTR_REGCOUNT
	.align		4
.L_66:
        /*0090*/ 	.byte	0x04, 0x2f
        /*0092*/ 	.short	(.L_68 - .L_67)
	.align		4
.L_67:
        /*0094*/ 	.word	index@(_ZN3cub18CUB_300001_SM_10006detail6reduce18DeviceReduceKernelINS2_10policy_hubIdjN4cuda3__47maximumIdEEE10Policy1000EN6thrust24THRUST_300001_SM_1000_NS12zip_iteratorINS5_3std3__45tupleIJNSC_6detail15normal_iteratorINSC_10device_ptrIdEEEESL_EEEEEjS8_d14abs_differenceEEvT0_PT3_T1_NS0_13GridEvenShareISS_EET2_T4_)
        /*0098*/ 	.word	0x00000020


	//----- nvinfo : EIATTR_FRAME_SIZE
	.align		4
.L_68:
        /*009c*/ 	.byte	0x04, 0x11
        /*009e*/ 	.short	(.L_70 - .L_69)
	.align		4
.L_69:
        /*00a0*/ 	.word	index@(_ZN3cub18CUB_300001_SM_10006detail6reduce18DeviceReduceKernelINS2_10policy_hubIdjN4cuda3__47maximumIdEEE10Policy1000EN6thrust24THRUST_300001_SM_1000_NS12zip_iteratorINS5_3std3__45tupleIJNSC_6detail15normal_iteratorINSC_10device_ptrIdEEEESL_EEEEEjS8_d14abs_differenceEEvT0_PT3_T1_NS0_13GridEvenShareISS_EET2_T4_)
        /*00a4*/ 	.word	0x00000000


	//----- nvinfo : EIATTR_REGCOUNT
	.align		4
.L_70:
        /*00a8*/ 	.byte	0x04, 0x2f
        /*00aa*/ 	.short	(.L_72 - .L_71)
	.align		4
.L_71:
        /*00ac*/ 	.word	index@(_ZN3cub18CUB_300001_SM_10006detail6reduce28DeviceReduceSingleTileKernelINS2_10policy_hubIdjN4cuda3__47maximumIdEEE10Policy1000EPdSB_iS8_ddNS5_3std3__410__identityEEEvT0_T1_T2_T3_T4_T6_)
        /*00b0*/ 	.word	0x00000030


	//----- nvinfo : EIATTR_FRAME_SIZE
	.align		4
.L_72:
        /*00b4*/ 	.byte	0x04, 0x11
        /*00b6*/ 	.short	(.L_74 - .L_73)
	.align		4
.L_73:
        /*00b8*/ 	.word	index@(_ZN3cub18CUB_300001_SM_10006detail6reduce28DeviceReduceSingleTileKernelINS2_10policy_hubIdjN4cuda3__47maximumIdEEE10Policy1000EPdSB_iS8_ddNS5_3std3__410__identityEEEvT0_T1_T2_T3_T4_T6_)
        /*00bc*/ 	.word	0x00000000


	//----- nvinfo : EIATTR_REGCOUNT
	.align		4
.L_74:
        /*00c0*/ 	.byte	0x04, 0x2f
        /*00c2*/ 	.short	(.L_76 - .L_75)
	.align		4
.L_75:
        /*00c4*/ 	.word	index@(_ZN3cub18CUB_300001_SM_10006detail6reduce28DeviceReduceSingleTileKernelINS2_10policy_hubIdyN4cuda3__47maximumIdEEE10Policy1000EN6thrust24THRUST_300001_SM_1000_NS12zip_iteratorINS5_3std3__45tupleIJNSC_6detail15normal_iteratorINSC_10device_ptrIdEEEESL_EEEEEPdyS8_dd14abs_differenceEEvT0_T1_T2_T3_T4_T6_)
        /*00c8*/ 	.word	0x00000050


	//----- nvinfo : EIATTR_FRAME_SIZE
	.align		4
.L_76:
        /*00cc*/ 	.byte	0x04, 0x11
        /*00ce*/ 	.short	(.L_78 - .L_77)
	.align		4
.L_77:
        /*00d0*/ 	.word	index@(_ZN3cub18CUB_300001_SM_10006detail6reduce28DeviceReduceSingleTileKernelINS2_10policy_hubIdyN4cuda3__47maximumIdEEE10Policy1000EN6thrust24THRUST_300001_SM_1000_NS12zip_iteratorINS5_3std3__45tupleIJNSC_6detail15normal_iteratorINSC_10device_ptrIdEEEESL_EEEEEPdyS8_dd14abs_differenceEEvT0_T1_T2_T3_T4_T6_)
        /*00d4*/ 	.word	0x00000000


	//----- nvinfo : EIATTR_REGCOUNT
	.align		4
.L_78:
        /*00d8*/ 	.byte	0x04, 0x2f
        /*00da*/ 	.short	(.L_80 - .L_79)
	.align		4
.L_79:
        /*00dc*/ 	.word	index@(_ZN3cub18CUB_300001_SM_10006detail6reduce18DeviceReduceKernelINS2_10policy_hubIdyN4cuda3__47maximumIdEEE10Policy1000EN6thrust24THRUST_300001_SM_1000_NS12zip_iteratorINS5_3std3__45tupleIJNSC_6detail15normal_iteratorINSC_10device_ptrIdEEEESL_EEEEEyS8_d14abs_differenceEEvT0_PT3_T1_NS0_13GridEvenShareISS_EET2_T4_)
        /*00e0*/ 	.word	0x00000020


	//----- nvinfo : EIATTR_FRAME_SIZE
	.align		4
.L_80:
        /*00e4*/ 	.byte	0x04, 0x11
        /*00e6*/ 	.short	(.L_82 - .L_81)
	.align		4
.L_81:
        /*00e8*/ 	.word	index@(_ZN3cub18CUB_300001_SM_10006detail6reduce18DeviceReduceKernelINS2_10policy_hubIdyN4cuda3__47maximumIdEEE10Policy1000EN6thrust24THRUST_300001_SM_1000_NS12zip_iteratorINS5_3std3__45tupleIJNSC_6detail15normal_iteratorINSC_10device_ptrIdEEEESL_EEEEEyS8_d14abs_differenceEEvT0_PT3_T1_NS0_13GridEvenShareISS_EET2_T4_)
        /*00ec*/ 	.word	0x00000000


	//----- nvinfo : EIATTR_REGCOUNT
	.align		4
.L_82:
        /*00f0*/ 	.byte	0x04, 0x2f
        /*00f2*/ 	.short	(.L_84 - .L_83)
	.align		4
.L_83:
        /*00f4*/ 	.word	index@(_ZN3cub18CUB_300001_SM_10006detail6reduce28DeviceReduceSingleTileKernelINS2_10policy_hubIdyN4cuda3__47maximumIdEEE10Policy1000EPdSB_iS8_ddNS5_3std3__410__identityEEEvT0_T1_T2_T3_T4_T6_)
        /*00f8*/ 	.word	0x00000030


	//----- nvinfo : EIATTR_FRAME_SIZE
	.align		4
.L_84:
        /*00fc*/ 	.byte	0x04, 0x11
        /*00fe*/ 	.short	(.L_86 - .L_85)
	.align		4
.L_85:
        /*0100*/ 	.word	index@(_ZN3cub18CUB_300001_SM_10006detail6reduce28DeviceReduceSingleTileKernelINS2_10policy_hubIdyN4cuda3__47maximumIdEEE10Policy1000EPdSB_iS8_ddNS5_3std3__410__identityEEEvT0_T1_T2_T3_T4_T6_)
        /*0104*/ 	.word	0x00000000


	//----- nvinfo : EIATTR_MIN_STACK_SIZE
	.align		4
.L_86:
        /*0108*/ 	.byte	0x04, 0x12
        /*010a*/ 	.short	(.L_88 - .L_87)
	.align		4
.L_87:
        /*010c*/ 	.word	index@(_ZN3cub18CUB_300001_SM_10006detail6reduce28DeviceReduceSingleTileKernelINS2_10policy_hubIdyN4cuda3__47maximumIdEEE10Policy1000EPdSB_iS8_ddNS5_3std3__410__identityEEEvT0_T1_T2_T3_T4_T6_)
        /*0110*/ 	.word	0x00000000


	//----- nvinfo : EIATTR_MIN_STACK_SIZE
	.align		4
.L_88:
        /*0114*/ 	.byte	0x04, 0x12
        /*0116*/ 	.short	(.L_90 - .L_89)
	.align		4
.L_89:
        /*0118*/ 	.word	index@(_ZN3cub18CUB_300001_SM_10006detail6reduce18DeviceReduceKernelINS2_10policy_hubIdyN4cuda3__47maximumIdEEE10Policy1000EN6thrust24THRUST_300001_SM_1000_NS12zip_iteratorINS5_3std3__45tupleIJNSC_6detail15normal_iteratorINSC_10device_ptrIdEEEESL_EEEEEyS8_d14abs_differenceEEvT0_PT3_T1_NS0_13GridEvenShareISS_EET2_T4_)
        /*011c*/ 	.word	0x00000000


	//----- nvinfo : EIATTR_MIN_STACK_SIZE
	.align		4
.L_90:
        /*0120*/ 	.byte	0x04, 0x12
        /*0122*/ 	.short	(.L_92 - .L_91)
	.align		4
.L_91:
        /*0124*/ 	.word	index@(_ZN3cub18CUB_300001_SM_10006detail6reduce28DeviceReduceSingleTileKernelINS2_10policy_hubIdyN4cuda3__47maximumIdEEE10Policy1000EN6thrust24THRUST_300001_SM_1000_NS12zip_iteratorINS5_3std3__45tupleIJNSC_6detail15normal_iteratorINSC_10device_ptrIdEEEESL_EEEEEPdyS8_dd14abs_differenceEEvT0_T1_T2_T3_T4_T6_)
        /*0128*/ 	.word	0x00000000


	//----- nvinfo : EIATTR_MIN_STACK_SIZE
	.align		4
.L_92:
        /*012c*/ 	.byte	0x04, 0x12
        /*012e*/ 	.short	(.L_94 - .L_93)
	.align		4
.L_93:
        /*0130*/ 	.word	index@(_ZN3cub18CUB_300001_SM_10006detail6reduce28DeviceReduceSingleTileKernelINS2_10policy_hubIdjN4cuda3__47maximumIdEEE10Policy1000EPdSB_iS8_ddNS5_3std3__410__identityEEEvT0_T1_T2_T3_T4_T6_)
        /*0134*/ 	.word	0x00000000


	//----- nvinfo : EIATTR_MIN_STACK_SIZE
	.align		4
.L_94:
        /*0138*/ 	.byte	0x04, 0x12
        /*013a*/ 	.short	(.L_96 - .L_95)
	.align		4
.L_95:
        /*013c*/ 	.word	index@(_ZN3cub18CUB_300001_SM_10006detail6reduce18DeviceReduceKernelINS2_10policy_hubIdjN4cuda3__47maximumIdEEE10Policy1000EN6thrust24THRUST_300001_SM_1000_NS12zip_iteratorINS5_3std3__45tupleIJNSC_6detail15normal_iteratorINSC_10device_ptrIdEEEESL_EEEEEjS8_d14abs_differenceEEvT0_PT3_T1_NS0_13GridEvenShareISS_EET2_T4_)
        /*0140*/ 	.word	0x00000000


	//----- nvinfo : EIATTR_MIN_STACK_SIZE
	.align		4
.L_96:
        /*0144*/ 	.byte	0x04, 0x12
        /*0146*/ 	.short	(.L_98 - .L_97)
	.align		4
.L_97:
        /*0148*/ 	.word	index@(_ZN3cub18CUB_300001_SM_10006detail6reduce28DeviceReduceSingleTileKernelINS2_10policy_hubIdjN4cuda3__47maximumIdEEE10Policy1000EN6thrust24THRUST_300001_SM_1000_NS12zip_iteratorINS5_3std3__45tupleIJNSC_6detail15normal_iteratorINSC_10device_ptrIdEEEESL_EEEEEPdjS8_dd14abs_differenceEEvT0_T1_T2_T3_T4_T6_)
        /*014c*/ 	.word	0x00000000


	//----- nvinfo : EIATTR_MIN_STACK_SIZE
	.align		4
.L_98:
        /*0150*/ 	.byte	0x04, 0x12
        /*0152*/ 	.short	(.L_100 - .L_99)
	.align		4
.L_99:
        /*0154*/ 	.word	index@(_ZN3cub18CUB_300001_SM_10006detail8for_each13static_kernelINS2_12policy_hub_t12policy_500_tElN6thrust24THRUST_300001_SM_1000_NS8cuda_cub6__fill7functorINS7_6detail15normal_iteratorINS7_10device_ptrIdEEEEdEEEEvT0_T1_)
        /*0158*/ 	.word	0x00000000


	//----- nvinfo : EIATTR_MIN_STACK_SIZE
	.align		4
.L_100:
        /*015c*/ 	.byte	0x04, 0x12
        /*015e*/ 	.short	(.L_102 - .L_101)
	.align		4
.L_101:
        /*0160*/ 	.word	index@(_ZN3cub18CUB_300001_SM_10006detail8for_each13static_kernelINS2_12policy_hub_t12policy_500_tEmN6thrust24THRUST_300001_SM_1000_NS8cuda_cub20__uninitialized_fill7functorINS7_10device_ptrIdEEdEEEEvT0_T1_)
        /*0164*/ 	.word	0x00000000


	//----- nvinfo : EIATTR_MIN_STACK_SIZE
	.align		4
.L_102:
        /*0168*/ 	.byte	0x04, 0x12
        /*016a*/ 	.short	(.L_104 - .L_103)
	.align		4
.L_103:
        /*016c*/ 	.word	index@(_ZN3cub18CUB_300001_SM_10006detail11EmptyKernelIvEEvv)
        /*0170*/ 	.word	0x00000000


	//----- nvinfo : EIATTR_MIN_STACK_SIZE
	.align		4
.L_104:
        /*0174*/ 	.byte	0x04, 0x12
        /*0176*/ 	.short	(.L_106 - .L_105)
	.align		4
.L_105:
        /*0178*/ 	.word	index@(_Z11blackKernelPdid)
        /*017c*/ 	.word	0x00000000


	//----- nvinfo : EIATTR_MIN_STACK_SIZE
	.align		4
.L_106:
        /*0180*/ 	.byte	0x04, 0x12
        /*0182*/ 	.short	(.L_108 - .L_107)
	.align		4
.L_107:
        /*0184*/ 	.word	index@(_Z9redKernelPdS_id)
        /*0188*/ 	.word	0x00000000
.L_108:


//--------------------- .nv.compat                --------------------------
	.section	.nv.compat,"",@"SHT_CUDA_COMPAT_INFO"
	.align	4
        /*0000*/ 	.byte	0x02, 0x09, 0x00, 0x00, 0x02, 0x02, 0x01, 0x00, 0x02, 0x05, 0x05, 0x00, 0x03, 0x07, 0x01, 0x01
        /*0010*/ 	.byte	0x02, 0x03, 0x00, 0x00, 0x02, 0x06, 0x01, 0x00, 0x04, 0x0b, 0x08, 0x00, 0x01, 0x00, 0x00, 0x00
        /*0020*/ 	.byte	0x00, 0x00, 0x00, 0x00


//--------------------- .nv.info._ZN3cub18CUB_300001_SM_10006detail6reduce28DeviceReduceSingleTileKernelINS2_10policy_hubIdyN4cuda3__47maximumIdEEE10Policy1000EPdSB_iS8_ddNS5_3std3__410__identityEEEvT0_T1_T2_T3_T4_T6_ --------------------------
	.section	.nv.info._ZN3cub18CUB_300001_SM_10006detail6reduce28DeviceReduceSingleTileKernelINS2_10policy_hubIdyN4cuda3__47maximumIdEEE10Policy1000EPdSB_iS8_ddNS5_3std3__410__identityEEEvT0_T1_T2_T3_T4_T6_,"",@"SHT_CUDA_INFO"
	.sectionflags	@""
	.align	4


	//----- nvinfo : EIATTR_CUDA_API_VERSION
	.align		4
        /*0000*/ 	.byte	0x04, 0x37
        /*0002*/ 	.short	(.L_110 - .L_109)
.L_109:
        /*0004*/ 	.word	0x00000082


	//----- nvinfo : EIATTR_KPARAM_INFO
	.align		4
.L_110:
        /*0008*/ 	.byte	0x04, 0x17
        /*000a*/ 	.short	(.L_112 - .L_111)
.L_111:
        /*000c*/ 	.word	0x00000000
        /*0010*/ 	.short	0x0005
        /*0012*/ 	.short	0x0020
        /*0014*/ 	.byte	0x00, 0xf0, 0x05, 0x00


	//----- nvinfo : EIATTR_KPARAM_INFO
	.align		4
.L_112:
        /*0018*/ 	.byte	0x04, 0x17
        /*001a*/ 	.short	(.L_114 - .L_113)
.L_113:
        /*001c*/ 	.word	0x00000000
        /*0020*/ 	.short	0x0004
        /*0022*/ 	.short	0x0018
        /*0024*/ 	.byte	0x00, 0xf0, 0x21, 0x00


	//----- nvinfo : EIATTR_KPARAM_INFO
	.align		4
.L_114:
        /*0028*/ 	.byte	0x04, 0x17
        /*002a*/ 	.short	(.L_116 - .L_115)
.L_115:
        /*002c*/ 	.word	0x00000000
        /*0030*/ 	.short	0x0003
        /*0032*/ 	.short	0x0014
        /*0034*/ 	.byte	0x00, 0xf0, 0x05, 0x00


	//----- nvinfo : EIATTR_KPARAM_INFO
	.align		4
.L_116:
        /*0038*/ 	.byte	0x04, 0x17
        /*003a*/ 	.short	(.L_118 - .L_117)
.L_117:
        /*003c*/ 	.word	0x00000000
        /*0040*/ 	.short	0x0002
        /*0042*/ 	.short	0x0010
        /*0044*/ 	.byte	0x00, 0xf0, 0x11, 0x00


	//----- nvinfo : EIATTR_KPARAM_INFO
	.align		4
.L_118:
        /*0048*/ 	.byte	0x04, 0x17
        /*004a*/ 	.short	(.L_120 - .L_119)
.L_119:
        /*004c*/ 	.word	0x00000000
        /*0050*/ 	.short	0x0001
        /*0052*/ 	.short	0x0008
        /*0054*/ 	.byte	0x00, 0xf5, 0x21, 0x00


	//----- nvinfo : EIATTR_KPARAM_INFO
	.align		4
.L_120:
        /*0058*/ 	.byte	0x04, 0x17
        /*005a*/ 	.short	(.L_122 - .L_121)
.L_121:
        /*005c*/ 	.word	0x00000000
        /*0060*/ 	.short	0x0000
        /*0062*/ 	.short	0x0000
        /*0064*/ 	.byte	0x00, 0xf5, 0x21, 0x00


	//----- nvinfo : EIATTR_SPARSE_MMA_MASK
	.align		4
.L_122:
        /*0068*/ 	.byte	0x03, 0x50
        /*006a*/ 	.short	0x0000


	//----- nvinfo : EIATTR_MAXREG_COUNT
	.align		4
        /*006c*/ 	.byte	0x03, 0x1b
        /*006e*/ 	.short	0x00ff


	//----- nvinfo : EIATTR_NUM_BARRIERS
	.align		4
        /*0070*/ 	.byte	0x02, 0x4c
        /*0072*/ 	.byte	0x01
	.zero		1


	//----- nvinfo : EIATTR_MERCURY_ISA_VERSION
	.align		4
        /*0074*/ 	.byte	0x03, 0x5f
        /*0076*/ 	.short	0x0101


	//----- nvinfo : EIATTR_COOP_GROUP_MASK_REGIDS
	.align		4
        /*0078*/ 	.byte	0x04, 0x29
        /*007a*/ 	.short	(.L_124 - .L_123)


	//   ....[0]....
.L_123:
        /*007c*/ 	.word	0xffffffff


	//   ....[1]....
        /*0080*/ 	.word	0xffffffff


	//   ....[2]....
        /*0084*/ 	.word	0xffffffff


	//   ....[3]....
        /*0088*/ 	.word	0xffffffff


	//   ....[4]....
        /*008c*/ 	.word	0xffffffff


	//   ....[5]....
        /*0090*/ 	.word	0xffffffff


	//   ....[6]....
        /*0094*/ 	.word	0xffffffff


	//   ....[7]....
        /*0098*/ 	.word	0xffffffff


	//   ....[8]....
        /*009c*/ 	.word	0xffffffff


	//   ....[9]....
        /*00a0*/ 	.word	0xffffffff


	//   ....[10]....
        /*00a4*/ 	.word	0xffffffff


	//   ....[11]....
        /*00a8*/ 	.word	0xffffffff


	//   ....[12]....
        /*00ac*/ 	.word	0xffffffff


	//   ....[13]....
        /*00b0*/ 	.word	0xffffffff


	//   ....[14]....
        /*00b4*/ 	.word	0xffffffff


	//   ....[15]....
        /*00b8*/ 	.word	0xffffffff


	//   ....[16]....
        /*00bc*/ 	.word	0xffffffff


	//   ....[17]....
        /*00c0*/ 	.word	0xffffffff


	//   ....[18]....
        /*00c4*/ 	.word	0xffffffff


	//   ....[19]....
        /*00c8*/ 	.word	0xffffffff


	//   ....[20]....
        /*00cc*/ 	.word	0xffffffff


	//   ....[21]....
        /*00d0*/ 	.word	0xffffffff


	//   ....[22]....
        /*00d4*/ 	.word	0xffffffff


	//   ....[23]....
        /*00d8*/ 	.word	0xffffffff


	//   ....[24]....
        /*00dc*/ 	.word	0xffffffff


	//   ....[25]....
        /*00e0*/ 	.word	0xffffffff


	//   ....[26]....
        /*00e4*/ 	.word	0xffffffff


	//   ....[27]....
        /*00e8*/ 	.word	0xffffffff


	//   ....[28]....
        /*00ec*/ 	.word	0xffffffff


	//   ....[29]....
        /*00f0*/ 	.word	0xffffffff


	//   ....[30]....
        /*00f4*/ 	.word	0xffffffff


	//   ....[31]....
        /*00f8*/ 	.word	0xffffffff


	//   ....[32]....
        /*00fc*/ 	.word	0xffffffff


	//   ....[33]....
        /*0100*/ 	.word	0xffffffff


	//   ....[34]....
        /*0104*/ 	.word	0xffffffff


	//   ....[35]....
        /*0108*/ 	.word	0xffffffff


	//   ....[36]....
        /*010c*/ 	.word	0xffffffff


	//   ....[37]....
        /*0110*/ 	.word	0xffffffff


	//   ....[38]....
        /*0114*/ 	.word	0xffffffff


	//   ....[39]....
        /*0118*/ 	.word	0xffffffff


	//   ....[40]....
        /*011c*/ 	.word	0xffffffff


	//   ....[41]....
        /*0120*/ 	.word	0xffffffff


	//   ....[42]....
        /*0124*/ 	.word	0xffffffff


	//   ....[43]....
        /*0128*/ 	.word	0xffffffff


	//   ....[44]....
        /*012c*/ 	.word	0xffffffff


	//   ....[45]....
        /*0130*/ 	.word	0xffffffff


	//   ....[46]....
        /*0134*/ 	.word	0xffffffff


	//   ....[47]....
        /*0138*/ 	.word	0xffffffff


	//   ....[48]....
        /*013c*/ 	.word	0xffffffff


	//   ....[49]....
        /*0140*/ 	.word	0xffffffff


	//   ....[50]....
        /*0144*/ 	.word	0xffffffff


	//   ....[51]....
        /*0148*/ 	.word	0xffffffff


	//   ....[52]....
        /*014c*/ 	.word	0xffffffff


	//   ....[53]....
        /*0150*/ 	.word	0xffffffff


	//   ....[54]....
        /*0154*/ 	.word	0xffffffff


	//   ....[55]....
        /*0158*/ 	.word	0xffffffff


	//   ....[56]....
        /*015c*/ 	.word	0xffffffff


	//   ....[57]....
        /*0160*/ 	.word	0xffffffff


	//   ....[58]....
        /*0164*/ 	.word	0xffffffff


	//   ....[59]....
        /*0168*/ 	.word	0xffffffff


	//----- nvinfo : EIATTR_COOP_GROUP_INSTR_OFFSETS
	.align		4
.L_124:
        /*016c*/ 	.byte	0x04, 0x28
        /*016e*/ 	.short	(.L_126 - .L_125)


	//   ....[0]....
.L_125:
        /*0170*/ 	.word	0x00000d30


	//   ....[1]....
        /*0174*/ 	.word	0x00000d40


	//   ....[2]....
        /*0178*/ 	.word	0x00000dd0


	//   ....[3]....
        /*017c*/ 	.word	0x00000e10


	//   ....[4]....
        /*0180*/ 	.word	0x00000e80


	//   ....[5]....
        /*0184*/ 	.word	0x00000ea0


	//   ....[6]....
        /*0188*/ 	.word	0x00000ef0


	//   ....[7]....
        /*018c*/ 	.word	0x00000f10


	//   ....[8]....
        /*0190*/ 	.word	0x00000f60


	//   ....[9]....
        /*0194*/ 	.word	0x00000f80


	//   ....[10]....
        /*0198*/ 	.word	0x00001280


	//   ....[11]....
        /*019c*/ 	.word	0x00001290


	//   ....[12]....
        /*01a0*/ 	.word	0x00001320


	//   ....[13]....
        /*01a4*/ 	.word	0x00001350


	//   ....[14]....
        /*01a8*/ 	.word	0x000013b0


	//   ....[15]....
        /*01ac*/ 	.word	0x000013e0


	//   ....[16]....
        /*01b0*/ 	.word	0x00001440


	//   ....[17]....
        /*01b4*/ 	.word	0x00001480


	//   ....[18]....
        /*01b8*/ 	.word	0x000014f0


	//   ....[19]....
        /*01bc*/ 	.word	0x00001530


	//   ....[20]....
        /*01c0*/ 	.word	0x00002960


	//   ....[21]....
        /*01c4*/ 	.word	0x00002970


	//   ....[22]....
        /*01c8*/ 	.word	0x00002a00


	//   ....[23]....
        /*01cc*/ 	.word	0x00002a30


	//   ....[24]....
        /*01d0*/ 	.word	0x00002aa0


	//   ....[25]....
        /*01d4*/ 	.word	0x00002ac0


	//   ....[26]....
        /*01d8*/ 	.word	0x00002b20


	//   ....[27]....
        /*01dc*/ 	.word	0x00002b30


	//   ....[28]....
        /*01e0*/ 	.word	0x00002b80


	//   ....[29]....
        /*01e4*/ 	.word	0x00002b90


	//   ....[30]....
        /*01e8*/ 	.word	0x00003a20


	//   ....[31]....
        /*01ec*/ 	.word	0x00003a30


	//   ....[32]....
        /*01f0*/ 	.word	0x00003ac0


	//   ....[33]....
        /*01f4*/ 	.word	0x00003b00


	//   ....[34]....
        /*01f8*/ 	.word	0x00003b80


	//   ....[35]....
        /*01fc*/ 	.word	0x00003bc0


	//   ....[36]....
        /*0200*/ 	.word	0x00003c20


	//   ....[37]....
        /*0204*/ 	.word	0x00003c50


	//   ....[38]....
        /*0208*/ 	.word	0x00003ca0


	//   ....[39]....
        /*020c*/ 	.word	0x00003cd0


	//   ....[40]....
        /*0210*/ 	.word	0x00003fb0


	//   ....[41]....
        /*0214*/ 	.word	0x00003fc0


	//   ....[42]....
        /*0218*/ 	.word	0x00004050


	//   ....[43]....
        /*021c*/ 	.word	0x00004080


	//   ....[44]....
        /*0220*/ 	.word	0x000040d0


	//   ....[45]....
        /*0224*/ 	.word	0x00004100


	//   ....[46]....
        /*0228*/ 	.word	0x00004170


	//   ....[47]....
        /*022c*/ 	.word	0x000041b0


	//   ....[48]....
        /*0230*/ 	.word	0x00004220


	//   ....[49]....
        /*0234*/ 	.word	0x00004250


	//   ....[50]....
        /*0238*/ 	.word	0x00005700


	//   ....[51]....
        /*023c*/ 	.word	0x00005710


	//   ....[52]....
        /*0240*/ 	.word	0x000057a0


	//   ....[53]....
        /*0244*/ 	.word	0x000057e0


	//   ....[54]....
        /*0248*/ 	.word	0x00005860


	//   ....[55]....
        /*024c*/ 	.word	0x000058a0


	//   ....[56]....
        /*0250*/ 	.word	0x00005900


	//   ....[57]....
        /*0254*/ 	.word	0x00005930


	//   ....[58]....
        /*0258*/ 	.word	0x00005980


	//   ....[59]....
        /*025c*/ 	.word	0x000059b0


	//----- nvinfo : EIATTR_VRC_CTA_INIT_COUNT
	.align		4
.L_126:
        /*0260*/ 	.byte	0x02, 0x4a
	.zero		1
	.zero		1


	//----- nvinfo : EIATTR_EXIT_INSTR_OFFSETS
	.align		4
        /*0264*/ 	.byte	0x04, 0x1c
        /*0266*/ 	.short	(.L_128 - .L_127)


	//   ....[0]....
.L_127:
        /*0268*/ 	.word	0x00000080


	//   ....[1]....
        /*026c*/ 	.word	0x000000c0


	//   ....[2]....
        /*0270*/ 	.word	0x00005c20


	//   ....[3]....
        /*0274*/ 	.word	0x00005ca0


	//----- nvinfo : EIATTR_MAX_THREADS
	.align		4
.L_128:
        /*0278*/ 	.byte	0x04, 0x05
        /*027a*/ 	.short	(.L_130 - .L_129)
.L_129:
        /*027c*/ 	.word	0x00000100
        /*0280*/ 	.word	0x00000001
        /*0284*/ 	.word	0x00000001


	//----- nvinfo : EIATTR_CRS_STACK_SIZE
	.align		4
.L_130:
        /*0288*/ 	.byte	0x04, 0x1e
        /*028a*/ 	.short	(.L_132 - .L_131)
.L_131:
        /*028c*/ 	.word	0x00000000


	//----- nvinfo : EIATTR_CBANK_PARAM_SIZE
	.align		4
.L_132:
        /*0290*/ 	.byte	0x03, 0x19
        /*0292*/ 	.short	0x0021


	//----- nvinfo : EIATTR_PARAM_CBANK
	.align		4
        /*0294*/ 	.byte	0x04, 0x0a
        /*0296*/ 	.short	(.L_134 - .L_133)
	.align		4
.L_133:
        /*0298*/ 	.word	index@(.nv.constant0._ZN3cub18CUB_300001_SM_10006detail6reduce28DeviceReduceSingleTileKernelINS2_10policy_hubIdyN4cuda3__47maximumIdEEE10Policy1000EPdSB_iS8_ddNS5_3std3__410__identityEEEvT0_T1_T2_T3_T4_T6_)
        /*029c*/ 	.short	0x0380
        /*029e*/ 	.short	0x0021


	//----- nvinfo : EIATTR_SW_WAR
	.align		4
.L_134:
        /*02a0*/ 	.byte	0x04, 0x36
        /*02a2*/ 	.short	(.L_136 - .L_135)
.L_135:
        /*02a4*/ 	.word	0x00000008
.L_136:


//--------------------- .nv.info._ZN3cub18CUB_300001_SM_10006detail6reduce18DeviceReduceKernelINS2_10policy_hubIdyN4cuda3__47maximumIdEEE10Policy1000EN6thrust24THRUST_300001_SM_1000_NS12zip_iteratorINS5_3std3__45tupleIJNSC_6detail15normal_iteratorINSC_10device_ptrIdEEEESL_EEEEEyS8_d14abs_differenceEEvT0_PT3_T1_NS0_13GridEvenShareISS_EET2_T4_ --------------------------
	.section	.nv.info._ZN3cub18CUB_300001_SM_10006detail6reduce18DeviceReduceKernelINS2_10policy_hubIdyN4cuda3__47maximumIdEEE10Policy1000EN6thrust24THRUST_300001_SM_1000_NS12zip_iteratorINS5_3std3__45tupleIJNSC_6detail15normal_iteratorINSC_10device_ptrIdEEEESL_EEEEEyS8_d14abs_differenceEEvT0_PT3_T1_NS0_13GridEvenShareISS_EET2_T4_,"",@"SHT_CUDA_INFO"
	.sectionflags	@""
	.align	4


	//----- nvinfo : EIATTR_CUDA_API_VERSION
	.align		4
        /*0000*/ 	.byte	0x04, 0x37
        /*0002*/ 	.short	(.L_138 - .L_137)
.L_137:
        /*0004*/ 	.word	0x00000082


	//----- nvinfo : EIATTR_KPARAM_INFO
	.align		4
.L_138:
        /*0008*/ 	.byte	0x04, 0x17
        /*000a*/ 	.short	(.L_140 - .L_139)
.L_139:
        /*000c*/ 	.word	0x00000000
        /*0010*/ 	.short	0x0005
        /*0012*/ 	.short	0x0069
        /*0014*/ 	.byte	0x00, 0xf0, 0x05, 0x00


	//----- nvinfo : EIATTR_KPARAM_INFO
	.align		4
.L_140:
        /*0018*/ 	.byte	0x04, 0x17
        /*001a*/ 	.short	(.L_142 - .L_141)
.L_141:
        /*001c*/ 	.word	0x00000000
        /*0020*/ 	.short	0x0004
        /*0022*/ 	.short	0x0068
        /*0024*/ 	.byte	0x00, 0xf0, 0x05, 0x00


	//----- nvinfo : EIATTR_KPARAM_INFO
	.align		4
.L_142:
        /*0028*/ 	.byte	0x04, 0x17
        /*002a*/ 	.short	(.L_144 - .L_143)
.L_143:
        /*002c*/ 	.word	0x00000000
        /*0030*/ 	.short	0x0003
        /*0032*/ 	.short	0x0020
        /*0034*/ 	.byte	0x00, 0xf0, 0x21, 0x01


	//----- nvinfo : EIATTR_KPARAM_INFO
	.align		4
.L_144:
        /*0038*/ 	.byte	0x04, 0x17
        /*003a*/ 	.short	(.L_146 - .L_145)
.L_145:
        /*003c*/ 	.word	0x00000000
        /*0040*/ 	.short	0x0002
        /*0042*/ 	.short	0x0018
        /*0044*/ 	.byte	0x00, 0xf0, 0x21, 0x00


	//----- nvinfo : EIATTR_KPARAM_INFO
	.align		4
.L_146:
        /*0048*/ 	.byte	0x04, 0x17
        /*004a*/ 	.short	(.L_148 - .L_147)
.L_147:
        /*004c*/ 	.word	0x00000000
        /*0050*/ 	.short	0x0001
        /*0052*/ 	.short	0x0010
        /*0054*/ 	.byte	0x00, 0xf5, 0x21, 0x00


	//----- nvinfo : EIATTR_KPARAM_INFO
	.align		4
.L_148:
        /*0058*/ 	.byte	0x04, 0x17
        /*005a*/ 	.short	(.L_150 - .L_149)
.L_149:
        /*005c*/ 	.word	0x00000000
        /*0060*/ 	.short	0x0000
        /*0062*/ 	.short	0x0000
        /*0064*/ 	.byte	0x00, 0xf0, 0x41, 0x00


	//----- nvinfo : EIATTR_SPARSE_MMA_MASK
	.align		4
.L_150:
        /*0068*/ 	.byte	0x03, 0x50
        /*006a*/ 	.short	0x0000


	//----- nvinfo : EIATTR_MAXREG_COUNT
	.align		4
        /*006c*/ 	.byte	0x03, 0x1b
        /*006e*/ 	.short	0x00ff


	//----- nvinfo : EIATTR_NUM_BARRIERS
	.align		4
        /*0070*/ 	.byte	0x02, 0x4c
        /*0072*/ 	.byte	0x01
	.zero		1


	//----- nvinfo : EIATTR_MERCURY_ISA_VERSION
	.align		4
        /*0074*/ 	.byte	0x03, 0x5f
        /*0076*/ 	.short	0x0101


	//----- nvinfo : EIATTR_COOP_GROUP_MASK_REGIDS
	.align		4
        /*0078*/ 	.byte	0x04, 0x29
        /*007a*/ 	.short	(.L_152 - .L_151)


	//   ....[0]....
.L_151:
        /*007c*/ 	.word	0xffffffff


	//   ....[1]....
        /*0080*/ 	.word	0xffffffff


	//   ....[2]....
        /*0084*/ 	.word	0xffffffff


	//   ....[3]....
        /*0088*/ 	.word	0xffffffff


	//   ....[4]....
        /*008c*/ 	.word	0xffffffff


	//   ....[5]....
        /*0090*/ 	.word	0xffffffff


	//   ....[6]....
        /*0094*/ 	.word	0xffffffff


	//   ....[7]....
        /*0098*/ 	.word	0xffffffff


	//   ....[8]....
        /*009c*/ 	.word	0xffffffff


	//   ....[9]....
        /*00a0*/ 	.word	0xffffffff


	//   ....[10]....
        /*00a4*/ 	.word	0xffffffff


	//   ....[11]....
        /*00a8*/ 	.word	0xffffffff


	//   ....[12]....
        /*00ac*/ 	.word	0xffffffff


	//   ....[13]....
        /*00b0*/ 	.word	0xffffffff


	//   ....[14]....
        /*00b4*/ 	.word	0xffffffff


	//   ....[15]....
        /*00b8*/ 	.word	0xffffffff


	//   ....[16]....
        /*00bc*/ 	.word	0xffffffff


	//   ....[17]....
        /*00c0*/ 	.word	0xffffffff


	//   ....[18]....
        /*00c4*/ 	.word	0xffffffff


	//   ....[19]....
        /*00c8*/ 	.word	0xffffffff


	//   ....[20]....
        /*00cc*/ 	.word	0xffffffff


	//   ....[21]....
        /*00d0*/ 	.word	0xffffffff


	//   ....[22]....
        /*00d4*/ 	.word	0xffffffff


	//   ....[23]....
        /*00d8*/ 	.word	0xffffffff


	//   ....[24]....
        /*00dc*/ 	.word	0xffffffff


	//   ....[25]....
        /*00e0*/ 	.word	0xffffffff


	//   ....[26]....
        /*00e4*/ 	.word	0xffffffff


	//   ....[27]....
        /*00e8*/ 	.word	0xffffffff


	//   ....[28]....
        /*00ec*/ 	.word	0xffffffff


	//   ....[29]....
        /*00f0*/ 	.word	0xffffffff


	//----- nvinfo : EIATTR_COOP_GROUP_INSTR_OFFSETS
	.align		4
.L_152:
        /*00f4*/ 	.byte	0x04, 0x28
        /*00f6*/ 	.short	(.L_154 - .L_153)


	//   ....[0]....
.L_153:
        /*00f8*/ 	.word	0x00001410


	//   ....[1]....
        /*00fc*/ 	.word	0x00001420


	//   ....[2]....
        /*0100*/ 	.word	0x000014b0


	//   ....[3]....
        /*0104*/ 	.word	0x000014e0


	//   ....[4]....
        /*0108*/ 	.word	0x00001550


	//   ....[5]....
        /*010c*/ 	.word	0x00001570


	//   ....[6]....
        /*0110*/ 	.word	0x000015d0


	//   ....[7]....
        /*0114*/ 	.word	0x000015e0


	//   ....[8]....
        /*0118*/ 	.word	0x00001630


	//   ....[9]....
        /*011c*/ 	.word	0x00001640


	//   ....[10]....
        /*0120*/ 	.word	0x00001920


	//   ....[11]....
        /*0124*/ 	.word	0x00001930


	//   ....[12]....
        /*0128*/ 	.word	0x000019e0


	//   ....[13]....
        /*012c*/ 	.word	0x00001a00


	//   ....[14]....
        /*0130*/ 	.word	0x00001a60


	//   ....[15]....
        /*0134*/ 	.word	0x00001a80


	//   ....[16]....
        /*0138*/ 	.word	0x00001ae0


	//   ....[17]....
        /*013c*/ 	.word	0x00001b00


	//   ....[18]....
        /*0140*/ 	.word	0x00001b70


	//   ....[19]....
        /*0144*/ 	.word	0x00001ba0


	//   ....[20]....
        /*0148*/ 	.word	0x00003d80


	//   ....[21]....
        /*014c*/ 	.word	0x00003d90


	//   ....[22]....
        /*0150*/ 	.word	0x00003e20


	//   ....[23]....
        /*0154*/ 	.word	0x00003e50


	//   ....[24]....
        /*0158*/ 	.word	0x00003ec0


	//   ....[25]....
        /*015c*/ 	.word	0x00003ee0


	//   ....[26]....
        /*0160*/ 	.word	0x00003f40


	//   ....[27]....
        /*0164*/ 	.word	0x00003f50


	//   ....[28]....
        /*0168*/ 	.word	0x00003fa0


	//   ....[29]....
        /*016c*/ 	.word	0x00003fb0


	//----- nvinfo : EIATTR_VRC_CTA_INIT_COUNT
	.align		4
.L_154:
        /*0170*/ 	.byte	0x02, 0x4a
	.zero		1
	.zero		1


	//----- nvinfo : EIATTR_EXIT_INSTR_OFFSETS
	.align		4
        /*0174*/ 	.byte	0x04, 0x1c
        /*0176*/ 	.short	(.L_156 - .L_155)


	//   ....[0]....
.L_155:
        /*0178*/ 	.word	0x00004220


	//   ....[1]....
        /*017c*/ 	.word	0x00004280


	//----- nvinfo : EIATTR_MAX_THREADS
	.align		4
.L_156:
        /*0180*/ 	.byte	0x04, 0x05
        /*0182*/ 	.short	(.L_158 - .L_157)
.L_157:
        /*0184*/ 	.word	0x00000100
        /*0188*/ 	.word	0x00000001
        /*018c*/ 	.word	0x00000001


	//----- nvinfo : EIATTR_CRS_STACK_SIZE
	.align		4
.L_158:
        /*0190*/ 	.byte	0x04, 0x1e
        /*0192*/ 	.short	(.L_160 - .L_159)
.L_159:
        /*0194*/ 	.word	0x00000000


	//----- nvinfo : EIATTR_CBANK_PARAM_SIZE
	.align		4
.L_160:
        /*0198*/ 	.byte	0x03, 0x19
        /*019a*/ 	.short	0x006a


	//----- nvinfo : EIATTR_PARAM_CBANK
	.align		4
        /*019c*/ 	.byte	0x04, 0x0a
        /*019e*/ 	.short	(.L_162 - .L_161)
	.align		4
.L_161:
        /*01a0*/ 	.word	index@(.nv.constant0._ZN3cub18CUB_300001_SM_10006detail6reduce18DeviceReduceKernelINS2_10policy_hubIdyN4cuda3__47maximumIdEEE10Policy1000EN6thrust24THRUST_300001_SM_1000_NS12zip_iteratorINS5_3std3__45tupleIJNSC_6detail15normal_iteratorINSC_10device_ptrIdEEEESL_EEEEEyS8_d14abs_differenceEEvT0_PT3_T1_NS0_13GridEvenShareISS_EET2_T4_)
        /*01a4*/ 	.short	0x0380
        /*01a6*/ 	.short	0x006a


	//----- nvinfo : EIATTR_SW_WAR
	.align		4
.L_162:
        /*01a8*/ 	.byte	0x04, 0x36
        /*01aa*/ 	.short	(.L_164 - .L_163)
.L_163:
        /*01ac*/ 	.word	0x00000008
.L_164:


//--------------------- .nv.info._ZN3cub18CUB_300001_SM_10006detail6reduce28DeviceReduceSingleTileKernelINS2_10policy_hubIdyN4cuda3__47maximumIdEEE10Policy1000EN6thrust24THRUST_300001_SM_1000_NS12zip_iteratorINS5_3std3__45tupleIJNSC_6detail15normal_iteratorINSC_10device_ptrIdEEEESL_EEEEEPdyS8_dd14abs_differenceEEvT0_T1_T2_T3_T4_T6_ --------------------------
	.section	.nv.info._ZN3cub18CUB_300001_SM_10006detail6reduce28DeviceReduceSingleTileKernelINS2_10policy_hubIdyN4cuda3__47maximumIdEEE10Policy1000EN6thrust24THRUST_300001_SM_1000_NS12zip_iteratorINS5_3std3__45tupleIJNSC_6detail15normal_iteratorINSC_10device_ptrIdEEEESL_EEEEEPdyS8_dd14abs_differenceEEvT0_T1_T2_T3_T4_T6_,"",@"SHT_CUDA_INFO"
	.sectionflags	@""
	.align	4


	//----- nvinfo : EIATTR_CUDA_API_VERSION
	.align		4
        /*0000*/ 	.byte	0x04, 0x37
        /*0002*/ 	.short	(.L_166 - .L_165)
.L_165:
        /*0004*/ 	.word	0x00000082


	//----- nvinfo : EIATTR_KPARAM_INFO
	.align		4
.L_166:
        /*0008*/ 	.byte	0x04, 0x17
        /*000a*/ 	.short	(.L_168 - .L_167)
.L_167:
        /*000c*/ 	.word	0x00000000
        /*0010*/ 	.short	0x0005
        /*0012*/ 	.short	0x0030
        /*0014*/ 	.byte	0x00, 0xf0, 0x05, 0x00


	//----- nvinfo : EIATTR_KPARAM_INFO
	.align		4
.L_168:
        /*0018*/ 	.byte	0x04, 0x17
        /*001a*/ 	.short	(.L_170 - .L_169)
.L_169:
        /*001c*/ 	.word	0x00000000
        /*0020*/ 	.short	0x0004
        /*0022*/ 	.short	0x0028
        /*0024*/ 	.byte	0x00, 0xf0, 0x21, 0x00


	//----- nvinfo : EIATTR_KPARAM_INFO
	.align		4
.L_170:
        /*0028*/ 	.byte	0x04, 0x17
        /*002a*/ 	.short	(.L_172 - .L_171)
.L_171:
        /*002c*/ 	.word	0x00000000
        /*0030*/ 	.short	0x0003
        /*0032*/ 	.short	0x0020
        /*0034*/ 	.byte	0x00, 0xf0, 0x05, 0x00


	//----- nvinfo : EIATTR_KPARAM_INFO
	.align		4
.L_172:
        /*0038*/ 	.byte	0x04, 0x17
        /*003a*/ 	.short	(.L_174 - .L_173)
.L_173:
        /*003c*/ 	.word	0x00000000
        /*0040*/ 	.short	0x0002
        /*0042*/ 	.short	0x0018
        /*0044*/ 	.byte	0x00, 0xf0, 0x21, 0x00


	//----- nvinfo : EIATTR_KPARAM_INFO
	.align		4
.L_174:
        /*0048*/ 	.byte	0x04, 0x17
        /*004a*/ 	.short	(.L_176 - .L_175)
.L_175:
        /*004c*/ 	.word	0x00000000
        /*0050*/ 	.short	0x0001
        /*0052*/ 	.short	0x0010
        /*0054*/ 	.byte	0x00, 0xf5, 0x21, 0x00


	//----- nvinfo : EIATTR_KPARAM_INFO
	.align		4
.L_176:
        /*0058*/ 	.byte	0x04, 0x17
        /*005a*/ 	.short	(.L_178 - .L_177)
.L_177:
        /*005c*/ 	.word	0x00000000
        /*0060*/ 	.short	0x0000
        /*0062*/ 	.short	0x0000
        /*0064*/ 	.byte	0x00, 0xf0, 0x41, 0x00


	//----- nvinfo : EIATTR_SPARSE_MMA_MASK
	.align		4
.L_178:
        /*0068*/ 	.byte	0x03, 0x50
        /*006a*/ 	.short	0x0000


	//----- nvinfo : EIATTR_MAXREG_COUNT
	.align		4
        /*006c*/ 	.byte	0x03, 0x1b
        /*006e*/ 	.short	0x00ff


	//----- nvinfo : EIATTR_NUM_BARRIERS
	.align		4
        /*0070*/ 	.byte	0x02, 0x4c
        /*0072*/ 	.byte	0x01
	.zero		1


	//----- nvinfo : EIATTR_MERCURY_ISA_VERSION
	.align		4
        /*0074*/ 	.byte	0x03, 0x5f
        /*0076*/ 	.short	0x0101


	//----- nvinfo : EIATTR_COOP_GROUP_MASK_REGIDS
	.align		4
        /*0078*/ 	.byte	0x04, 0x29
        /*007a*/ 	.short	(.L_180 - .L_179)


	//   ....[0]....
.L_179:
        /*007c*/ 	.word	0xffffffff


	//   ....[1]....
        /*0080*/ 	.word	0xffffffff


	//   ....[2]....
        /*0084*/ 	.word	0xffffffff


	//   ....[3]....
        /*0088*/ 	.word	0xffffffff


	//   ....[4]....
        /*008c*/ 	.word	0xffffffff


	//   ....[5]....
        /*0090*/ 	.word	0xffffffff


	//   ....[6]....
        /*0094*/ 	.word	0xffffffff


	//   ....[7]....
        /*0098*/ 	.word	0xffffffff


	//   ....[8]....
        /*009c*/ 	.word	0xffffffff


	//   ....[9]....
        /*00a0*/ 	.word	0xffffffff


	//   ....[10]....
        /*00a4*/ 	.word	0xffffffff


	//   ....[11]....
        /*00a8*/ 	.word	0xffffffff


	//   ....[12]....
        /*00ac*/ 	.word	0xffffffff


	//   ....[13]....
        /*00b0*/ 	.word	0xffffffff


	//   ....[14]....
        /*00b4*/ 	.word	0xffffffff


	//   ....[15]....
        /*00b8*/ 	.word	0xffffffff


	//   ....[16]....
        /*00bc*/ 	.word	0xffffffff


	//   ....[17]....
        /*00c0*/ 	.word	0xffffffff


	//   ....[18]....
        /*00c4*/ 	.word	0xffffffff


	//   ....[19]....
        /*00c8*/ 	.word	0xffffffff


	//   ....[20]....
        /*00cc*/ 	.word	0xffffffff


	//   ....[21]....
        /*00d0*/ 	.word	0xffffffff


	//   ....[22]....
        /*00d4*/ 	.word	0xffffffff


	//   ....[23]....
        /*00d8*/ 	.word	0xffffffff


	//   ....[24]....
        /*00dc*/ 	.word	0xffffffff


	//   ....[25]....
        /*00e0*/ 	.word	0xffffffff


	//   ....[26]....
        /*00e4*/ 	.word	0xffffffff


	//   ....[27]....
        /*00e8*/ 	.word	0xffffffff


	//   ....[28]....
        /*00ec*/ 	.word	0xffffffff


	//   ....[29]....
        /*00f0*/ 	.word	0xffffffff


	//----- nvinfo : EIATTR_COOP_GROUP_INSTR_OFFSETS
	.align		4
.L_180:
        /*00f4*/ 	.byte	0x04, 0x28
        /*00f6*/ 	.short	(.L_182 - .L_181)


	//   ....[0]....
.L_181:
        /*00f8*/ 	.word	0x00001330


	//   ....[1]....
        /*00fc*/ 	.word	0x00001340


	//   ....[2]....
        /*0100*/ 	.word	0x000013d0


	//   ....[3]....
        /*0104*/ 	.word	0x00001410


	//   ....[4]....
        /*0108*/ 	.word	0x00001490


	//   ....[5]....
        /*010c*/ 	.word	0x000014d0


	//   ....[6]....
        /*0110*/ 	.word	0x00001530


	//   ....[7]....
        /*0114*/ 	.word	0x00001560


	//   ....[8]....
        /*0118*/ 	.word	0x000015a0


	//   ....[9]....
        /*011c*/ 	.word	0x000015d0


	//   ....[10]....
        /*0120*/ 	.word	0x000018c0


	//   ....[11]....
        /*0124*/ 	.word	0x000018d0


	//   ....[12]....
        /*0128*/ 	.word	0x00001970


	//   ....[13]....
        /*012c*/ 	.word	0x000019a0


	//   ....[14]....
        /*0130*/ 	.word	0x00001a00


	//   ....[15]....
        /*0134*/ 	.word	0x00001a30


	//   ....[16]....
        /*0138*/ 	.word	0x00001aa0


	//   ....[17]....
        /*013c*/ 	.word	0x00001ad0


	//   ....[18]....
        /*0140*/ 	.word	0x00001b30


	//   ....[19]....
        /*0144*/ 	.word	0x00001b60


	//   ....[20]....
        /*0148*/ 	.word	0x00003b60


	//   ....[21]....
        /*014c*/ 	.word	0x00003b70


	//   ....[22]....
        /*0150*/ 	.word	0x00003c00


	//   ....[23]....
        /*0154*/ 	.word	0x00003c30


	//   ....[24]....
        /*0158*/ 	.word	0x00003ca0


	//   ....[25]....
        /*015c*/ 	.word	0x00003cc0


	//   ....[26]....
        /*0160*/ 	.word	0x00003d20


	//   ....[27]....
        /*0164*/ 	.word	0x00003d30


	//   ....[28]....
        /*0168*/ 	.word	0x00003d70


	//   ....[29]....
        /*016c*/ 	.word	0x00003d80


	//----- nvinfo : EIATTR_VRC_CTA_INIT_COUNT
	.align		4
.L_182:
        /*0170*/ 	.byte	0x02, 0x4a
	.zero		1
	.zero		1


	//----- nvinfo : EIATTR_EXIT_INSTR_OFFSETS
	.align		4
        /*0174*/ 	.byte	0x04, 0x1c
        /*0176*/ 	.short	(.L_184 - .L_183)


	//   ....[0]....
.L_183:
        /*0178*/ 	.word	0x000000a0


	//   ....[1]....
        /*017c*/ 	.word	0x000000e0


	//   ....[2]....
        /*0180*/ 	.word	0x00004000


	//   ....[3]....
        /*0184*/ 	.word	0x00004080


	//----- nvinfo : EIATTR_MAX_THREADS
	.align		4
.L_184:
        /*0188*/ 	.byte	0x04, 0x05
        /*018a*/ 	.short	(.L_186 - .L_185)
.L_185:
        /*018c*/ 	.word	0x00000100
        /*0190*/ 	.word	0x00000001
        /*0194*/ 	.word	0x00000001


	//----- nvinfo : EIATTR_CRS_STACK_SIZE
	.align		4
.L_186:
        /*0198*/ 	.byte	0x04, 0x1e
        /*019a*/ 	.short	(.L_188 - .L_187)
.L_187:
        /*019c*/ 	.word	0x00000000


	//----- nvinfo : EIATTR_CBANK_PARAM_SIZE
	.align		4
.L_188:
        /*01a0*/ 	.byte	0x03, 0x19
        /*01a2*/ 	.short	0x0031


	//----- nvinfo : EIATTR_PARAM_CBANK
	.align		4
        /*01a4*/ 	.byte	0x04, 0x0a
        /*01a6*/ 	.short	(.L_190 - .L_189)
	.align		4
.L_189:
        /*01a8*/ 	.word	index@(.nv.constant0._ZN3cub18CUB_300001_SM_10006detail6reduce28DeviceReduceSingleTileKernelINS2_10policy_hubIdyN4cuda3__47maximumIdEEE10Policy1000EN6thrust24THRUST_300001_SM_1000_NS12zip_iteratorINS5_3std3__45tupleIJNSC_6detail15normal_iteratorINSC_10device_ptrIdEEEESL_EEEEEPdyS8_dd14abs_differenceEEvT0_T1_T2_T3_T4_T6_)
        /*01ac*/ 	.short	0x0380
        /*01ae*/ 	.short	0x0031


	//----- nvinfo : EIATTR_SW_WAR
	.align		4
.L_190:
        /*01b0*/ 	.byte	0x04, 0x36
        /*01b2*/ 	.short	(.L_192 - .L_191)
.L_191:
        /*01b4*/ 	.word	0x00000008
.L_192:


//--------------------- .nv.info._ZN3cub18CUB_300001_SM_10006detail6reduce28DeviceReduceSingleTileKernelINS2_10policy_hubIdjN4cuda3__47maximumIdEEE10Policy1000EPdSB_iS8_ddNS5_3std3__410__identityEEEvT0_T1_T2_T3_T4_T6_ --------------------------
	.section	.nv.info._ZN3cub18CUB_300001_SM_10006detail6reduce28DeviceReduceSingleTileKernelINS2_10policy_hubIdjN4cuda3__47maximumIdEEE10Policy1000EPdSB_iS8_ddNS5_3std3__410__identityEEEvT0_T1_T2_T3_T4_T6_,"",@"SHT_CUDA_INFO"
	.sectionflags	@""
	.align	4


	//----- nvinfo : EIATTR_CUDA_API_VERSION
	.align		4
        /*0000*/ 	.byte	0x04, 0x37
        /*0002*/ 	.short	(.L_194 - .L_193)
.L_193:
        /*0004*/ 	.word	0x00000082


	//----- nvinfo : EIATTR_KPARAM_INFO
	.align		4
.L_194:
        /*0008*/ 	.byte	0x04, 0x17
        /*000a*/ 	.short	(.L_196 - .L_195)
.L_195:
        /*000c*/ 	.word	0x00000000
        /*0010*/ 	.short	0x0005
        /*0012*/ 	.short	0x0020
        /*0014*/ 	.byte	0x00, 0xf0, 0x05, 0x00


	//----- nvinfo : EIATTR_KPARAM_INFO
	.align		4
.L_196:
        /*0018*/ 	.byte	0x04, 0x17
        /*001a*/ 	.short	(.L_198 - .L_197)
.L_197:
        /*001c*/ 	.word	0x00000000
        /*0020*/ 	.short	0x0004
        /*0022*/ 	.short	0x0018
        /*0024*/ 	.byte	0x00, 0xf0, 0x21, 0x00


	//----- nvinfo : EIATTR_KPARAM_INFO
	.align		4
.L_198:
        /*0028*/ 	.byte	0x04, 0x17
        /*002a*/ 	.short	(.L_200 - .L_199)
.L_199:
        /*002c*/ 	.word	0x00000000
        /*0030*/ 	.short	0x0003
        /*0032*/ 	.short	0x0014
        /*0034*/ 	.byte	0x00, 0xf0, 0x05, 0x00


	//----- nvinfo : EIATTR_KPARAM_INFO
	.align		4
.L_200:
        /*0038*/ 	.byte	0x04, 0x17
        /*003a*/ 	.short	(.L_202 - .L_201)
.L_201:
        /*003c*/ 	.word	0x00000000
        /*0040*/ 	.short	0x0002
        /*0042*/ 	.short	0x0010
        /*0044*/ 	.byte	0x00, 0xf0, 0x11, 0x00


	//----- nvinfo : EIATTR_KPARAM_INFO
	.align		4
.L_202:
        /*0048*/ 	.byte	0x04, 0x17
        /*004a*/ 	.short	(.L_204 - .L_203)
.L_203:
        /*004c*/ 	.word	0x00000000
        /*0050*/ 	.short	0x0001
        /*0052*/ 	.short	0x0008
        /*0054*/ 	.byte	0x00, 0xf5, 0x21, 0x00


	//----- nvinfo : EIATTR_KPARAM_INFO
	.align		4
.L_204:
        /*0058*/ 	.byte	0x04, 0x17
        /*005a*/ 	.short	(.L_206 - .L_205)
.L_205:
        /*005c*/ 	.word	0x00000000
        /*0060*/ 	.short	0x0000
        /*0062*/ 	.short	0x0000
        /*0064*/ 	.byte	0x00, 0xf5, 0x21, 0x00


	//----- nvinfo : EIATTR_SPARSE_MMA_MASK
	.align		4
.L_206:
        /*0068*/ 	.byte	0x03, 0x50
        /*006a*/ 	.short	0x0000


	//----- nvinfo : EIATTR_MAXREG_COUNT
	.align		4
        /*006c*/ 	.byte	0x03, 0x1b
        /*006e*/ 	.short	0x00ff


	//----- nvinfo : EIATTR_NUM_BARRIERS
	.align		4
        /*0070*/ 	.byte	0x02, 0x4c
        /*0072*/ 	.byte	0x01
	.zero		1


	//----- nvinfo : EIATTR_MERCURY_ISA_VERSION
	.align		4
        /*0074*/ 	.byte	0x03, 0x5f
        /*0076*/ 	.short	0x0101


	//----- nvinfo : EIATTR_COOP_GROUP_MASK_REGIDS
	.align		4
        /*0078*/ 	.byte	0x04, 0x29
        /*007a*/ 	.short	(.L_208 - .L_207)


	//   ....[0]....
.L_207:
        /*007c*/ 	.word	0xffffffff


	//   ....[1]....
        /*0080*/ 	.word	0xffffffff


	//   ....[2]....
        /*0084*/ 	.word	0xffffffff


	//   ....[3]....
        /*0088*/ 	.word	0xffffffff


	//   ....[4]....
        /*008c*/ 	.word	0xffffffff


	//   ....[5]....
        /*0090*/ 	.word	0xffffffff


	//   ....[6]....
        /*0094*/ 	.word	0xffffffff


	//   ....[7]....
        /*0098*/ 	.word	0xffffffff


	//   ....[8]....
        /*009c*/ 	.word	0xffffffff


	//   ....[9]....
        /*00a0*/ 	.word	0xffffffff


	//   ....[10]....
        /*00a4*/ 	.word	0xffffffff


	//   ....[11]....
        /*00a8*/ 	.word	0xffffffff


	//   ....[12]....
        /*00ac*/ 	.word	0xffffffff


	//   ....[13]....
        /*00b0*/ 	.word	0xffffffff


	//   ....[14]....
        /*00b4*/ 	.word	0xffffffff


	//   ....[15]....
        /*00b8*/ 	.word	0xffffffff


	//   ....[16]....
        /*00bc*/ 	.word	0xffffffff


	//   ....[17]....
        /*00c0*/ 	.word	0xffffffff


	//   ....[18]....
        /*00c4*/ 	.word	0xffffffff


	//   ....[19]....
        /*00c8*/ 	.word	0xffffffff


	//   ....[20]....
        /*00cc*/ 	.word	0xffffffff


	//   ....[21]....
        /*00d0*/ 	.word	0xffffffff


	//   ....[22]....
        /*00d4*/ 	.word	0xffffffff


	//   ....[23]....
        /*00d8*/ 	.word	0xffffffff


	//   ....[24]....
        /*00dc*/ 	.word	0xffffffff


	//   ....[25]....
        /*00e0*/ 	.word	0xffffffff


	//   ....[26]....
        /*00e4*/ 	.word	0xffffffff


	//   ....[27]....
        /*00e8*/ 	.word	0xffffffff


	//   ....[28]....
        /*00ec*/ 	.word	0xffffffff


	//   ....[29]....
        /*00f0*/ 	.word	0xffffffff


	//   ....[30]....
        /*00f4*/ 	.word	0xffffffff


	//   ....[31]....
        /*00f8*/ 	.word	0xffffffff


	//   ....[32]....
        /*00fc*/ 	.word	0xffffffff


	//   ....[33]....
        /*0100*/ 	.word	0xffffffff


	//   ....[34]....
        /*0104*/ 	.word	0xffffffff


	//   ....[35]....
        /*0108*/ 	.word	0xffffffff


	//   ....[36]....
        /*010c*/ 	.word	0xffffffff


	//   ....[37]....
        /*0110*/ 	.word	0xffffffff


	//   ....[38]....
        /*0114*/ 	.word	0xffffffff


	//   ....[39]....
        /*0118*/ 	.word	0xffffffff


	//   ....[40]....
        /*011c*/ 	.word	0xffffffff


	//   ....[41]....
        /*0120*/ 	.word	0xffffffff


	//   ....[42]....
        /*0124*/ 	.word	0xffffffff


	//   ....[43]....
        /*0128*/ 	.word	0xffffffff


	//   ....[44]....
        /*012c*/ 	.word	0xffffffff


	//   ....[45]....
        /*0130*/ 	.word	0xffffffff


	//   ....[46]....
        /*0134*/ 	.word	0xffffffff


	//   ....[47]....
        /*0138*/ 	.word	0xffffffff


	//   ....[48]....
        /*013c*/ 	.word	0xffffffff


	//   ....[49]....
        /*0140*/ 	.word	0xffffffff


	//   ....[50]....
        /*0144*/ 	.word	0xffffffff


	//   ....[51]....
        /*0148*/ 	.word	0xffffffff


	//   ....[52]....
        /*014c*/ 	.word	0xffffffff


	//   ....[53]....
        /*0150*/ 	.word	0xffffffff


	//   ....[54]....
        /*0154*/ 	.word	0xffffffff


	//   ....[55]....
        /*0158*/ 	.word	0xffffffff


	//   ....[56]....
        /*015c*/ 	.word	0xffffffff


	//   ....[57]....
        /*0160*/ 	.word	0xffffffff


	//   ....[58]....
        /*0164*/ 	.word	0xffffffff


	//   ....[59]....
        /*0168*/ 	.word	0xffffffff


	//----- nvinfo : EIATTR_COOP_GROUP_INSTR_OFFSETS
	.align		4
.L_208:
        /*016c*/ 	.byte	0x04, 0x28
        /*016e*/ 	.short	(.L_210 - .L_209)


	//   ....[0]....
.L_209:
        /*0170*/ 	.word	0x00000d30


	//   ....[1]....
        /*0174*/ 	.word	0x00000d40


	//   ....[2]....
        /*0178*/ 	.word	0x00000dd0


	//   ....[3]....
        /*017c*/ 	.word	0x00000e10


	//   ....[4]....
        /*0180*/ 	.word	0x00000e80


	//   ....[5]....
        /*0184*/ 	.word	0x00000ea0


	//   ....[6]....
        /*0188*/ 	.word	0x00000ef0


	//   ....[7]....
        /*018c*/ 	.word	0x00000f10


	//   ....[8]....
        /*0190*/ 	.word	0x00000f60


	//   ....[9]....
        /*0194*/ 	.word	0x00000f80


	//   ....[10]....
        /*0198*/ 	.word	0x00001280


	//   ....[11]....
        /*019c*/ 	.word	0x00001290


	//   ....[12]....
        /*01a0*/ 	.word	0x00001320


	//   ....[13]....
        /*01a4*/ 	.word	0x00001350


	//   ....[14]....
        /*01a8*/ 	.word	0x000013b0


	//   ....[15]....
        /*01ac*/ 	.word	0x000013e0


	//   ....[16]....
        /*01b0*/ 	.word	0x00001440


	//   ....[17]....
        /*01b4*/ 	.word	0x00001480


	//   ....[18]....
        /*01b8*/ 	.word	0x000014f0


	//   ....[19]....
        /*01bc*/ 	.word	0x00001530


	//   ....[20]....
        /*01c0*/ 	.word	0x00002960


	//   ....[21]....
        /*01c4*/ 	.word	0x00002970


	//   ....[22]....
        /*01c8*/ 	.word	0x00002a00


	//   ....[23]....
        /*01cc*/ 	.word	0x00002a30


	//   ....[24]....
        /*01d0*/ 	.word	0x00002aa0


	//   ....[25]....
        /*01d4*/ 	.word	0x00002ac0


	//   ....[26]....
        /*01d8*/ 	.word	0x00002b20


	//   ....[27]....
        /*01dc*/ 	.word	0x00002b30


	//   ....[28]....
        /*01e0*/ 	.word	0x00002b80


	//   ....[29]....
        /*01e4*/ 	.word	0x00002b90


	//   ....[30]....
        /*01e8*/ 	.word	0x00003a20


	//   ....[31]....
        /*01ec*/ 	.word	0x00003a30


	//   ....[32]....
        /*01f0*/ 	.word	0x00003ac0


	//   ....[33]....
        /*01f4*/ 	.word	0x00003b00


	//   ....[34]....
        /*01f8*/ 	.word	0x00003b80


	//   ....[35]....
        /*01fc*/ 	.word	0x00003bc0


	//   ....[36]....
        /*0200*/ 	.word	0x00003c20


	//   ....[37]....
        /*0204*/ 	.word	0x00003c50


	//   ....[38]....
        /*0208*/ 	.word	0x00003ca0


	//   ....[39]....
        /*020c*/ 	.word	0x00003cd0


	//   ....[40]....
        /*0210*/ 	.word	0x00003fb0


	//   ....[41]....
        /*0214*/ 	.word	0x00003fc0


	//   ....[42]....
        /*0218*/ 	.word	0x00004050


	//   ....[43]....
        /*021c*/ 	.word	0x00004080


	//   ....[44]....
        /*0220*/ 	.word	0x000040d0


	//   ....[45]....
        /*0224*/ 	.word	0x00004100


	//   ....[46]....
        /*0228*/ 	.word	0x00004170


	//   ....[47]....
        /*022c*/ 	.word	0x000041b0


	//   ....[48]....
        /*0230*/ 	.word	0x00004220


	//   ....[49]....
        /*0234*/ 	.word	0x00004250


	//   ....[50]....
        /*0238*/ 	.word	0x00005700


	//   ....[51]....
        /*023c*/ 	.word	0x00005710


	//   ....[52]....
        /*0240*/ 	.word	0x000057a0


	//   ....[53]....
        /*0244*/ 	.word	0x000057e0


	//   ....[54]....
        /*0248*/ 	.word	0x00005860


	//   ....[55]....
        /*024c*/ 	.word	0x000058a0


	//   ....[56]....
        /*0250*/ 	.word	0x00005900


	//   ....[57]....
        /*0254*/ 	.word	0x00005930


	//   ....[58]....
        /*0258*/ 	.word	0x00005980


	//   ....[59]....
        /*025c*/ 	.word	0x000059b0


	//----- nvinfo : EIATTR_VRC_CTA_INIT_COUNT
	.align		4
.L_210:
        /*0260*/ 	.byte	0x02, 0x4a
	.zero		1
	.zero		1


	//----- nvinfo : EIATTR_EXIT_INSTR_OFFSETS
	.align		4
        /*0264*/ 	.byte	0x04, 0x1c
        /*0266*/ 	.short	(.L_212 - .L_211)


	//   ....[0]....
.L_211:
        /*0268*/ 	.word	0x00000080


	//   ....[1]....
        /*026c*/ 	.word	0x000000c0


	//   ....[2]....
        /*0270*/ 	.word	0x00005c20


	//   ....[3]....
        /*0274*/ 	.word	0x00005ca0


	//----- nvinfo : EIATTR_MAX_THREADS
	.align		4
.L_212:
        /*0278*/ 	.byte	0x04, 0x05
        /*027a*/ 	.short	(.L_214 - .L_213)
.L_213:
        /*027c*/ 	.word	0x00000100
        /*0280*/ 	.word	0x00000001
        /*0284*/ 	.word	0x00000001


	//----- nvinfo : EIATTR_CRS_STACK_SIZE
	.align		4
.L_214:
        /*0288*/ 	.byte	0x04, 0x1e
        /*028a*/ 	.short	(.L_216 - .L_215)
.L_215:
        /*028c*/ 	.word	0x00000000


	//----- nvinfo : EIATTR_CBANK_PARAM_SIZE
	.align		4
.L_216:
        /*0290*/ 	.byte	0x03, 0x19
        /*0292*/ 	.short	0x0021


	//----- nvinfo : EIATTR_PARAM_CBANK
	.align		4
        /*0294*/ 	.byte	0x04, 0x0a
        /*0296*/ 	.short	(.L_218 - .L_217)
	.align		4
.L_217:
        /*0298*/ 	.word	index@(.nv.constant0._ZN3cub18CUB_300001_SM_10006detail6reduce28DeviceReduceSingleTileKernelINS2_10policy_hubIdjN4cuda3__47maximumIdEEE10Policy1000EPdSB_iS8_ddNS5_3std3__410__identityEEEvT0_T1_T2_T3_T4_T6_)
        /*029c*/ 	.short	0x0380
        /*029e*/ 	.short	0x0021


	//----- nvinfo : EIATTR_SW_WAR
	.align		4
.L_218:
        /*02a0*/ 	.byte	0x04, 0x36
        /*02a2*/ 	.short	(.L_220 - .L_219)
.L_219:
        /*02a4*/ 	.word	0x00000008
.L_220:


//--------------------- .nv.info._ZN3cub18CUB_300001_SM_10006detail6reduce18DeviceReduceKernelINS2_10policy_hubIdjN4cuda3__47maximumIdEEE10Policy1000EN6thrust24THRUST_300001_SM_1000_NS12zip_iteratorINS5_3std3__45tupleIJNSC_6detail15normal_iteratorINSC_10device_ptrIdEEEESL_EEEEEjS8_d14abs_differenceEEvT0_PT3_T1_NS0_13GridEvenShareISS_EET2_T4_ --------------------------
	.section	.nv.info._ZN3cub18CUB_300001_SM_10006detail6reduce18DeviceReduceKernelINS2_10policy_hubIdjN4cuda3__47maximumIdEEE10Policy1000EN6thrust24THRUST_300001_SM_1000_NS12zip_iteratorINS5_3std3__45tupleIJNSC_6detail15normal_iteratorINSC_10device_ptrIdEEEESL_EEEEEjS8_d14abs_differenceEEvT0_PT3_T1_NS0_13GridEvenShareISS_EET2_T4_,"",@"SHT_CUDA_INFO"
	.sectionflags	@""
	.align	4


	//----- nvinfo : EIATTR_CUDA_API_VERSION
	.align		4
        /*0000*/ 	.byte	0x04, 0x37
        /*0002*/ 	.short	(.L_222 - .L_221)
.L_221:
        /*0004*/ 	.word	0x00000082


	//----- nvinfo : EIATTR_KPARAM_INFO
	.align		4
.L_222:
        /*0008*/ 	.byte	0x04, 0x17
        /*000a*/ 	.short	(.L_224 - .L_223)
.L_223:
        /*000c*/ 	.word	0x00000000
        /*0010*/ 	.short	0x0005
        /*0012*/ 	.short	0x0045
        /*0014*/ 	.byte	0x00, 0xf0, 0x05, 0x00


	//----- nvinfo : EIATTR_KPARAM_INFO
	.align		4
.L_224:
        /*0018*/ 	.byte	0x04, 0x17
        /*001a*/ 	.short	(.L_226 - .L_225)
.L_225:
        /*001c*/ 	.word	0x00000000
        /*0020*/ 	.short	0x0004
        /*0022*/ 	.short	0x0044
        /*0024*/ 	.byte	0x00, 0xf0, 0x05, 0x00


	//----- nvinfo : EIATTR_KPARAM_INFO
	.align		4
.L_226:
        /*0028*/ 	.byte	0x04, 0x17
        /*002a*/ 	.short	(.L_228 - .L_227)
.L_227:
        /*002c*/ 	.word	0x00000000
        /*0030*/ 	.short	0x0003
        /*0032*/ 	.short	0x001c
        /*0034*/ 	.byte	0x00, 0xf0, 0xa1, 0x00


	//----- nvinfo : EIATTR_KPARAM_INFO
	.align		4
.L_228:
        /*0038*/ 	.byte	0x04, 0x17
        /*003a*/ 	.short	(.L_230 - .L_229)
.L_229:
        /*003c*/ 	.word	0x00000000
        /*0040*/ 	.short	0x0002
        /*0042*/ 	.short	0x0018
        /*0044*/ 	.byte	0x00, 0xf0, 0x11, 0x00


	//----- nvinfo : EIATTR_KPARAM_INFO
	.align		4
.L_230:
        /*0048*/ 	.byte	0x04, 0x17
        /*004a*/ 	.short	(.L_232 - .L_231)
.L_231:
        /*004c*/ 	.word	0x00000000
        /*0050*/ 	.short	0x0001
        /*0052*/ 	.short	0x0010
        /*0054*/ 	.byte	0x00, 0xf5, 0x21, 0x00


	//----- nvinfo : EIATTR_KPARAM_INFO
	.align		4
.L_232:
        /*0058*/ 	.byte	0x04, 0x17
        /*005a*/ 	.short	(.L_234 - .L_233)
.L_233:
        /*005c*/ 	.word	0x00000000
        /*0060*/ 	.short	0x0000
        /*0062*/ 	.short	0x0000
        /*0064*/ 	.byte	0x00, 0xf0, 0x41, 0x00


	//----- nvinfo : EIATTR_SPARSE_MMA_MASK
	.align		4
.L_234:
        /*0068*/ 	.byte	0x03, 0x50
        /*006a*/ 	.short	0x0000


	//----- nvinfo : EIATTR_MAXREG_COUNT
	.align		4
        /*006c*/ 	.byte	0x03, 0x1b
        /*006e*/ 	.short	0x00ff


	//----- nvinfo : EIATTR_NUM_BARRIERS
	.align		4
        /*0070*/ 	.byte	0x02, 0x4c
        /*0072*/ 	.byte	0x01
	.zero		1


	//----- nvinfo : EIATTR_MERCURY_ISA_VERSION
	.align		4
        /*0074*/ 	.byte	0x03, 0x5f
        /*0076*/ 	.short	0x0101


	//----- nvinfo : EIATTR_COOP_GROUP_MASK_REGIDS
	.align		4
        /*0078*/ 	.byte	0x04, 0x29
        /*007a*/ 	.short	(.L_236 - .L_235)


	//   ....[0]....
.L_235:
        /*007c*/ 	.word	0xffffffff


	//   ....[1]....
        /*0080*/ 	.word	0xffffffff


	//   ....[2]....
        /*0084*/ 	.word	0xffffffff


	//   ....[3]....
        /*0088*/ 	.word	0xffffffff


	//   ....[4]....
        /*008c*/ 	.word	0xffffffff


	//   ....[5]....
        /*0090*/ 	.word	0xffffffff


	//   ....[6]....
        /*0094*/ 	.word	0xffffffff


	//   ....[7]....
        /*0098*/ 	.word	0xffffffff


	//   ....[8]....
        /*009c*/ 	.word	0xffffffff


	//   ....[9]....
        /*00a0*/ 	.word	0xffffffff


	//   ....[10]....
        /*00a4*/ 	.word	0xffffffff


	//   ....[11]....
        /*00a8*/ 	.word	0xffffffff


	//   ....[12]....
        /*00ac*/ 	.word	0xffffffff


	//   ....[13]....
        /*00b0*/ 	.word	0xffffffff


	//   ....[14]....
        /*00b4*/ 	.word	0xffffffff


	//   ....[15]....
        /*00b8*/ 	.word	0xffffffff


	//   ....[16]....
        /*00bc*/ 	.word	0xffffffff


	//   ....[17]....
        /*00c0*/ 	.word	0xffffffff


	//   ....[18]....
        /*00c4*/ 	.word	0xffffffff


	//   ....[19]....
        /*00c8*/ 	.word	0xffffffff


	//   ....[20]....
        /*00cc*/ 	.word	0xffffffff


	//   ....[21]....
        /*00d0*/ 	.word	0xffffffff


	//   ....[22]....
        /*00d4*/ 	.word	0xffffffff


	//   ....[23]....
        /*00d8*/ 	.word	0xffffffff


	//   ....[24]....
        /*00dc*/ 	.word	0xffffffff


	//   ....[25]....
        /*00e0*/ 	.word	0xffffffff


	//   ....[26]....
        /*00e4*/ 	.word	0xffffffff


	//   ....[27]....
        /*00e8*/ 	.word	0xffffffff


	//   ....[28]....
        /*00ec*/ 	.word	0xffffffff


	//   ....[29]....
        /*00f0*/ 	.word	0xffffffff


	//----- nvinfo : EIATTR_COOP_GROUP_INSTR_OFFSETS
	.align		4
.L_236:
        /*00f4*/ 	.byte	0x04, 0x28
        /*00f6*/ 	.short	(.L_238 - .L_237)


	//   ....[0]....
.L_237:
        /*00f8*/ 	.word	0x000017c0


	//   ....[1]....
        /*00fc*/ 	.word	0x000017d0


	//   ....[2]....
        /*0100*/ 	.word	0x00001860


	//   ....[3]....
        /*0104*/ 	.word	0x00001890


	//   ....[4]....
        /*0108*/ 	.word	0x00001900


	//   ....[5]....
        /*010c*/ 	.word	0x00001920


	//   ....[6]....
        /*0110*/ 	.word	0x00001980


	//   ....[7]....
        /*0114*/ 	.word	0x00001990


	//   ....[8]....
        /*0118*/ 	.word	0x000019e0


	//   ....[9]....
        /*011c*/ 	.word	0x000019f0


	//   ....[10]....
        /*0120*/ 	.word	0x00001cd0


	//   ....[11]....
        /*0124*/ 	.word	0x00001ce0


	//   ....[12]....
        /*0128*/ 	.word	0x00001d70


	//   ....[13]....
        /*012c*/ 	.word	0x00001d90


	//   ....[14]....
        /*0130*/ 	.word	0x00001df0


	//   ....[15]....
        /*0134*/ 	.word	0x00001e10


	//   ....[16]....
        /*0138*/ 	.word	0x00001e70


	//   ....[17]....
        /*013c*/ 	.word	0x00001ea0


	//   ....[18]....
        /*0140*/ 	.word	0x00001f20


	//   ....[19]....
        /*0144*/ 	.word	0x00001f40


	//   ....[20]....
        /*0148*/ 	.word	0x000042e0


	//   ....[21]....
        /*014c*/ 	.word	0x000042f0


	//   ....[22]....
        /*0150*/ 	.word	0x00004380


	//   ....[23]....
        /*0154*/ 	.word	0x000043b0


	//   ....[24]....
        /*0158*/ 	.word	0x00004420


	//   ....[25]....
        /*015c*/ 	.word	0x00004440


	//   ....[26]....
        /*0160*/ 	.word	0x000044a0


	//   ....[27]....
        /*0164*/ 	.word	0x000044b0


	//   ....[28]....
        /*0168*/ 	.word	0x00004500


	//   ....[29]....
        /*016c*/ 	.word	0x00004510


	//----- nvinfo : EIATTR_VRC_CTA_INIT_COUNT
	.align		4
.L_238:
        /*0170*/ 	.byte	0x02, 0x4a
	.zero		1
	.zero		1


	//----- nvinfo : EIATTR_EXIT_INSTR_OFFSETS
	.align		4
        /*0174*/ 	.byte	0x04, 0x1c
        /*0176*/ 	.short	(.L_240 - .L_239)


	//   ....[0]....
.L_239:
        /*0178*/ 	.word	0x00004780


	//   ....[1]....
        /*017c*/ 	.word	0x000047e0


	//----- nvinfo : EIATTR_MAX_THREADS
	.align		4
.L_240:
        /*0180*/ 	.byte	0x04, 0x05
        /*0182*/ 	.short	(.L_242 - .L_241)
.L_241:
        /*0184*/ 	.word	0x00000100
        /*0188*/ 	.word	0x00000001
        /*018c*/ 	.word	0x00000001


	//----- nvinfo : EIATTR_CRS_STACK_SIZE
	.align		4
.L_242:
        /*0190*/ 	.byte	0x04, 0x1e
        /*0192*/ 	.short	(.L_244 - .L_243)
.L_243:
        /*0194*/ 	.word	0x00000000


	//----- nvinfo : EIATTR_CBANK_PARAM_SIZE
	.align		4
.L_244:
        /*0198*/ 	.byte	0x03, 0x19
        /*019a*/ 	.short	0x0046


	//----- nvinfo : EIATTR_PARAM_CBANK
	.align		4
        /*019c*/ 	.byte	0x04, 0x0a
        /*019e*/ 	.short	(.L_246 - .L_245)
	.align		4
.L_245:
        /*01a0*/ 	.word	index@(.nv.constant0._ZN3cub18CUB_300001_SM_10006detail6reduce18DeviceReduceKernelINS2_10policy_hubIdjN4cuda3__47maximumIdEEE10Policy1000EN6thrust24THRUST_300001_SM_1000_NS12zip_iteratorINS5_3std3__45tupleIJNSC_6detail15normal_iteratorINSC_10device_ptrIdEEEESL_EEEEEjS8_d14abs_differenceEEvT0_PT3_T1_NS0_13GridEvenShareISS_EET2_T4_)
        /*01a4*/ 	.short	0x0380
        /*01a6*/ 	.short	0x0046


	//----- nvinfo : EIATTR_SW_WAR
	.align		4
.L_246:
        /*01a8*/ 	.byte	0x04, 0x36
        /*01aa*/ 	.short	(.L_248 - .L_247)
.L_247:
        /*01ac*/ 	.word	0x00000008
.L_248:


//--------------------- .nv.info._ZN3cub18CUB_300001_SM_10006detail6reduce28DeviceReduceSingleTileKernelINS2_10policy_hubIdjN4cuda3__47maximumIdEEE10Policy1000EN6thrust24THRUST_300001_SM_1000_NS12zip_iteratorINS5_3std3__45tupleIJNSC_6detail15normal_iteratorINSC_10device_ptrIdEEEESL_EEEEEPdjS8_dd14abs_differenceEEvT0_T1_T2_T3_T4_T6_ --------------------------
	.section	.nv.info._ZN3cub18CUB_300001_SM_10006detail6reduce28DeviceReduceSingleTileKernelINS2_10policy_hubIdjN4cuda3__47maximumIdEEE10Policy1000EN6thrust24THRUST_300001_SM_1000_NS12zip_iteratorINS5_3std3__45tupleIJNSC_6detail15normal_iteratorINSC_10device_ptrIdEEEESL_EEEEEPdjS8_dd14abs_differenceEEvT0_T1_T2_T3_T4_T6_,"",@"SHT_CUDA_INFO"
	.sectionflags	@""
	.align	4


	//----- nvinfo : EIATTR_CUDA_API_VERSION
	.align		4
        /*0000*/ 	.byte	0x04, 0x37
        /*0002*/ 	.short	(.L_250 - .L_249)
.L_249:
        /*0004*/ 	.word	0x00000082


	//----- nvinfo : EIATTR_KPARAM_INFO
	.align		4
.L_250:
        /*0008*/ 	.byte	0x04, 0x17
        /*000a*/ 	.short	(.L_252 - .L_251)
.L_251:
        /*000c*/ 	.word	0x00000000
        /*0010*/ 	.short	0x0005
        /*0012*/ 	.short	0x0028
        /*0014*/ 	.byte	0x00, 0xf0, 0x05, 0x00


	//----- nvinfo : EIATTR_KPARAM_INFO
	.align		4
.L_252:
        /*0018*/ 	.byte	0x04, 0x17
        /*001a*/ 	.short	(.L_254 - .L_253)
.L_253:
        /*001c*/ 	.word	0x00000000
        /*0020*/ 	.short	0x0004
        /*0022*/ 	.short	0x0020
        /*0024*/ 	.byte	0x00, 0xf0, 0x21, 0x00


	//----- nvinfo : EIATTR_KPARAM_INFO
	.align		4
.L_254:
        /*0028*/ 	.byte	0x04, 0x17
        /*002a*/ 	.short	(.L_256 - .L_255)
.L_255:
        /*002c*/ 	.word	0x00000000
        /*0030*/ 	.short	0x0003
        /*0032*/ 	.short	0x001c
        /*0034*/ 	.byte	0x00, 0xf0, 0x05, 0x00


	//----- nvinfo : EIATTR_KPARAM_INFO
	.align		4
.L_256:
        /*0038*/ 	.byte	0x04, 0x17
        /*003a*/ 	.short	(.L_258 - .L_257)
.L_257:
        /*003c*/ 	.word	0x00000000
        /*0040*/ 	.short	0x0002
        /*0042*/ 	.short	0x0018
        /*0044*/ 	.byte	0x00, 0xf0, 0x11, 0x00


	//----- nvinfo : EIATTR_KPARAM_INFO
	.align		4
.L_258:
        /*0048*/ 	.byte	0x04, 0x17
        /*004a*/ 	.short	(.L_260 - .L_259)
.L_259:
        /*004c*/ 	.word	0x00000000
        /*0050*/ 	.short	0x0001
        /*0052*/ 	.short	0x0010
        /*0054*/ 	.byte	0x00, 0xf5, 0x21, 0x00


	//----- nvinfo : EIATTR_KPARAM_INFO
	.align		4
.L_260:
        /*0058*/ 	.byte	0x04, 0x17
        /*005a*/ 	.short	(.L_262 - .L_261)
.L_261:
        /*005c*/ 	.word	0x00000000
        /*0060*/ 	.short	0x0000
        /*0062*/ 	.short	0x0000
        /*0064*/ 	.byte	0x00, 0xf0, 0x41, 0x00


	//----- nvinfo : EIATTR_SPARSE_MMA_MASK
	.align		4
.L_262:
        /*0068*/ 	.byte	0x03, 0x50
        /*006a*/ 	.short	0x0000


	//----- nvinfo : EIATTR_MAXREG_COUNT
	.align		4
        /*006c*/ 	.byte	0x03, 0x1b
        /*006e*/ 	.short	0x00ff


	//----- nvinfo : EIATTR_NUM_BARRIERS
	.align		4
        /*0070*/ 	.byte	0x02, 0x4c
        /*0072*/ 	.byte	0x01
	.zero		1


	//----- nvinfo : EIATTR_MERCURY_ISA_VERSION
	.align		4
        /*0074*/ 	.byte	0x03, 0x5f
        /*0076*/ 	.short	0x0101


	//----- nvinfo : EIATTR_COOP_GROUP_MASK_REGIDS
	.align		4
        /*0078*/ 	.byte	0x04, 0x29
        /*007a*/ 	.short	(.L_264 - .L_263)


	//   ....[0]....
.L_263:
        /*007c*/ 	.word	0xffffffff


	//   ....[1]....
        /*0080*/ 	.word	0xffffffff


	//   ....[2]....
        /*0084*/ 	.word	0xffffffff


	//   ....[3]....
        /*0088*/ 	.word	0xffffffff


	//   ....[4]....
        /*008c*/ 	.word	0xffffffff


	//   ....[5]....
        /*0090*/ 	.word	0xffffffff


	//   ....[6]....
        /*0094*/ 	.word	0xffffffff


	//   ....[7]....
        /*0098*/ 	.word	0xffffffff


	//   ....[8]....
        /*009c*/ 	.word	0xffffffff


	//   ....[9]....
        /*00a0*/ 	.word	0xffffffff


	//   ....[10]....
        /*00a4*/ 	.word	0xffffffff


	//   ....[11]....
        /*00a8*/ 	.word	0xffffffff


	//   ....[12]....
        /*00ac*/ 	.word	0xffffffff


	//   ....[13]....
        /*00b0*/ 	.word	0xffffffff


	//   ....[14]....
        /*00b4*/ 	.word	0xffffffff


	//   ....[15]....
        /*00b8*/ 	.word	0xffffffff


	//   ....[16]....
        /*00bc*/ 	.word	0xffffffff


	//   ....[17]....
        /*00c0*/ 	.word	0xffffffff


	//   ....[18]....
        /*00c4*/ 	.word	0xffffffff


	//   ....[19]....
        /*00c8*/ 	.word	0xffffffff


	//   ....[20]....
        /*00cc*/ 	.word	0xffffffff


	//   ....[21]....
        /*00d0*/ 	.word	0xffffffff


	//   ....[22]....
        /*00d4*/ 	.word	0xffffffff


	//   ....[23]....
        /*00d8*/ 	.word	0xffffffff


	//   ....[24]....
        /*00dc*/ 	.word	0xffffffff


	//   ....[25]....
        /*00e0*/ 	.word	0xffffffff


	//   ....[26]....
        /*00e4*/ 	.word	0xffffffff


	//   ....[27]....
        /*00e8*/ 	.word	0xffffffff


	//   ....[28]....
        /*00ec*/ 	.word	0xffffffff


	//   ....[29]....
        /*00f0*/ 	.word	0xffffffff


	//----- nvinfo : EIATTR_COOP_GROUP_INSTR_OFFSETS
	.align		4
.L_264:
        /*00f4*/ 	.byte	0x04, 0x28
        /*00f6*/ 	.short	(.L_266 - .L_265)


	//   ....[0]....
.L_265:
        /*00f8*/ 	.word	0x00001380


	//   ....[1]....
        /*00fc*/ 	.word	0x00001390


	//   ....[2]....
        /*0100*/ 	.word	0x00001420


	//   ....[3]....
        /*0104*/ 	.word	0x00001460


	//   ....[4]....
        /*0108*/ 	.word	0x000014e0


	//   ....[5]....
        /*010c*/ 	.word	0x00001520


	//   ....[6]....
        /*0110*/ 	.word	0x00001580


	//   ....[7]....
        /*0114*/ 	.word	0x000015b0


	//   ....[8]....
        /*0118*/ 	.word	0x00001600


	//   ....[9]....
        /*011c*/ 	.word	0x00001630


	//   ....[10]....
        /*0120*/ 	.word	0x00001910


	//   ....[11]....
        /*0124*/ 	.word	0x00001920


	//   ....[12]....
        /*0128*/ 	.word	0x000019e0


	//   ....[13]....
        /*012c*/ 	.word	0x000019f0


	//   ....[14]....
        /*0130*/ 	.word	0x00001a40


	//   ....[15]....
        /*0134*/ 	.word	0x00001a60


	//   ....[16]....
        /*0138*/ 	.word	0x00001ab0


	//   ....[17]....
        /*013c*/ 	.word	0x00001ae0


	//   ....[18]....
        /*0140*/ 	.word	0x00001b40


	//   ....[19]....
        /*0144*/ 	.word	0x00001b60


	//   ....[20]....
        /*0148*/ 	.word	0x00003d10


	//   ....[21]....
        /*014c*/ 	.word	0x00003d20


	//   ....[22]....
        /*0150*/ 	.word	0x00003db0


	//   ....[23]....
        /*0154*/ 	.word	0x00003de0


	//   ....[24]....
        /*0158*/ 	.word	0x00003e50


	//   ....[25]....
        /*015c*/ 	.word	0x00003e70


	//   ....[26]....
        /*0160*/ 	.word	0x00003ed0


	//   ....[27]....
        /*0164*/ 	.word	0x00003ee0


	//   ....[28]....
        /*0168*/ 	.word	0x00003f30


	//   ....[29]....
        /*016c*/ 	.word	0x00003f40


	//----- nvinfo : EIATTR_VRC_CTA_INIT_COUNT
	.align		4
.L_266:
        /*0170*/ 	.byte	0x02, 0x4a
	.zero		1
	.zero		1


	//----- nvinfo : EIATTR_EXIT_INSTR_OFFSETS
	.align		4
        /*0174*/ 	.byte	0x04, 0x1c
        /*0176*/ 	.short	(.L_268 - .L_267)


	//   ....[0]....
.L_267:
        /*0178*/ 	.word	0x00000080


	//   ....[1]....
        /*017c*/ 	.word	0x000000c0


	//   ....[2]....
        /*0180*/ 	.word	0x000041b0


	//   ....[3]....
        /*0184*/ 	.word	0x00004230


	//----- nvinfo : EIATTR_MAX_THREADS
	.align		4
.L_268:
        /*0188*/ 	.byte	0x04, 0x05
        /*018a*/ 	.short	(.L_270 - .L_269)
.L_269:
        /*018c*/ 	.word	0x00000100
        /*0190*/ 	.word	0x00000001
        /*0194*/ 	.word	0x00000001


	//----- nvinfo : EIATTR_CRS_STACK_SIZE
	.align		4
.L_270:
        /*0198*/ 	.byte	0x04, 0x1e
        /*019a*/ 	.short	(.L_272 - .L_271)
.L_271:
        /*019c*/ 	.word	0x00000000


	//----- nvinfo : EIATTR_CBANK_PARAM_SIZE
	.align		4
.L_272:
        /*01a0*/ 	.byte	0x03, 0x19
        /*01a2*/ 	.short	0x0029


	//----- nvinfo : EIATTR_PARAM_CBANK
	.align		4
        /*01a4*/ 	.byte	0x04, 0x0a
        /*01a6*/ 	.short	(.L_274 - .L_273)
	.align		4
.L_273:
        /*01a8*/ 	.word	index@(.nv.constant0._ZN3cub18CUB_300001_SM_10006detail6reduce28DeviceReduceSingleTileKernelINS2_10policy_hubIdjN4cuda3__47maximumIdEEE10Policy1000EN6thrust24THRUST_300001_SM_1000_NS12zip_iteratorINS5_3std3__45tupleIJNSC_6detail15normal_iteratorINSC_10device_ptrIdEEEESL_EEEEEPdjS8_dd14abs_differenceEEvT0_T1_T2_T3_T4_T6_)
        /*01ac*/ 	.short	0x0380
        /*01ae*/ 	.short	0x0029


	//----- nvinfo : EIATTR_SW_WAR
	.align		4
.L_274:
        /*01b0*/ 	.byte	0x04, 0x36
        /*01b2*/ 	.short	(.L_276 - .L_275)
.L_275:
        /*01b4*/ 	.word	0x00000008
.L_276:


//--------------------- .nv.info._ZN3cub18CUB_300001_SM_10006detail8for_each13static_kernelINS2_12policy_hub_t12policy_500_tElN6thrust24THRUST_300001_SM_1000_NS8cuda_cub6__fill7functorINS7_6detail15normal_iteratorINS7_10device_ptrIdEEEEdEEEEvT0_T1_ --------------------------
	.section	.nv.info._ZN3cub18CUB_300001_SM_10006detail8for_each13static_kernelINS2_12policy_hub_t12policy_500_tElN6thrust24THRUST_300001_SM_1000_NS8cuda_cub6__fill7functorINS7_6detail15normal_iteratorINS7_10device_ptrIdEEEEdEEEEvT0_T1_,"",@"SHT_CUDA_INFO"
	.sectionflags	@""
	.align	4


	//----- nvinfo : EIATTR_CUDA_API_VERSION
	.align		4
        /*0000*/ 	.byte	0x04, 0x37
        /*0002*/ 	.short	(.L_278 - .L_277)
.L_277:
        /*0004*/ 	.word	0x00000082


	//----- nvinfo : EIATTR_KPARAM_INFO
	.align		4
.L_278:
        /*0008*/ 	.byte	0x04, 0x17
        /*000a*/ 	.short	(.L_280 - .L_279)
.L_279:
        /*000c*/ 	.word	0x00000000
        /*0010*/ 	.short	0x0001
        /*0012*/ 	.short	0x0008
        /*0014*/ 	.byte	0x00, 0xf0, 0x41, 0x00


	//----- nvinfo : EIATTR_KPARAM_INFO
	.align		4
.L_280:
        /*0018*/ 	.byte	0x04, 0x17
        /*001a*/ 	.short	(.L_282 - .L_281)
.L_281:
        /*001c*/ 	.word	0x00000000
        /*0020*/ 	.short	0x0000
        /*0022*/ 	.short	0x0000
        /*0024*/ 	.byte	0x00, 0xf0, 0x21, 0x00


	//----- nvinfo : EIATTR_SPARSE_MMA_MASK
	.align		4
.L_282:
        /*0028*/ 	.byte	0x03, 0x50
        /*002a*/ 	.short	0x0000


	//----- nvinfo : EIATTR_MAXREG_COUNT
	.align		4
        /*002c*/ 	.byte	0x03, 0x1b
        /*002e*/ 	.short	0x00ff


	//----- nvinfo : EIATTR_MERCURY_ISA_VERSION
	.align		4
        /*0030*/ 	.byte	0x03, 0x5f
        /*0032*/ 	.short	0x0101


	//----- nvinfo : EIATTR_VRC_CTA_INIT_COUNT
	.align		4
        /*0034*/ 	.byte	0x02, 0x4a
	.zero		1
	.zero		1


	//----- nvinfo : EIATTR_EXIT_INSTR_OFFSETS
	.align		4
        /*0038*/ 	.byte	0x04, 0x1c
        /*003a*/ 	.short	(.L_284 - .L_283)


	//   ....[0]....
.L_283:
        /*003c*/ 	.word	0x00000130


	//   ....[1]....
        /*0040*/ 	.word	0x00000240


	//   ....[2]....
        /*0044*/ 	.word	0x00000270


	//----- nvinfo : EIATTR_MAX_THREADS
	.align		4
.L_284:
        /*0048*/ 	.byte	0x04, 0x05
        /*004a*/ 	.short	(.L_286 - .L_285)
.L_285:
        /*004c*/ 	.word	0x00000100
        /*0050*/ 	.word	0x00000001
        /*0054*/ 	.word	0x00000001


	//----- nvinfo : EIATTR_CBANK_PARAM_SIZE
	.align		4
.L_286:
        /*0058*/ 	.byte	0x03, 0x19
        /*005a*/ 	.short	0x0018


	//----- nvinfo : EIATTR_PARAM_CBANK
	.align		4
        /*005c*/ 	.byte	0x04, 0x0a
        /*005e*/ 	.short	(.L_288 - .L_287)
	.align		4
.L_287:
        /*0060*/ 	.word	index@(.nv.constant0._ZN3cub18CUB_300001_SM_10006detail8for_each13static_kernelINS2_12policy_hub_t12policy_500_tElN6thrust24THRUST_300001_SM_1000_NS8cuda_cub6__fill7functorINS7_6detail15normal_iteratorINS7_10device_ptrIdEEEEdEEEEvT0_T1_)
        /*0064*/ 	.short	0x0380
        /*0066*/ 	.short	0x0018


	//----- nvinfo : EIATTR_SW_WAR
	.align		4
.L_288:
        /*0068*/ 	.byte	0x04, 0x36
        /*006a*/ 	.short	(.L_290 - .L_289)
.L_289:
        /*006c*/ 	.word	0x00000008
.L_290:


//--------------------- .nv.info._ZN3cub18CUB_300001_SM_10006detail8for_each13static_kernelINS2_12policy_hub_t12policy_500_tEmN6thrust24THRUST_300001_SM_1000_NS8cuda_cub20__uninitialized_fill7functorINS7_10device_ptrIdEEdEEEEvT0_T1_ --------------------------
	.section	.nv.info._ZN3cub18CUB_300001_SM_10006detail8for_each13static_kernelINS2_12policy_hub_t12policy_500_tEmN6thrust24THRUST_300001_SM_1000_NS8cuda_cub20__uninitialized_fill7functorINS7_10device_ptrIdEEdEEEEvT0_T1_,"",@"SHT_CUDA_INFO"
	.sectionflags	@""
	.align	4


	//----- nvinfo : EIATTR_CUDA_API_VERSION
	.align		4
        /*0000*/ 	.byte	0x04, 0x37
        /*0002*/ 	.short	(.L_292 - .L_291)
.L_291:
        /*0004*/ 	.word	0x00000082


	//----- nvinfo : EIATTR_KPARAM_INFO
	.align		4
.L_292:
        /*0008*/ 	.byte	0x04, 0x17
        /*000a*/ 	.short	(.L_294 - .L_293)
.L_293:
        /*000c*/ 	.word	0x00000000
        /*0010*/ 	.short	0x0001
        /*0012*/ 	.short	0x0008
        /*0014*/ 	.byte	0x00, 0xf0, 0x41, 0x00


	//----- nvinfo : EIATTR_KPARAM_INFO
	.align		4
.L_294:
        /*0018*/ 	.byte	0x04, 0x17
        /*001a*/ 	.short	(.L_296 - .L_295)
.L_295:
        /*001c*/ 	.word	0x00000000
        /*0020*/ 	.short	0x0000
        /*0022*/ 	.short	0x0000
        /*0024*/ 	.byte	0x00, 0xf0, 0x21, 0x00


	//----- nvinfo : EIATTR_SPARSE_MMA_MASK
	.align		4
.L_296:
        /*0028*/ 	.byte	0x03, 0x50
        /*002a*/ 	.short	0x0000


	//----- nvinfo : EIATTR_MAXREG_COUNT
	.align		4
        /*002c*/ 	.byte	0x03, 0x1b
        /*002e*/ 	.short	0x00ff


	//----- nvinfo : EIATTR_MERCURY_ISA_VERSION
	.align		4
        /*0030*/ 	.byte	0x03, 0x5f
        /*0032*/ 	.short	0x0101


	//----- nvinfo : EIATTR_VRC_CTA_INIT_COUNT
	.align		4
        /*0034*/ 	.byte	0x02, 0x4a
	.zero		1
	.zero		1


	//----- nvinfo : EIATTR_EXIT_INSTR_OFFSETS
	.align		4
        /*0038*/ 	.byte	0x04, 0x1c
        /*003a*/ 	.short	(.L_298 - .L_297)


	//   ....[0]....
.L_297:
        /*003c*/ 	.word	0x00000130


	//   ....[1]....
        /*0040*/ 	.word	0x00000230


	//   ....[2]....
        /*0044*/ 	.word	0x00000260


	//----- nvinfo : EIATTR_MAX_THREADS
	.align		4
.L_298:
        /*0048*/ 	.byte	0x04, 0x05
        /*004a*/ 	.short	(.L_300 - .L_299)
.L_299:
        /*004c*/ 	.word	0x00000100
        /*0050*/ 	.word	0x00000001
        /*0054*/ 	.word	0x00000001


	//----- nvinfo : EIATTR_CBANK_PARAM_SIZE
	.align		4
.L_300:
        /*0058*/ 	.byte	0x03, 0x19
        /*005a*/ 	.short	0x0018


	//----- nvinfo : EIATTR_PARAM_CBANK
	.align		4
        /*005c*/ 	.byte	0x04, 0x0a
        /*005e*/ 	.short	(.L_302 - .L_301)
	.align		4
.L_301:
        /*0060*/ 	.word	index@(.nv.constant0._ZN3cub18CUB_300001_SM_10006detail8for_each13static_kernelINS2_12policy_hub_t12policy_500_tEmN6thrust24THRUST_300001_SM_1000_NS8cuda_cub20__uninitialized_fill7functorINS7_10device_ptrIdEEdEEEEvT0_T1_)
        /*0064*/ 	.short	0x0380
        /*0066*/ 	.short	0x0018


	//----- nvinfo : EIATTR_SW_WAR
	.align		4
.L_302:
        /*0068*/ 	.byte	0x04, 0x36
        /*006a*/ 	.short	(.L_304 - .L_303)
.L_303:
        /*006c*/ 	.word	0x00000008
.L_304:


//--------------------- .nv.info._ZN3cub18CUB_300001_SM_10006detail11EmptyKernelIvEEvv --------------------------
	.section	.nv.info._ZN3cub18CUB_300001_SM_10006detail11EmptyKernelIvEEvv,"",@"SHT_CUDA_INFO"
	.sectionflags	@""
	.align	4


	//----- nvinfo : EIATTR_CUDA_API_VERSION
	.align		4
        /*0000*/ 	.byte	0x04, 0x37
        /*0002*/ 	.short	(.L_306 - .L_305)
.L_305:
        /*0004*/ 	.word	0x00000082


	//----- nvinfo : EIATTR_SPARSE_MMA_MASK
	.align		4
.L_306:
        /*0008*/ 	.byte	0x03, 0x50
        /*000a*/ 	.short	0x0000


	//----- nvinfo : EIATTR_MAXREG_COUNT
	.align		4
        /*000c*/ 	.byte	0x03, 0x1b
        /*000e*/ 	.short	0x00ff


	//----- nvinfo : EIATTR_MERCURY_ISA_VERSION
	.align		4
        /*0010*/ 	.byte	0x03, 0x5f
        /*0012*/ 	.short	0x0101


	//----- nvinfo : EIATTR_VRC_CTA_INIT_COUNT
	.align		4
        /*0014*/ 	.byte	0x02, 0x4a
	.zero		1
	.zero		1


	//----- nvinfo : EIATTR_EXIT_INSTR_OFFSETS
	.align		4
        /*0018*/ 	.byte	0x04, 0x1c
        /*001a*/ 	.short	(.L_308 - .L_307)


	//   ....[0]....
.L_307:
        /*001c*/ 	.word	0x00000010


	//----- nvinfo : EIATTR_SW_WAR
	.align		4
.L_308:
        /*0020*/ 	.byte	0x04, 0x36
        /*0022*/ 	.short	(.L_310 - .L_309)
.L_309:
        /*0024*/ 	.word	0x00000008
.L_310:


//--------------------- .nv.info._Z11blackKernelPdid --------------------------
	.section	.nv.info._Z11blackKernelPdid,"",@"SHT_CUDA_INFO"
	.sectionflags	@""
	.align	4


	//----- nvinfo : EIATTR_CUDA_API_VERSION
	.align		4
        /*0000*/ 	.byte	0x04, 0x37
        /*0002*/ 	.short	(.L_312 - .L_311)
.L_311:
        /*0004*/ 	.word	0x00000082


	//----- nvinfo : EIATTR_KPARAM_INFO
	.align		4
.L_312:
        /*0008*/ 	.byte	0x04, 0x17
        /*000a*/ 	.short	(.L_314 - .L_313)
.L_313:
        /*000c*/ 	.word	0x00000000
        /*0010*/ 	.short	0x0002
        /*0012*/ 	.short	0x0010
        /*0014*/ 	.byte	0x00, 0xf0, 0x21, 0x00


	//----- nvinfo : EIATTR_KPARAM_INFO
	.align		4
.L_314:
        /*0018*/ 	.byte	0x04, 0x17
        /*001a*/ 	.short	(.L_316 - .L_315)
.L_315:
        /*001c*/ 	.word	0x00000000
        /*0020*/ 	.short	0x0001
        /*0022*/ 	.short	0x0008
        /*0024*/ 	.byte	0x00, 0xf0, 0x11, 0x00


	//----- nvinfo : EIATTR_KPARAM_INFO
	.align		4
.L_316:
        /*0028*/ 	.byte	0x04, 0x17
        /*002a*/ 	.short	(.L_318 - .L_317)
.L_317:
        /*002c*/ 	.word	0x00000000
        /*0030*/ 	.short	0x0000
        /*0032*/ 	.short	0x0000
        /*0034*/ 	.byte	0x00, 0xf5, 0x21, 0x00


	//----- nvinfo : EIATTR_SPARSE_MMA_MASK
	.align		4
.L_318:
        /*0038*/ 	.byte	0x03, 0x50
        /*003a*/ 	.short	0x0000


	//----- nvinfo : EIATTR_MAXREG_COUNT
	.align		4
        /*003c*/ 	.byte	0x03, 0x1b
        /*003e*/ 	.short	0x00ff


	//----- nvinfo : EIATTR_MERCURY_ISA_VERSION
	.align		4
        /*0040*/ 	.byte	0x03, 0x5f
        /*0042*/ 	.short	0x0101


	//----- nvinfo : EIATTR_VRC_CTA_INIT_COUNT
	.align		4
        /*0044*/ 	.byte	0x02, 0x4a
	.zero		1
	.zero		1


	//----- nvinfo : EIATTR_EXIT_INSTR_OFFSETS
	.align		4
        /*0048*/ 	.byte	0x04, 0x1c
        /*004a*/ 	.short	(.L_320 - .L_319)


	//   ....[0]....
.L_319:
        /*004c*/ 	.word	0x000000c0


	//   ....[1]....
        /*0050*/ 	.word	0x00000100


	//   ....[2]....
        /*0054*/ 	.word	0x00000160


	//   ....[3]....
        /*0058*/ 	.word	0x00000300


	//----- nvinfo : EIATTR_CBANK_PARAM_SIZE
	.align		4
.L_320:
        /*005c*/ 	.byte	0x03, 0x19
        /*005e*/ 	.short	0x0018


	//----- nvinfo : EIATTR_PARAM_CBANK
	.align		4
        /*0060*/ 	.byte	0x04, 0x0a
        /*0062*/ 	.short	(.L_322 - .L_321)
	.align		4
.L_321:
        /*0064*/ 	.word	index@(.nv.constant0._Z11blackKernelPdid)
        /*0068*/ 	.short	0x0380
        /*006a*/ 	.short	0x0018


	//----- nvinfo : EIATTR_SW_WAR
	.align		4
.L_322:
        /*006c*/ 	.byte	0x04, 0x36
        /*006e*/ 	.short	(.L_324 - .L_323)
.L_323:
        /*0070*/ 	.word	0x00000008
.L_324:


//--------------------- .nv.info._Z9redKernelPdS_id --------------------------
	.section	.nv.info._Z9redKernelPdS_id,"",@"SHT_CUDA_INFO"
	.sectionflags	@""
	.align	4


	//----- nvinfo : EIATTR_CUDA_API_VERSION
	.align		4
        /*0000*/ 	.byte	0x04, 0x37
        /*0002*/ 	.short	(.L_326 - .L_325)
.L_325:
        /*0004*/ 	.word	0x00000082


	//----- nvinfo : EIATTR_KPARAM_INFO
	.align		4
.L_326:
        /*0008*/ 	.byte	0x04, 0x17
        /*000a*/ 	.short	(.L_328 - .L_327)
.L_327:
        /*000c*/ 	.word	0x00000000
        /*0010*/ 	.short	0x0003
        /*0012*/ 	.short	0x0018
        /*0014*/ 	.byte	0x00, 0xf0, 0x21, 0x00


	//----- nvinfo : EIATTR_KPARAM_INFO
	.align		4
.L_328:
        /*0018*/ 	.byte	0x04, 0x17
        /*001a*/ 	.short	(.L_330 - .L_329)
.L_329:
        /*001c*/ 	.word	0x00000000
        /*0020*/ 	.short	0x0002
        /*0022*/ 	.short	0x0010
        /*0024*/ 	.byte	0x00, 0xf0, 0x11, 0x00


	//----- nvinfo : EIATTR_KPARAM_INFO
	.align		4
.L_330:
        /*0028*/ 	.byte	0x04, 0x17
        /*002a*/ 	.short	(.L_332 - .L_331)
.L_331:
        /*002c*/ 	.word	0x00000000
        /*0030*/ 	.short	0x0001
        /*0032*/ 	.short	0x0008
        /*0034*/ 	.byte	0x00, 0xf5, 0x21, 0x00


	//----- nvinfo : EIATTR_KPARAM_INFO
	.align		4
.L_332:
        /*0038*/ 	.byte	0x04, 0x17
        /*003a*/ 	.short	(.L_334 - .L_333)
.L_333:
        /*003c*/ 	.word	0x00000000
        /*0040*/ 	.short	0x0000
        /*0042*/ 	.short	0x0000
        /*0044*/ 	.byte	0x00, 0xf5, 0x21, 0x00


	//----- nvinfo : EIATTR_SPARSE_MMA_MASK
	.align		4
.L_334:
        /*0048*/ 	.byte	0x03, 0x50
        /*004a*/ 	.short	0x0000


	//----- nvinfo : EIATTR_MAXREG_COUNT
	.align		4
        /*004c*/ 	.byte	0x03, 0x1b
        /*004e*/ 	.short	0x00ff


	//----- nvinfo : EIATTR_MERCURY_ISA_VERSION
	.align		4
        /*0050*/ 	.byte	0x03, 0x5f
        /*0052*/ 	.short	0x0101


	//----- nvinfo : EIATTR_VRC_CTA_INIT_COUNT
	.align		4
        /*0054*/ 	.byte	0x02, 0x4a
	.zero		1
	.zero		1


	//----- nvinfo : EIATTR_EXIT_INSTR_OFFSETS
	.align		4
        /*0058*/ 	.byte	0x04, 0x1c
        /*005a*/ 	.short	(.L_336 - .L_335)


	//   ....[0]....
.L_335:
        /*005c*/ 	.word	0x000000c0


	//   ....[1]....
        /*0060*/ 	.word	0x00000100


	//   ....[2]....
        /*0064*/ 	.word	0x00000160


	//   ....[3]....
        /*0068*/ 	.word	0x00000310


	//----- nvinfo : EIATTR_CBANK_PARAM_SIZE
	.align		4
.L_336:
        /*006c*/ 	.byte	0x03, 0x19
        /*006e*/ 	.short	0x0020


	//----- nvinfo : EIATTR_PARAM_CBANK
	.align		4
        /*0070*/ 	.byte	0x04, 0x0a
        /*0072*/ 	.short	(.L_338 - .L_337)
	.align		4
.L_337:
        /*0074*/ 	.word	index@(.nv.constant0._Z9redKernelPdS_id)
        /*0078*/ 	.short	0x0380
        /*007a*/ 	.short	0x0020


	//----- nvinfo : EIATTR_SW_WAR
	.align		4
.L_338:
        /*007c*/ 	.byte	0x04, 0x36
        /*007e*/ 	.short	(.L_340 - .L_339)
.L_339:
        /*0080*/ 	.word	0x00000008
.L_340:


//--------------------- .nv.callgraph             --------------------------
	.section	.nv.callgraph,"",@"SHT_CUDA_CALLGRAPH"
	.align	4
	.sectionentsize	8
	.align		4
        /*0000*/ 	.word	0x00000000
	.align		4
        /*0004*/ 	.word	0xffffffff
	.align		4
        /*0008*/ 	.word	0x00000000
	.align		4
        /*000c*/ 	.word	0xfffffffe
	.align		4
        /*0010*/ 	.word	0x00000000
	.align		4
        /*0014*/ 	.word	0xfffffffd
	.align		4
        /*0018*/ 	.word	0x00000000
	.align		4
        /*001c*/ 	.word	0xfffffffc


//--------------------- .nv.constant4             --------------------------
	.section	.nv.constant4,"a",@progbits
	.align	8
	.align		8
.nv.constant4:
        /*0000*/ 	.dword	_ZN34_INTERNAL_79ce3e33_4_k_cu_f4a188f14cuda3std3__45__cpo5beginE
	.align		8
        /*0008*/ 	.dword	_ZN34_INTERNAL_79ce3e33_4_k_cu_f4a188f14cuda3std3__45__cpo3endE
	.align		8
        /*0010*/ 	.dword	_ZN34_INTERNAL_79ce3e33_4_k_cu_f4a188f14cuda3std3__45__cpo6cbeginE
	.align		8
        /*0018*/ 	.dword	_ZN34_INTERNAL_79ce3e33_4_k_cu_f4a188f14cuda3std3__45__cpo4cendE
	.align		8
        /*0020*/ 	.dword	_ZN34_INTERNAL_79ce3e33_4_k_cu_f4a188f14cuda3std3__45__cpo6rbeginE
	.align		8
        /*0028*/ 	.dword	_ZN34_INTERNAL_79ce3e33_4_k_cu_f4a188f14cuda3std3__45__cpo4rendE
	.align		8
        /*0030*/ 	.dword	_ZN34_INTERNAL_79ce3e33_4_k_cu_f4a188f14cuda3std3__45__cpo7crbeginE
	.align		8
        /*0038*/ 	.dword	_ZN34_INTERNAL_79ce3e33_4_k_cu_f4a188f14cuda3std3__45__cpo5crendE
	.align		8
        /*0040*/ 	.dword	_ZN34_INTERNAL_79ce3e33_4_k_cu_f4a188f14cuda3std3__436_GLOBAL__N__79ce3e33_4_k_cu_f4a188f16ignoreE
	.align		8
        /*0048*/ 	.dword	_ZN34_INTERNAL_79ce3e33_4_k_cu_f4a188f14cuda3std3__419piecewise_constructE
	.align		8
        /*0050*/ 	.dword	_ZN34_INTERNAL_79ce3e33_4_k_cu_f4a188f14cuda3std3__48in_placeE
	.align		8
        /*0058*/ 	.dword	_ZN34_INTERNAL_79ce3e33_4_k_cu_f4a188f14cuda3std3__420unreachable_sentinelE
	.align		8
        /*0060*/ 	.dword	_ZN34_INTERNAL_79ce3e33_4_k_cu_f4a188f14cuda3std3__47nulloptE
	.align		8
        /*0068*/ 	.dword	_ZN34_INTERNAL_79ce3e33_4_k_cu_f4a188f14cuda3std3__48unexpectE
	.align		8
        /*0070*/ 	.dword	_ZN34_INTERNAL_79ce3e33_4_k_cu_f4a188f14cuda3std6ranges3__45__cpo4swapE
	.align		8
        /*0078*/ 	.dword	_ZN34_INTERNAL_79ce3e33_4_k_cu_f4a188f14cuda3std6ranges3__45__cpo9iter_moveE
	.align		8
        /*0080*/ 	.dword	_ZN34_INTERNAL_79ce3e33_4_k_cu_f4a188f14cuda3std6ranges3__45__cpo5beginE
	.align		8
        /*0088*/ 	.dword	_ZN34_INTERNAL_79ce3e33_4_k_cu_f4a188f14cuda3std6ranges3__45__cpo3endE
	.align		8
        /*0090*/ 	.dword	_ZN34_INTERNAL_79ce3e33_4_k_cu_f4a188f14cuda3std6ranges3__45__cpo6cbeginE
	.align		8
        /*0098*/ 	.dword	_ZN34_INTERNAL_79ce3e33_4_k_cu_f4a188f14cuda3std6ranges3__45__cpo4cendE
	.align		8
        /*00a0*/ 	.dword	_ZN34_INTERNAL_79ce3e33_4_k_cu_f4a188f14cuda3std6ranges3__45__cpo7advanceE
	.align		8
        /*00a8*/ 	.dword	_ZN34_INTERNAL_79ce3e33_4_k_cu_f4a188f14cuda3std6ranges3__45__cpo9iter_swapE
	.align		8
        /*00b0*/ 	.dword	_ZN34_INTERNAL_79ce3e33_4_k_cu_f4a188f14cuda3std6ranges3__45__cpo4nextE
	.align		8
        /*00b8*/ 	.dword	_ZN34_INTERNAL_79ce3e33_4_k_cu_f4a188f14cuda3std6ranges3__45__cpo4prevE
	.align		8
        /*00c0*/ 	.dword	_ZN34_INTERNAL_79ce3e33_4_k_cu_f4a188f14cuda3std6ranges3__45__cpo4dataE
	.align		8
        /*00c8*/ 	.dword	_ZN34_INTERNAL_79ce3e33_4_k_cu_f4a188f14cuda3std6ranges3__45__cpo5cdataE
	.align		8
        /*00d0*/ 	.dword	_ZN34_INTERNAL_79ce3e33_4_k_cu_f4a188f14cuda3std6ranges3__45__cpo4sizeE
	.align		8
        /*00d8*/ 	.dword	_ZN34_INTERNAL_79ce3e33_4_k_cu_f4a188f14cuda3std6ranges3__45__cpo5ssizeE
	.align		8
        /*00e0*/ 	.dword	_ZN34_INTERNAL_79ce3e33_4_k_cu_f4a188f14cuda3std6ranges3__45__cpo8distanceE
	.align		8
        /*00e8*/ 	.dword	_ZN34_INTERNAL_79ce3e33_4_k_cu_f4a188f16thrust24THRUST_300001_SM_1000_NS8cuda_cub3parE
	.align		8
        /*00f0*/ 	.dword	_ZN34_INTERNAL_79ce3e33_4_k_cu_f4a188f16thrust24THRUST_300001_SM_1000_NS8cuda_cub10par_nosyncE
	.align		8
        /*00f8*/ 	.dword	_ZN34_INTERNAL_79ce3e33_4_k_cu_f4a188f16thrust24THRUST_300001_SM_1000_NS6system6detail10sequential3seqE
	.align		8
        /*0100*/ 	.dword	_ZN34_INTERNAL_79ce3e33_4_k_cu_f4a188f16thrust24THRUST_300001_SM_1000_NS12placeholders2_1E
	.align		8
        /*0108*/ 	.dword	_ZN34_INTERNAL_79ce3e33_4_k_cu_f4a188f16thrust24THRUST_300001_SM_1000_NS12placeholders2_2E
	.align		8
        /*0110*/ 	.dword	_ZN34_INTERNAL_79ce3e33_4_k_cu_f4a188f16thrust24THRUST_300001_SM_1000_NS12placeholders2_3E
	.align		8
        /*0118*/ 	.dword	_ZN34_INTERNAL_79ce3e33_4_k_cu_f4a188f16thrust24THRUST_300001_SM_1000_NS12placeholders2_4E
	.align		8
        /*0120*/ 	.dword	_ZN34_INTERNAL_79ce3e33_4_k_cu_f4a188f16thrust24THRUST_300001_SM_1000_NS12placeholders2_5E
	.align		8
        /*0128*/ 	.dword	_ZN34_INTERNAL_79ce3e33_4_k_cu_f4a188f16thrust24THRUST_300001_SM_1000_NS12placeholders2_6E
	.align		8
        /*0130*/ 	.dword	_ZN34_INTERNAL_79ce3e33_4_k_cu_f4a188f16thrust24THRUST_300001_SM_1000_NS12placeholders2_7E
	.align		8
        /*0138*/ 	.dword	_ZN34_INTERNAL_79ce3e33_4_k_cu_f4a188f16thrust24THRUST_300001_SM_1000_NS12placeholders2_8E
	.align		8
        /*0140*/ 	.dword	_ZN34_INTERNAL_79ce3e33_4_k_cu_f4a188f16thrust24THRUST_300001_SM_1000_NS12placeholders2_9E
	.align		8
        /*0148*/ 	.dword	_ZN34_INTERNAL_79ce3e33_4_k_cu_f4a188f16thrust24THRUST_300001_SM_1000_NS12placeholders3_10E
	.align		8
        /*0150*/ 	.dword	_ZN34_INTERNAL_79ce3e33_4_k_cu_f4a188f16thrust24THRUST_300001_SM_1000_NS3seqE


//--------------------- .text._ZN3cub18CUB_300001_SM_10006detail6reduce28DeviceReduceSingleTileKernelINS2_10policy_hubIdyN4cuda3__47maximumIdEEE10Policy1000EPdSB_iS8_ddNS5_3std3__410__identityEEEvT0_T1_T2_T3_T4_T6_ --------------------------
	.section	.text._ZN3cub18CUB_300001_SM_10006detail6reduce28DeviceReduceSingleTileKernelINS2_10policy_hubIdyN4cuda3__47maximumIdEEE10Policy1000EPdSB_iS8_ddNS5_3std3__410__identityEEEvT0_T1_T2_T3_T4_T6_,"ax",@progbits
	.align	128
        .global         _ZN3cub18CUB_300001_SM_10006detail6reduce28DeviceReduceSingleTileKernelINS2_10policy_hubIdyN4cuda3__47maximumIdEEE10Policy1000EPdSB_iS8_ddNS5_3std3__410__identityEEEvT0_T1_T2_T3_T4_T6_
        .type           _ZN3cub18CUB_300001_SM_10006detail6reduce28DeviceReduceSingleTileKernelINS2_10policy_hubIdyN4cuda3__47maximumIdEEE10Policy1000EPdSB_iS8_ddNS5_3std3__410__identityEEEvT0_T1_T2_T3_T4_T6_,@function
        .size           _ZN3cub18CUB_300001_SM_10006detail6reduce28DeviceReduceSingleTileKernelINS2_10policy_hubIdyN4cuda3__47maximumIdEEE10Policy1000EPdSB_iS8_ddNS5_3std3__410__identityEEEvT0_T1_T2_T3_T4_T6_,(.L_x_242 - _ZN3cub18CUB_300001_SM_10006detail6reduce28DeviceReduceSingleTileKernelINS2_10policy_hubIdyN4cuda3__47maximumIdEEE10Policy1000EPdSB_iS8_ddNS5_3std3__410__identityEEEvT0_T1_T2_T3_T4_T6_)
        .other          _ZN3cub18CUB_300001_SM_10006detail6reduce28DeviceReduceSingleTileKernelINS2_10policy_hubIdyN4cuda3__47maximumIdEEE10Policy1000EPdSB_iS8_ddNS5_3std3__410__identityEEEvT0_T1_T2_T3_T4_T6_,@"STO_CUDA_ENTRY STV_DEFAULT"
_ZN3cub18CUB_300001_SM_10006detail6reduce28DeviceReduceSingleTileKernelINS2_10policy_hubIdyN4cuda3__47maximumIdEEE10Policy1000EPdSB_iS8_ddNS5_3std3__410__identityEEEvT0_T1_T2_T3_T4_T6_:
.text._ZN3cub18CUB_300001_SM_10006detail6reduce28DeviceReduceSingleTileKernelINS2_10policy_hubIdyN4cuda3__47maximumIdEEE10Policy1000EPdSB_iS8_ddNS5_3std3__410__identityEEEvT0_T1_T2_T3_T4_T6_:
[----:B------:R-:W-:Y:S01]  /*0000*/  LDC R1, c[0x0][0x37c] ;  /* 0x0000df00ff017b82 */ /* 0x000fe20000000800 */
[----:B------:R-:W0:Y:S01]  /*0010*/  LDCU UR4, c[0x0][0x390] ;  /* 0x00007200ff0477ac */ /* 0x000e220008000800 */
[----:B------:R-:W1:Y:S01]  /*0020*/  LDCU.64 UR6, c[0x0][0x358] ;  /* 0x00006b00ff0677ac */ /* 0x000e620008000a00 */
[----:B0-----:R-:W-:-:S05]  /*0030*/  IMAD.U32 R4, RZ, RZ, UR4 ;  /* 0x00000004ff047e24 */ /* 0x001fca000f8e00ff */
[----:B------:R-:W-:-:S13]  /*0040*/  ISETP.NE.AND P0, PT, R4, RZ, PT ;  /* 0x000000ff0400720c */ /* 0x000fda0003f05270 */
[----:B-1----:R-:W-:Y:S05]  /*0050*/  @P0 BRA `(.L_x_0) ;  /* 0x00000000001c0947 */ /* 0x002fea0003800000 */
[----:B------:R-:W0:Y:S02]  /*0060*/  S2R R0, SR_TID.X ;  /* 0x0000000000007919 */ /* 0x000e240000002100 */
[----:B0-----:R-:W-:-:S13]  /*0070*/  ISETP.NE.AND P0, PT, R0, RZ, PT ;  /* 0x000000ff0000720c */ /* 0x001fda0003f05270 */
[----:B------:R-:W-:Y:S05]  /*0080*/  @P0 EXIT ;  /* 0x000000000000094d */ /* 0x000fea0003800000 */
[----:B------:R-:W0:Y:S08]  /*0090*/  LDC.64 R2, c[0x0][0x388] ;  /* 0x0000e200ff027b82 */ /* 0x000e300000000a00 */
[----:B------:R-:W0:Y:S02]  /*00a0*/  LDC.64 R4, c[0x0][0x398] ;  /* 0x0000e600ff047b82 */ /* 0x000e240000000a00 */
[----:B0-----:R-:W-:Y:S01]  /*00b0*/  STG.E.64 desc[UR6][R2.64], R4 ;  /* 0x0000000402007986 */ /* 0x001fe2000c101b06 */
[----:B------:R-:W-:Y:S05]  /*00c0*/  EXIT ;  /* 0x000000000000794d */ /* 0x000fea0003800000 */
.L_x_0:
[----:B------:R-:W0:Y:S01]  /*00d0*/  LDCU UR4, c[0x0][0x380] ;  /* 0x00007000ff0477ac */ /* 0x000e220008000800 */
[----:B------:R-:W-:Y:S01]  /*00e0*/  BSSY.RECONVERGENT B0, `(.L_x_1) ;  /* 0x00005b3000007945 */ /* 0x000fe20003800200 */
[----:B0-----:R-:W-:-:S09]  /*00f0*/  ULOP3.LUT UP0, URZ, UR4, 0x1f, URZ, 0xc0, !UPT ;  /* 0x0000001f04ff7892 */ /* 0x001fd2000f80c0ff */
[----:B------:R-:W-:Y:S05]  /*0100*/  BRA.U UP0, `(.L_x_2) ;  /* 0x0000002d003c7547 */ /* 0x000fea000b800000 */
[----:B------:R-:W-:-:S13]  /*0110*/  ISETP.GT.AND P0, PT, R4, 0x7ff, PT ;  /* 0x000007ff0400780c */ /* 0x000fda0003f04270 */
[----:B------:R-:W-:Y:S05]  /*0120*/  @P0 BRA `(.L_x_3) ;  /* 0x0000001400e80947 */ /* 0x000fea0003800000 */
[----:B------:R-:W0:Y:S01]  /*0130*/  S2R R3, SR_TID.X ;  /* 0x0000000000037919 */ /* 0x000e220000002100 */
[----:B------:R-:W-:Y:S01]  /*0140*/  BSSY.RECONVERGENT B1, `(.L_x_4) ;  /* 0x0000009000017945 */ /* 0x000fe20003800200 */
[----:B------:R-:W-:Y:S02]  /*0150*/  CS2R R6, SRZ ;  /* 0x0000000000067805 */ /* 0x000fe4000001ff00 */
[----:B0-----:R-:W-:Y:S01]  /*0160*/  ISETP.GE.AND P0, PT, R3, R4, PT ;  /* 0x000000040300720c */ /* 0x001fe20003f06270 */
[----:B------:R-:W-:-:S12]  /*0170*/  IMAD.MOV.U32 R5, RZ, RZ, R3 ;  /* 0x000000ffff057224 */ /* 0x000fd800078e0003 */
[----:B------:R-:W-:Y:S05]  /*0180*/  @P0 BRA `(.L_x_5) ;  /* 0x0000000000100947 */ /* 0x000fea0003800000 */
[----:B------:R-:W0:Y:S02]  /*0190*/  LDC.64 R6, c[0x0][0x380] ;  /* 0x0000e000ff067b82 */ /* 0x000e240000000a00 */
[----:B0-----:R-:W-:-:S06]  /*01a0*/  IMAD.WIDE.U32 R6, R3, 0x8, R6 ;  /* 0x0000000803067825 */ /* 0x001fcc00078e0006 */
[----:B------:R-:W5:Y:S01]  /*01b0*/  LDG.E.64.CONSTANT R6, desc[UR6][R6.64] ;  /* 0x0000000606067981 */ /* 0x000f62000c1e9b00 */
[----:B------:R-:W-:-:S07]  /*01c0*/  VIADD R5, R3, 0x100 ;  /* 0x0000010003057836 */ /* 0x000fce0000000000 */
.L_x_5:
[----:B------:R-:W-:Y:S05]  /*01d0*/  BSYNC.RECONVERGENT B1 ;  /* 0x0000000000017941 */ /* 0x000fea0003800200 */
.L_x_4:
[----:B------:R-:W-:Y:S01]  /*01e0*/  ISETP.GE.AND P0, PT, R5, R4, PT ;  /* 0x000000040500720c */ /* 0x000fe20003f06270 */
[----:B------:R-:W-:-:S12]  /*01f0*/  BSSY.RECONVERGENT B1, `(.L_x_6) ;  /* 0x00000b0000017945 */ /* 0x000fd80003800200 */
[----:B------:R-:W-:Y:S05]  /*0200*/  @P0 BRA `(.L_x_7) ;  /* 0x0000000800b80947 */ /* 0x000fea0003800000 */
[----:B------:R-:W-:Y:S01]  /*0210*/  LOP3.LUT R9, RZ, R5, RZ, 0x33, !PT ;  /* 0x00000005ff097212 */ /* 0x000fe200078e33ff */
[----:B------:R-:W-:Y:S04]  /*0220*/  BSSY.RECONVERGENT B2, `(.L_x_8) ;  /* 0x0000019000027945 */ /* 0x000fe80003800200 */
[----:B------:R-:W-:-:S05]  /*0230*/  IMAD.IADD R0, R9, 0x1, R4 ;  /* 0x0000000109007824 */ /* 0x000fca00078e0204 */
[C---:B------:R-:W-:Y:S02]  /*0240*/  LOP3.LUT R2, R0.reuse, 0x300, RZ, 0xc0, !PT ;  /* 0x0000030000027812 */ /* 0x040fe400078ec0ff */
[----:B------:R-:W-:Y:S02]  /*0250*/  ISETP.GE.U32.AND P0, PT, R0, 0x300, PT ;  /* 0x000003000000780c */ /* 0x000fe40003f06070 */
[----:B------:R-:W-:-:S13]  /*0260*/  ISETP.NE.AND P1, PT, R2, 0x300, PT ;  /* 0x000003000200780c */ /* 0x000fda0003f25270 */
[----:B------:R-:W-:Y:S05]  /*0270*/  @!P1 BRA `(.L_x_9) ;  /* 0x00000000004c9947 */ /* 0x000fea0003800000 */
[----:B------:R-:W0:Y:S01]  /*0280*/  LDC.64 R8, c[0x0][0x380] ;  /* 0x0000e000ff087b82 */ /* 0x000e220000000a00 */
[----:B------:R-:W-:-:S04]  /*0290*/  LEA.HI R0, R0, 0x1, RZ, 0x18 ;  /* 0x0000000100007811 */ /* 0x000fc800078fc0ff */
[----:B------:R-:W-:-:S05]  /*02a0*/  LOP3.LUT R0, R0, 0x3, RZ, 0xc0, !PT ;  /* 0x0000000300007812 */ /* 0x000fca00078ec0ff */
[----:B------:R-:W-:Y:S02]  /*02b0*/  IMAD.MOV R0, RZ, RZ, -R0 ;  /* 0x000000ffff007224 */ /* 0x000fe400078e0a00 */
[----:B0-----:R-:W-:-:S04]  /*02c0*/  IMAD.WIDE.U32 R8, R5, 0x8, R8 ;  /* 0x0000000805087825 */ /* 0x001fc800078e0008 */
[----:B------:R-:W-:Y:S02]  /*02d0*/  IMAD.MOV.U32 R2, RZ, RZ, R8 ;  /* 0x000000ffff027224 */ /* 0x000fe400078e0008 */
[----:B------:R-:W-:-:S07]  /*02e0*/  IMAD.MOV.U32 R11, RZ, RZ, R9 ;  /* 0x000000ffff0b7224 */ /* 0x000fce00078e0009 */
.L_x_10:
[----:B------:R-:W-:Y:S02]  /*02f0*/  IMAD.MOV.U32 R8, RZ, RZ, R2 ;  /* 0x000000ffff087224 */ /* 0x000fe400078e0002 */
[----:B------:R-:W-:-:S06]  /*0300*/  IMAD.MOV.U32 R9, RZ, RZ, R11 ;  /* 0x000000ffff097224 */ /* 0x000fcc00078e000b */
[----:B------:R-:W2:Y:S01]  /*0310*/  LDG.E.64.CONSTANT R8, desc[UR6][R8.64] ;  /* 0x0000000608087981 */ /* 0x000ea2000c1e9b00 */
[----:B------:R-:W-:Y:S01]  /*0320*/  VIADD R0, R0, 0x1 ;  /* 0x0000000100007836 */ /* 0x000fe20000000000 */
[----:B------:R-:W-:Y:S01]  /*0330*/  IADD3 R2, P3, PT, R2, 0x800, RZ ;  /* 0x0000080002027810 */ /* 0x000fe20007f7e0ff */
[----:B------:R-:W-:-:S03]  /*0340*/  VIADD R5, R5, 0x100 ;  /* 0x0000010005057836 */ /* 0x000fc60000000000 */
[----:B------:R-:W-:Y:S01]  /*0350*/  ISETP.NE.AND P2, PT, R0, RZ, PT ;  /* 0x000000ff0000720c */ /* 0x000fe20003f45270 */
[----:B------:R-:W-:Y:S01]  /*0360*/  IMAD.X R11, RZ, RZ, R11, P3 ;  /* 0x000000ffff0b7224 */ /* 0x000fe200018e060b */
[----:B--2--5:R-:W-:-:S06]  /*0370*/  DSETP.GEU.AND P1, PT, R6, R8, PT ;  /* 0x000000080600722a */ /* 0x024fcc0003f2e000 */
[----:B------:R-:W-:Y:S02]  /*0380*/  FSEL R6, R8, R6, !P1 ;  /* 0x0000000608067208 */ /* 0x000fe40004800000 */
[----:B------:R-:W-:-:S03]  /*0390*/  FSEL R7, R9, R7, !P1 ;  /* 0x0000000709077208 */ /* 0x000fc60004800000 */
[----:B------:R-:W-:Y:S05]  /*03a0*/  @P2 BRA `(.L_x_10) ;  /* 0xfffffffc00d02947 */ /* 0x000fea000383ffff */
.L_x_9:
[----:B------:R-:W-:Y:S05]  /*03b0*/  BSYNC.RECONVERGENT B2 ;  /* 0x0000000000027941 */ /* 0x000fea0003800200 */
.L_x_8:
[----:B------:R-:W-:Y:S05]  /*03c0*/  @!P0 BRA `(.L_x_7) ;  /* 0x0000000800488947 */ /* 0x000fea0003800000 */
[----:B------:R-:W-:Y:S01]  /*03d0*/  IMAD.IADD R0, R4, 0x1, -R5 ;  /* 0x0000000104007824 */ /* 0x000fe200078e0a05 */
[----:B------:R-:W-:Y:S01]  /*03e0*/  BSSY.RECONVERGENT B2, `(.L_x_11) ;  /* 0x0000051000027945 */ /* 0x000fe20003800200 */
[----:B------:R-:W-:-:S03]  /*03f0*/  PLOP3.LUT P0, PT, PT, PT, PT, 0x80, 0x8 ;  /* 0x000000000008781c */ /* 0x000fc60003f0f070 */
[----:B------:R-:W-:-:S13]  /*0400*/  ISETP.GT.AND P1, PT, R0, 0xc00, PT ;  /* 0x00000c000000780c */ /* 0x000fda0003f24270 */
[----:B------:R-:W-:Y:S05]  /*0410*/  @!P1 BRA `(.L_x_12) ;  /* 0x0000000400349947 */ /* 0x000fea0003800000 */
[----:B------:R-:W0:Y:S01]  /*0420*/  LDC.64 R8, c[0x0][0x380] ;  /* 0x0000e000ff087b82 */ /* 0x000e220000000a00 */
[----:B------:R-:W-:Y:S01]  /*0430*/  PLOP3.LUT P0, PT, PT, PT, PT, 0x8, 0x80 ;  /* 0x000000000080781c */ /* 0x000fe20003f0e170 */
[----:B------:R-:W-:-:S12]  /*0440*/  VIADD R0, R4, 0xfffff400 ;  /* 0xfffff40004007836 */ /* 0x000fd80000000000 */
.L_x_13:
[----:B0-----:R-:W-:-:S05]  /*0450*/  IMAD.WIDE R30, R5, 0x8, R8 ;  /* 0x00000008051e7825 */ /* 0x001fca00078e0208 */
[----:B------:R-:W2:Y:S04]  /*0460*/  LDG.E.64.CONSTANT R10, desc[UR6][R30.64] ;  /* 0x000000061e0a7981 */ /* 0x000ea8000c1e9b00 */
[----:B------:R-:W3:Y:S04]  /*0470*/  LDG.E.64.CONSTANT R12, desc[UR6][R30.64+0x800] ;  /* 0x000800061e0c7981 */ /* 0x000ee8000c1e9b00 */
[----:B------:R-:W4:Y:S01]  /*0480*/  LDG.E.64.CONSTANT R14, desc[UR6][R30.64+0x1000] ;  /* 0x001000061e0e7981 */ /* 0x000f22000c1e9b00 */
[----:B------:R-:W-:-:S03]  /*0490*/  VIADD R39, R5, 0x400 ;  /* 0x0000040005277836 */ /* 0x000fc60000000000 */
[----:B------:R-:W4:Y:S01]  /*04a0*/  LDG.E.64.CONSTANT R16, desc[UR6][R30.64+0x1800] ;  /* 0x001800061e107981 */ /* 0x000f22000c1e9b00 */
[----:B------:R-:W-:-:S05]  /*04b0*/  IMAD.WIDE R38, R39, 0x8, R8 ;  /* 0x0000000827267825 */ /* 0x000fca00078e0208 */
[----:B------:R-:W4:Y:S04]  /*04c0*/  LDG.E.64.CONSTANT R18, desc[UR6][R38.64] ;  /* 0x0000000626127981 */ /* 0x000f28000c1e9b00 */
[----:B------:R-:W4:Y:S04]  /*04d0*/  LDG.E.64.CONSTANT R20, desc[UR6][R38.64+0x800] ;  /* 0x0008000626147981 */ /* 0x000f28000c1e9b00 */
        /* <DEDUP_REMOVED lines=12> */
[----:B------:R-:W4:Y:S04]  /*05a0*/  LDG.E.64.CONSTANT R38, desc[UR6][R44.64+0x1000] ;  /* 0x001000062c267981 */ /* 0x000f28000c1e9b00 */
[----:B------:R-:W4:Y:S01]  /*05b0*/  LDG.E.64.CONSTANT R40, desc[UR6][R44.64+0x1800] ;  /* 0x001800062c287981 */ /* 0x000f22000c1e9b00 */
[----:B------:R-:W-:-:S05]  /*05c0*/  VIADD R5, R5, 0x1000 ;  /* 0x0000100005057836 */ /* 0x000fca0000000000 */
[----:B------:R-:W-:Y:S01]  /*05d0*/  ISETP.GE.AND P2, PT, R5, R0, PT ;  /* 0x000000000500720c */ /* 0x000fe20003f46270 */
[----:B--2--5:R-:W-:-:S06]  /*05e0*/  DSETP.GEU.AND P1, PT, R6, R10, PT ;  /* 0x0000000a0600722a */ /* 0x024fcc0003f2e000 */
[----:B------:R-:W-:Y:S02]  /*05f0*/  FSEL R6, R10, R6, !P1 ;  /* 0x000000060a067208 */ /* 0x000fe40004800000 */
[----:B------:R-:W-:-:S06]  /*0600*/  FSEL R7, R11, R7, !P1 ;  /* 0x000000070b077208 */ /* 0x000fcc0004800000 */
[----:B---3--:R-:W-:-:S06]  /*0610*/  DSETP.GEU.AND P1, PT, R6, R12, PT ;  /* 0x0000000c0600722a */ /* 0x008fcc0003f2e000 */
[----:B------:R-:W-:Y:S02]  /*0620*/  FSEL R6, R12, R6, !P1 ;  /* 0x000000060c067208 */ /* 0x000fe40004800000 */
[----:B------:R-:W-:-:S06]  /*0630*/  FSEL R7, R13, R7, !P1 ;  /* 0x000000070d077208 */ /* 0x000fcc0004800000 */
[----:B----4-:R-:W-:-:S06]  /*0640*/  DSETP.GEU.AND P1, PT, R6, R14, PT ;  /* 0x0000000e0600722a */ /* 0x010fcc0003f2e000 */
[----:B------:R-:W-:Y:S02]  /*0650*/  FSEL R6, R14, R6, !P1 ;  /* 0x000000060e067208 */ /* 0x000fe40004800000 */
[----:B------:R-:W-:-:S06]  /*0660*/  FSEL R7, R15, R7, !P1 ;  /* 0x000000070f077208 */ /* 0x000fcc0004800000 */
[----:B------:R-:W-:-:S06]  /*0670*/  DSETP.GEU.AND P1, PT, R6, R16, PT ;  /* 0x000000100600722a */ /* 0x000fcc0003f2e000 */
        /* <DEDUP_REMOVED lines=37> */
[----:B------:R-:W-:Y:S01]  /*08d0*/  FSEL R7, R41, R7, !P1 ;  /* 0x0000000729077208 */ /* 0x000fe20004800000 */
[----:B------:R-:W-:Y:S06]  /*08e0*/  @!P2 BRA `(.L_x_13) ;  /* 0xfffffff800d8a947 */ /* 0x000fec000383ffff */
.L_x_12:
[----:B------:R-:W-:Y:S05]  /*08f0*/  BSYNC.RECONVERGENT B2 ;  /* 0x0000000000027941 */ /* 0x000fea0003800200 */
.L_x_11:
[----:B------:R-:W-:Y:S01]  /*0900*/  IMAD.IADD R0, R4, 0x1, -R5 ;  /* 0x0000000104007824 */ /* 0x000fe200078e0a05 */
[----:B------:R-:W-:Y:S04]  /*0910*/  BSSY.RECONVERGENT B2, `(.L_x_14) ;  /* 0x0000029000027945 */ /* 0x000fe80003800200 */
[----:B------:R-:W-:-:S13]  /*0920*/  ISETP.GT.AND P1, PT, R0, 0x400, PT ;  /* 0x000004000000780c */ /* 0x000fda0003f24270 */
[----:B------:R-:W-:Y:S05]  /*0930*/  @!P1 BRA `(.L_x_15) ;  /* 0x0000000000989947 */ /* 0x000fea0003800000 */
[----:B------:R-:W0:Y:S02]  /*0940*/  LDC.64 R18, c[0x0][0x380] ;  /* 0x0000e000ff127b82 */ /* 0x000e240000000a00 */
        /* <DEDUP_REMOVED lines=11> */
[----:B------:R-:W-:Y:S01]  /*0a00*/  VIADD R5, R5, 0x800 ;  /* 0x0000080005057836 */ /* 0x000fe20000000000 */
        /* <DEDUP_REMOVED lines=20> */
[----:B------:R-:W-:Y:S02]  /*0b50*/  FSEL R7, R25, R7, !P0 ;  /* 0x0000000719077208 */ /* 0x000fe40004000000 */
[----:B------:R-:W-:-:S04]  /*0b60*/  PLOP3.LUT P0, PT, PT, PT, PT, 0x8, 0x80 ;  /* 0x000000000080781c */ /* 0x000fc80003f0e170 */
[----:B------:R-:W-:-:S06]  /*0b70*/  DSETP.GEU.AND P1, PT, R6, R26, PT ;  /* 0x0000001a0600722a */ /* 0x000fcc0003f2e000 */
[----:B------:R-:W-:Y:S02]  /*0b80*/  FSEL R6, R26, R6, !P1 ;  /* 0x000000061a067208 */ /* 0x000fe40004800000 */
[----:B------:R-:W-:-:S07]  /*0b90*/  FSEL R7, R27, R7, !P1 ;  /* 0x000000071b077208 */ /* 0x000fce0004800000 */
.L_x_15:
[----:B------:R-:W-:Y:S05]  /*0ba0*/  BSYNC.RECONVERGENT B2 ;  /* 0x0000000000027941 */ /* 0x000fea0003800200 */
.L_x_14:
[----:B------:R-:W-:-:S13]  /*0bb0*/  ISETP.LT.OR P0, PT, R5, R4, P0 ;  /* 0x000000040500720c */ /* 0x000fda0000701670 */
[----:B------:R-:W-:Y:S05]  /*0bc0*/  @!P0 BRA `(.L_x_7) ;  /* 0x0000000000488947 */ /* 0x000fea0003800000 */
[----:B------:R-:W0:Y:S02]  /*0bd0*/  LDC.64 R8, c[0x0][0x380] ;  /* 0x0000e000ff087b82 */ /* 0x000e240000000a00 */
[----:B0-----:R-:W-:-:S05]  /*0be0*/  IMAD.WIDE R8, R5, 0x8, R8 ;  /* 0x0000000805087825 */ /* 0x001fca00078e0208 */
[----:B------:R-:W2:Y:S04]  /*0bf0*/  LDG.E.64.CONSTANT R10, desc[UR6][R8.64] ;  /* 0x00000006080a7981 */ /* 0x000ea8000c1e9b00 */
[----:B------:R-:W3:Y:S04]  /*0c00*/  LDG.E.64.CONSTANT R12, desc[UR6][R8.64+0x800] ;  /* 0x00080006080c7981 */ /* 0x000ee8000c1e9b00 */
[----:B------:R-:W4:Y:S04]  /*0c10*/  LDG.E.64.CONSTANT R14, desc[UR6][R8.64+0x1000] ;  /* 0x00100006080e7981 */ /* 0x000f28000c1e9b00 */
[----:B------:R-:W4:Y:S01]  /*0c20*/  LDG.E.64.CONSTANT R16, desc[UR6][R8.64+0x1800] ;  /* 0x0018000608107981 */ /* 0x000f22000c1e9b00 */
        /* <DEDUP_REMOVED lines=11> */
[----:B------:R-:W-:-:S07]  /*0ce0*/  FSEL R7, R17, R7, !P0 ;  /* 0x0000000711077208 */ /* 0x000fce0004000000 */
.L_x_7:
[----:B------:R-:W-:Y:S05]  /*0cf0*/  BSYNC.RECONVERGENT B1 ;  /* 0x0000000000017941 */ /* 0x000fea0003800200 */
.L_x_6:
[----:B------:R-:W-:-:S13]  /*0d00*/  ISETP.GE.AND P0, PT, R4, 0x100, PT ;  /* 0x000001000400780c */ /* 0x000fda0003f06270 */
[----:B------:R-:W-:Y:S05]  /*0d10*/  @!P0 BRA `(.L_x_16) ;  /* 0x00000004003c8947 */ /* 0x000fea0003800000 */
[----:B------:R-:W0:Y:S01]  /*0d20*/  S2R R8, SR_LANEID ;  /* 0x0000000000087919 */ /* 0x000e220000000000 */
[----:B-----5:R-:W-:Y:S04]  /*0d30*/  SHFL.DOWN PT, R4, R6, 0x1, 0x1f ;  /* 0x08201f0006047f89 */ /* 0x020fe800000e0000 */
[----:B------:R-:W1:Y:S02]  /*0d40*/  SHFL.DOWN PT, R5, R7, 0x1, 0x1f ;  /* 0x08201f0007057f89 */ /* 0x000e6400000e0000 */
[----:B-1----:R-:W-:Y:S01]  /*0d50*/  DSETP.GEU.AND P1, PT, R6, R4, PT ;  /* 0x000000040600722a */ /* 0x002fe20003f2e000 */
[C---:B0-----:R-:W-:Y:S02]  /*0d60*/  ISETP.GT.AND P0, PT, R8.reuse, 0x1e, PT ;  /* 0x0000001e0800780c */ /* 0x041fe40003f04270 */
[----:B------:R-:W-:-:S03]  /*0d70*/  ISETP.NE.AND P2, PT, R8, RZ, PT ;  /* 0x000000ff0800720c */ /* 0x000fc60003f45270 */
[----:B------:R-:W-:Y:S02]  /*0d80*/  FSEL R9, R4, R6, !P1 ;  /* 0x0000000604097208 */ /* 0x000fe40004800000 */
[----:B------:R-:W-:Y:S02]  /*0d90*/  FSEL R5, R5, R7, !P1 ;  /* 0x0000000705057208 */ /* 0x000fe40004800000 */
[----:B------:R-:W-:Y:S02]  /*0da0*/  FSEL R6, R6, R9, P0 ;  /* 0x0000000906067208 */ /* 0x000fe40000000000 */
[----:B------:R-:W-:Y:S02]  /*0db0*/  FSEL R11, R7, R5, P0 ;  /* 0x00000005070b7208 */ /* 0x000fe40000000000 */
[----:B------:R-:W-:Y:S01]  /*0dc0*/  ISETP.GT.AND P0, PT, R8, 0x1d, PT ;  /* 0x0000001d0800780c */ /* 0x000fe20003f04270 */
[----:B------:R-:W-:Y:S01]  /*0dd0*/  SHFL.DOWN PT, R4, R6, 0x2, 0x1f ;  /* 0x08401f0006047f89 */ /* 0x000fe200000e0000 */
[----:B------:R-:W-:Y:S01]  /*0de0*/  @!P2 MOV R2, 0x400 ;  /* 0x000004000002a802 */ /* 0x000fe20000000f00 */
[----:B------:R-:W-:Y:S01]  /*0df0*/  IMAD.MOV.U32 R7, RZ, RZ, R11 ;  /* 0x000000ffff077224 */ /* 0x000fe200078e000b */
[----:B------:R-:W-:Y:S01]  /*0e00*/  @!P2 SHF.R.U32.HI R0, RZ, 0x2, R3 ;  /* 0x00000002ff00a819 */ /* 0x000fe20000011603 */
[----:B------:R-:W0:Y:S03]  /*0e10*/  SHFL.DOWN PT, R5, R11, 0x2, 0x1f ;  /* 0x08401f000b057f89 */ /* 0x000e2600000e0000 */
[----:B------:R-:W-:Y:S01]  /*0e20*/  @!P2 LOP3.LUT R0, R0, 0xf8, RZ, 0xc0, !PT ;  /* 0x000000f80000a812 */ /* 0x000fe200078ec0ff */
[----:B------:R-:W1:Y:S01]  /*0e30*/  @!P2 S2R R9, SR_CgaCtaId ;  /* 0x000000000009a919 */ /* 0x000e620000008800 */
[----:B0-----:R-:W-:-:S06]  /*0e40*/  DSETP.GEU.AND P1, PT, R6, R4, PT ;  /* 0x000000040600722a */ /* 0x001fcc0003f2e000 */
[----:B------:R-:W-:Y:S02]  /*0e50*/  @!P0 FSEL R6, R4, R6, !P1 ;  /* 0x0000000604068208 */ /* 0x000fe40004800000 */
[----:B------:R-:W-:Y:S02]  /*0e60*/  @!P0 FSEL R11, R5, R11, !P1 ;  /* 0x0000000b050b8208 */ /* 0x000fe40004800000 */
[----:B------:R-:W-:Y:S01]  /*0e70*/  ISETP.GT.AND P0, PT, R8, 0x1b, PT ;  /* 0x0000001b0800780c */ /* 0x000fe20003f04270 */
[----:B------:R-:W-:Y:S02]  /*0e80*/  SHFL.DOWN PT, R4, R6, 0x4, 0x1f ;  /* 0x08801f0006047f89 */ /* 0x000fe400000e0000 */
[----:B------:R-:W-:Y:S02]  /*0e90*/  IMAD.MOV.U32 R7, RZ, RZ, R11 ;  /* 0x000000ffff077224 */ /* 0x000fe400078e000b */
[----:B------:R-:W0:Y:S04]  /*0ea0*/  SHFL.DOWN PT, R5, R11, 0x4, 0x1f ;  /* 0x08801f000b057f89 */ /* 0x000e2800000e0000 */
        /* <DEDUP_REMOVED lines=14> */
[----:B0-----:R-:W-:Y:S01]  /*0f90*/  DSETP.GEU.AND P0, PT, R6, R4, PT ;  /* 0x000000040600722a */ /* 0x001fe20003f0e000 */
[----:B-1----:R-:W-:-:S05]  /*0fa0*/  @!P2 LEA R7, R9, R2, 0x18 ;  /* 0x000000020907a211 */ /* 0x002fca00078ec0ff */
[----:B------:R-:W-:Y:S01]  /*0fb0*/  FSEL R4, R4, R6, !P0 ;  /* 0x0000000604047208 */ /* 0x000fe20004000000 */
[----:B------:R-:W-:Y:S01]  /*0fc0*/  @!P2 IMAD.IADD R9, R0, 0x1, R7 ;  /* 0x000000010009a824 */ /* 0x000fe200078e0207 */
[----:B------:R-:W-:Y:S02]  /*0fd0*/  FSEL R5, R5, R11, !P0 ;  /* 0x0000000b05057208 */ /* 0x000fe40004000000 */
[----:B------:R-:W-:Y:S02]  /*0fe0*/  ISETP.NE.AND P0, PT, R3, RZ, PT ;  /* 0x000000ff0300720c */ /* 0x000fe40003f05270 */
[----:B------:R-:W-:Y:S01]  /*0ff0*/  FSEL R6, R6, R4, P1 ;  /* 0x0000000406067208 */ /* 0x000fe20000800000 */
[----:B------:R3:W-:Y:S01]  /*1000*/  @!P2 STS.64 [R9+0x8], R4 ;  /* 0x000008040900a388 */ /* 0x0007e20000000a00 */
[----:B------:R-:W-:Y:S01]  /*1010*/  FSEL R7, R11, R5, P1 ;  /* 0x000000050b077208 */ /* 0x000fe20000800000 */
[----:B------:R-:W-:Y:S08]  /*1020*/  BAR.SYNC.DEFER_BLOCKING 0x0 ;  /* 0x0000000000007b1d */ /* 0x000ff00000010000 */
[----:B------:R-:W-:Y:S05]  /*1030*/  @P0 BRA `(.L_x_17) ;  /* 0x0000004800f40947 */ /* 0x000fea0003800000 */
[----:B------:R-:W0:Y:S01]  /*1040*/  S2UR UR5, SR_CgaCtaId ;  /* 0x00000000000579c3 */ /* 0x000e220000008800 */
[----:B------:R-:W-:Y:S02]  /*1050*/  UMOV UR4, 0x400 ;  /* 0x0000040000047882 */ /* 0x000fe40000000000 */
[----:B0-----:R-:W-:-:S09]  /*1060*/  ULEA UR4, UR5, UR4, 0x18 ;  /* 0x0000000405047291 */ /* 0x001fd2000f8ec0ff */
[----:B---3--:R-:W0:Y:S04]  /*1070*/  LDS.128 R8, [UR4+0x10] ;  /* 0x00001004ff087984 */ /* 0x008e280008000c00 */
[----:B------:R-:W1:Y:S01]  /*1080*/  LDS.128 R12, [UR4+0x20] ;  /* 0x00002004ff0c7984 */ /* 0x000e620008000c00 */
[----:B0-----:R-:W-:-:S06]  /*1090*/  DSETP.GEU.AND P1, PT, R6, R8, PT ;  /* 0x000000080600722a */ /* 0x001fcc0003f2e000 */
[----:B------:R-:W-:Y:S02]  /*10a0*/  FSEL R2, R8, R6, !P1 ;  /* 0x0000000608027208 */ /* 0x000fe40004800000 */
[----:B------:R-:W-:Y:S02]  /*10b0*/  FSEL R3, R9, R7, !P1 ;  /* 0x0000000709037208 */ /* 0x000fe40004800000 */
[----:B------:R-:W0:Y:S04]  /*10c0*/  LDS.128 R4, [UR4+0x30] ;  /* 0x00003004ff047984 */ /* 0x000e280008000c00 */
[----:B------:R-:W-:-:S06]  /*10d0*/  DSETP.GEU.AND P1, PT, R2, R10, PT ;  /* 0x0000000a0200722a */ /* 0x000fcc0003f2e000 */
[----:B------:R-:W-:Y:S02]  /*10e0*/  FSEL R2, R10, R2, !P1 ;  /* 0x000000020a027208 */ /* 0x000fe40004800000 */
[----:B------:R-:W-:-:S06]  /*10f0*/  FSEL R3, R11, R3, !P1 ;  /* 0x000000030b037208 */ /* 0x000fcc0004800000 */
[----:B-1----:R-:W-:-:S06]  /*1100*/  DSETP.GEU.AND P1, PT, R2, R12, PT ;  /* 0x0000000c0200722a */ /* 0x002fcc0003f2e000 */
[----:B------:R-:W-:Y:S02]  /*1110*/  FSEL R8, R12, R2, !P1 ;  /* 0x000000020c087208 */ /* 0x000fe40004800000 */
[----:B------:R-:W-:Y:S02]  /*1120*/  FSEL R9, R13, R3, !P1 ;  /* 0x000000030d097208 */ /* 0x000fe40004800000 */
[----:B------:R-:W1:Y:S04]  /*1130*/  LDS.64 R2, [UR4+0x40] ;  /* 0x00004004ff027984 */ /* 0x000e680008000a00 */
[----:B------:R-:W-:-:S06]  /*1140*/  DSETP.GEU.AND P1, PT, R8, R14, PT ;  /* 0x0000000e0800722a */ /* 0x000fcc0003f2e000 */
[----:B------:R-:W-:Y:S02]  /*1150*/  FSEL R8, R14, R8, !P1 ;  /* 0x000000080e087208 */ /* 0x000fe40004800000 */
[----:B------:R-:W-:-:S06]  /*1160*/  FSEL R9, R15, R9, !P1 ;  /* 0x000000090f097208 */ /* 0x000fcc0004800000 */
[----:B0-----:R-:W-:-:S06]  /*1170*/  DSETP.GEU.AND P1, PT, R8, R4, PT ;  /* 0x000000040800722a */ /* 0x001fcc0003f2e000 */
[----:B------:R-:W-:Y:S02]  /*1180*/  FSEL R4, R4, R8, !P1 ;  /* 0x0000000804047208 */ /* 0x000fe40004800000 */
[----:B------:R-:W-:-:S06]  /*1190*/  FSEL R5, R5, R9, !P1 ;  /* 0x0000000905057208 */ /* 0x000fcc0004800000 */
[----:B------:R-:W-:-:S06]  /*11a0*/  DSETP.GEU.AND P1, PT, R4, R6, PT ;  /* 0x000000060400722a */ /* 0x000fcc0003f2e000 */
[----:B------:R-:W-:Y:S02]  /*11b0*/  FSEL R4, R6, R4, !P1 ;  /* 0x0000000406047208 */ /* 0x000fe40004800000 */
[----:B------:R-:W-:-:S06]  /*11c0*/  FSEL R5, R7, R5, !P1 ;  /* 0x0000000507057208 */ /* 0x000fcc0004800000 */
[----:B-1----:R-:W-:-:S06]  /*11d0*/  DSETP.GEU.AND P1, PT, R4, R2, PT ;  /* 0x000000020400722a */ /* 0x002fcc0003f2e000 */
[----:B------:R-:W-:Y:S02]  /*11e0*/  FSEL R6, R2, R4, !P1 ;  /* 0x0000000402067208 */ /* 0x000fe40004800000 */
[----:B------:R-:W-:Y:S01]  /*11f0*/  FSEL R7, R3, R5, !P1 ;  /* 0x0000000503077208 */ /* 0x000fe20004800000 */
[----:B------:R-:W-:Y:S06]  /*1200*/  BRA `(.L_x_17) ;  /* 0x0000004800807947 */ /* 0x000fec0003800000 */
.L_x_16:
[----:B------:R-:W-:Y:S01]  /*1210*/  LOP3.LUT R0, R3, 0x3e0, RZ, 0xc0, !PT ;  /* 0x000003e003007812 */ /* 0x000fe200078ec0ff */
[----:B------:R-:W0:Y:S03]  /*1220*/  S2R R10, SR_LANEID ;  /* 0x00000000000a7919 */ /* 0x000e260000000000 */
[----:B------:R-:W-:Y:S01]  /*1230*/  LOP3.LUT R9, RZ, R0, RZ, 0x33, !PT ;  /* 0x00000000ff097212 */ /* 0x000fe200078e33ff */
[----:B------:R-:W-:-:S04]  /*1240*/  VIADD R5, R0, 0x20 ;  /* 0x0000002000057836 */ /* 0x000fc80000000000 */
[----:B------:R-:W-:Y:S01]  /*1250*/  IMAD.IADD R9, R9, 0x1, R4 ;  /* 0x0000000109097824 */ /* 0x000fe200078e0204 */
[----:B------:R-:W-:-:S04]  /*1260*/  ISETP.GT.AND P0, PT, R5, R4, PT ;  /* 0x000000040500720c */ /* 0x000fc80003f04270 */
[----:B------:R-:W-:-:S05]  /*1270*/  SEL R5, R9, 0x1f, P0 ;  /* 0x0000001f09057807 */ /* 0x000fca0000000000 */
[----:B-----5:R-:W-:Y:S04]  /*1280*/  SHFL.DOWN PT, R8, R6, 0x1, R5 ;  /* 0x0820000006087989 */ /* 0x020fe800000e0005 */
[----:B------:R-:W1:Y:S01]  /*1290*/  SHFL.DOWN PT, R9, R7, 0x1, R5 ;  /* 0x0820000007097989 */ /* 0x000e6200000e0005 */
[C---:B0-----:R-:W-:Y:S01]  /*12a0*/  ISETP.GE.AND P0, PT, R10.reuse, R5, PT ;  /* 0x000000050a00720c */ /* 0x041fe20003f06270 */
[----:B------:R-:W-:Y:S01]  /*12b0*/  VIADD R0, R10, 0x2 ;  /* 0x000000020a007836 */ /* 0x000fe20000000000 */
[----:B-1----:R-:W-:-:S06]  /*12c0*/  DSETP.GEU.AND P1, PT, R6, R8, PT ;  /* 0x000000080600722a */ /* 0x002fcc0003f2e000 */
[-C--:B------:R-:W-:Y:S02]  /*12d0*/  FSEL R11, R8, R6.reuse, !P1 ;  /* 0x00000006080b7208 */ /* 0x080fe40004800000 */
[-C--:B------:R-:W-:Y:S02]  /*12e0*/  FSEL R9, R9, R7.reuse, !P1 ;  /* 0x0000000709097208 */ /* 0x080fe40004800000 */
[----:B------:R-:W-:Y:S02]  /*12f0*/  FSEL R2, R11, R6, !P0 ;  /* 0x000000060b027208 */ /* 0x000fe40004000000 */
[----:B------:R-:W-:Y:S02]  /*1300*/  FSEL R11, R9, R7, !P0 ;  /* 0x00000007090b7208 */ /* 0x000fe40004000000 */
[----:B------:R-:W-:Y:S01]  /*1310*/  ISETP.GT.AND P0, PT, R0, R5, PT ;  /* 0x000000050000720c */ /* 0x000fe20003f04270 */
[----:B------:R-:W-:Y:S01]  /*1320*/  SHFL.DOWN PT, R8, R2, 0x2, R5 ;  /* 0x0840000002087989 */ /* 0x000fe200000e0005 */
[----:B------:R-:W-:-:S02]  /*1330*/  IMAD.MOV.U32 R6, RZ, RZ, R2 ;  /* 0x000000ffff067224 */ /* 0x000fc400078e0002 */
[----:B------:R-:W-:Y:S01]  /*1340*/  IMAD.MOV.U32 R7, RZ, RZ, R11 ;  /* 0x000000ffff077224 */ /* 0x000fe200078e000b */
[----:B------:R-:W0:Y:S01]  /*1350*/  SHFL.DOWN PT, R9, R11, 0x2, R5 ;  /* 0x084000000b097989 */ /* 0x000e2200000e0005 */
[----:B------:R-:W-:-:S04]  /*1360*/  VIADD R0, R10, 0x4 ;  /* 0x000000040a007836 */ /* 0x000fc80000000000 */
[----:B0-----:R-:W-:-:S06]  /*1370*/  DSETP.GEU.AND P1, PT, R6, R8, PT ;  /* 0x000000080600722a */ /* 0x001fcc0003f2e000 */
[----:B------:R-:W-:Y:S02]  /*1380*/  @!P0 FSEL R2, R8, R2, !P1 ;  /* 0x0000000208028208 */ /* 0x000fe40004800000 */
[----:B------:R-:W-:Y:S02]  /*1390*/  @!P0 FSEL R11, R9, R11, !P1 ;  /* 0x0000000b090b8208 */ /* 0x000fe40004800000 */
[----:B------:R-:W-:Y:S01]  /*13a0*/  ISETP.GT.AND P0, PT, R0, R5, PT ;  /* 0x000000050000720c */ /* 0x000fe20003f04270 */
[----:B------:R-:W-:Y:S01]  /*13b0*/  SHFL.DOWN PT, R6, R2, 0x4, R5 ;  /* 0x0880000002067989 */ /* 0x000fe200000e0005 */
[----:B------:R-:W-:Y:S02]  /*13c0*/  IMAD.MOV.U32 R8, RZ, RZ, R2 ;  /* 0x000000ffff087224 */ /* 0x000fe400078e0002 */
        /* <DEDUP_REMOVED lines=8> */
[----:B------:R-:W-:Y:S01]  /*1450*/  IMAD.MOV.U32 R8, RZ, RZ, R2 ;  /* 0x000000ffff087224 */ /* 0x000fe200078e0002 */
[C---:B------:R-:W-:Y:S01]  /*1460*/  ISETP.NE.AND P0, PT, R10.reuse, RZ, PT ;  /* 0x000000ff0a00720c */ /* 0x040fe20003f05270 */
[----:B------:R-:W-:Y:S01]  /*1470*/  IMAD.MOV.U32 R9, RZ, RZ, R11 ;  /* 0x000000ffff097224 */ /* 0x000fe200078e000b */
[----:B------:R-:W0:Y:S01]  /*1480*/  SHFL.DOWN PT, R7, R11, 0x8, R5 ;  /* 0x090000000b077989 */ /* 0x000e2200000e0005 */
[----:B------:R-:W-:-:S10]  /*1490*/  VIADD R0, R10, 0x10 ;  /* 0x000000100a007836 */ /* 0x000fd40000000000 */
[----:B------:R-:W1:Y:S01]  /*14a0*/  @!P0 S2R R13, SR_CgaCtaId ;  /* 0x00000000000d8919 */ /* 0x000e620000008800 */
[----:B0-----:R-:W-:-:S06]  /*14b0*/  DSETP.GEU.AND P2, PT, R8, R6, PT ;  /* 0x000000060800722a */ /* 0x001fcc0003f4e000 */
[----:B------:R-:W-:Y:S02]  /*14c0*/  @!P1 FSEL R2, R6, R2, !P2 ;  /* 0x0000000206029208 */ /* 0x000fe40005000000 */
[----:B------:R-:W-:Y:S02]  /*14d0*/  @!P1 FSEL R11, R7, R11, !P2 ;  /* 0x0000000b070b9208 */ /* 0x000fe40005000000 */
[----:B------:R-:W-:Y:S01]  /*14e0*/  ISETP.GT.AND P1, PT, R0, R5, PT ;  /* 0x000000050000720c */ /* 0x000fe20003f24270 */
[----:B------:R-:W-:Y:S01]  /*14f0*/  SHFL.DOWN PT, R6, R2, 0x10, R5 ;  /* 0x0a00000002067989 */ /* 0x000fe200000e0005 */
[----:B------:R-:W-:Y:S01]  /*1500*/  IMAD.MOV.U32 R8, RZ, RZ, R2 ;  /* 0x000000ffff087224 */ /* 0x000fe200078e0002 */
[----:B------:R-:W-:Y:S01]  /*1510*/  @!P0 SHF.R.U32.HI R0, RZ, 0x2, R3 ;  /* 0x00000002ff008819 */ /* 0x000fe20000011603 */
[----:B------:R-:W-:Y:S01]  /*1520*/  IMAD.MOV.U32 R9, RZ, RZ, R11 ;  /* 0x000000ffff097224 */ /* 0x000fe200078e000b */
[----:B------:R-:W0:Y:S02]  /*1530*/  SHFL.DOWN PT, R7, R11, 0x10, R5 ;  /* 0x0a0000000b077989 */ /* 0x000e2400000e0005 */
[----:B------:R-:W-:-:S03]  /*1540*/  @!P0 LOP3.LUT R0, R0, 0xf8, RZ, 0xc0, !PT ;  /* 0x000000f800008812 */ /* 0x000fc600078ec0ff */
[----:B0-----:R-:W-:Y:S01]  /*1550*/  DSETP.GEU.AND P2, PT, R8, R6, PT ;  /* 0x000000060800722a */ /* 0x001fe20003f4e000 */
[----:B------:R-:W-:-:S04]  /*1560*/  @!P0 MOV R8, 0x400 ;  /* 0x0000040000088802 */ /* 0x000fc80000000f00 */
[----:B-1----:R-:W-:Y:S02]  /*1570*/  @!P0 LEA R13, R13, R8, 0x18 ;  /* 0x000000080d0d8211 */ /* 0x002fe400078ec0ff */
[----:B------:R-:W-:Y:S02]  /*1580*/  @!P1 FSEL R2, R6, R2, !P2 ;  /* 0x0000000206029208 */ /* 0x000fe40005000000 */
[----:B------:R-:W-:Y:S01]  /*1590*/  @!P1 FSEL R11, R7, R11, !P2 ;  /* 0x0000000b070b9208 */ /* 0x000fe20005000000 */
[----:B------:R-:W-:Y:S02]  /*15a0*/  @!P0 IMAD.IADD R13, R0, 0x1, R13 ;  /* 0x00000001000d8824 */ /* 0x000fe400078e020d */
[----:B------:R-:W-:Y:S02]  /*15b0*/  IMAD.MOV.U32 R6, RZ, RZ, R2 ;  /* 0x000000ffff067224 */ /* 0x000fe400078e0002 */
[----:B------:R-:W-:-:S05]  /*15c0*/  IMAD.MOV.U32 R7, RZ, RZ, R11 ;  /* 0x000000ffff077224 */ /* 0x000fca00078e000b */
[----:B------:R3:W-:Y:S01]  /*15d0*/  @!P0 STS.64 [R13+0x8], R6 ;  /* 0x000008060d008388 */ /* 0x0007e20000000a00 */
[----:B------:R-:W-:Y:S01]  /*15e0*/  BAR.SYNC.DEFER_BLOCKING 0x0 ;  /* 0x0000000000007b1d */ /* 0x000fe20000010000 */
[----:B------:R-:W-:-:S13]  /*15f0*/  ISETP.NE.AND P0, PT, R3, RZ, PT ;  /* 0x000000ff0300720c */ /* 0x000fda0003f05270 */
[----:B---3--:R-:W-:Y:S05]  /*1600*/  @P0 BRA `(.L_x_17) ;  /* 0x0000004400800947 */ /* 0x008fea0003800000 */
[----:B------:R-:W0:Y:S01]  /*1610*/  S2UR UR5, SR_CgaCtaId ;  /* 0x00000000000579c3 */ /* 0x000e220000008800 */
[----:B------:R-:W-:Y:S01]  /*1620*/  UMOV UR4, 0x400 ;  /* 0x0000040000047882 */ /* 0x000fe20000000000 */
[----:B------:R-:W-:Y:S01]  /*1630*/  ISETP.GT.AND P2, PT, R4, 0x20, PT ;  /* 0x000000200400780c */ /* 0x000fe20003f44270 */
[----:B0-----:R-:W-:-:S09]  /*1640*/  ULEA UR4, UR5, UR4, 0x18 ;  /* 0x0000000405047291 */ /* 0x001fd2000f8ec0ff */
[----:B------:R-:W0:Y:S04]  /*1650*/  LDS.128 R16, [UR4+0x10] ;  /* 0x00001004ff107984 */ /* 0x000e280008000c00 */
[----:B------:R-:W1:Y:S04]  /*1660*/  LDS.128 R12, [UR4+0x20] ;  /* 0x00002004ff0c7984 */ /* 0x000e680008000c00 */
[----:B------:R-:W2:Y:S01]  /*1670*/  LDS.128 R8, [UR4+0x30] ;  /* 0x00003004ff087984 */ /* 0x000ea20008000c00 */
[----:B0-----:R-:W-:-:S06]  /*1680*/  DSETP.GEU.AND P1, PT, R6, R16, PT ;  /* 0x000000100600722a */ /* 0x001fcc0003f2e000 */
[-C--:B------:R-:W-:Y:S02]  /*1690*/  FSEL R3, R16, R6.reuse, !P1 ;  /* 0x0000000610037208 */ /* 0x080fe40004800000 */
[-C--:B------:R-:W-:Y:S02]  /*16a0*/  FSEL R17, R17, R7.reuse, !P1 ;  /* 0x0000000711117208 */ /* 0x080fe40004800000 */
[----:B------:R-:W-:Y:S02]  /*16b0*/  FSEL R6, R3, R6, P2 ;  /* 0x0000000603067208 */ /* 0x000fe40001000000 */
[----:B------:R-:W-:Y:S02]  /*16c0*/  FSEL R7, R17, R7, P2 ;  /* 0x0000000711077208 */ /* 0x000fe40001000000 */
[C---:B------:R-:W-:Y:S01]  /*16d0*/  ISETP.GT.AND P1, PT, R4.reuse, 0x40, PT ;  /* 0x000000400400780c */ /* 0x040fe20003f24270 */
[----:B------:R-:W-:Y:S01]  /*16e0*/  IMAD.MOV.U32 R2, RZ, RZ, R6 ;  /* 0x000000ffff027224 */ /* 0x000fe200078e0006 */
[----:B------:R-:W-:Y:S01]  /*16f0*/  ISETP.GT.AND P2, PT, R4, 0x60, PT ;  /* 0x000000600400780c */ /* 0x000fe20003f44270 */
[----:B------:R-:W-:-:S06]  /*1700*/  IMAD.MOV.U32 R3, RZ, RZ, R7 ;  /* 0x000000ffff037224 */ /* 0x000fcc00078e0007 */
[----:B------:R-:W-:-:S06]  /*1710*/  DSETP.GEU.AND P3, PT, R2, R18, PT ;  /* 0x000000120200722a */ /* 0x000fcc0003f6e000 */
[----:B------:R-:W-:Y:S02]  /*1720*/  @P1 FSEL R6, R18, R6, !P3 ;  /* 0x0000000612061208 */ /* 0x000fe40005800000 */
[----:B------:R-:W-:Y:S02]  /*1730*/  @P1 FSEL R7, R19, R7, !P3 ;  /* 0x0000000713071208 */ /* 0x000fe40005800000 */
[----:B------:R-:W-:Y:S01]  /*1740*/  ISETP.GT.AND P1, PT, R4, 0x80, PT ;  /* 0x000000800400780c */ /* 0x000fe20003f24270 */
[----:B------:R-:W-:Y:S02]  /*1750*/  IMAD.MOV.U32 R2, RZ, RZ, R6 ;  /* 0x000000ffff027224 */ /* 0x000fe400078e0006 */
[----:B------:R-:W-:-:S06]  /*1760*/  IMAD.MOV.U32 R3, RZ, RZ, R7 ;  /* 0x000000ffff037224 */ /* 0x000fcc00078e0007 */
[----:B-1----:R-:W-:Y:S01]  /*1770*/  DSETP.GEU.AND P3, PT, R2, R12, PT ;  /* 0x0000000c0200722a */ /* 0x002fe20003f6e000 */
[----:B------:R-:W0:Y:S05]  /*1780*/  LDS.64 R2, [UR4+0x40] ;  /* 0x00004004ff027984 */ /* 0x000e2a0008000a00 */
[----:B------:R-:W-:Y:S02]  /*1790*/  @P2 FSEL R6, R12, R6, !P3 ;  /* 0x000000060c062208 */ /* 0x000fe40005800000 */
[----:B------:R-:W-:Y:S02]  /*17a0*/  @P2 FSEL R7, R13, R7, !P3 ;  /* 0x000000070d072208 */ /* 0x000fe40005800000 */
[----:B------:R-:W-:-:S04]  /*17b0*/  ISETP.GT.AND P2, PT, R4, 0xa0, PT ;  /* 0x000000a00400780c */ /* 0x000fc80003f44270 */
[----:B------:R-:W-:-:S06]  /*17c0*/  DSETP.GEU.AND P3, PT, R6, R14, PT ;  /* 0x0000000e0600722a */ /* 0x000fcc0003f6e000 */
[----:B------:R-:W-:Y:S02]  /*17d0*/  @P1 FSEL R6, R14, R6, !P3 ;  /* 0x000000060e061208 */ /* 0x000fe40005800000 */
[----:B------:R-:W-:Y:S02]  /*17e0*/  @P1 FSEL R7, R15, R7, !P3 ;  /* 0x000000070f071208 */ /* 0x000fe40005800000 */
[----:B------:R-:W-:-:S04]  /*17f0*/  ISETP.GT.AND P1, PT, R4, 0xc0, PT ;  /* 0x000000c00400780c */ /* 0x000fc80003f24270 */
[----:B--2---:R-:W-:-:S06]  /*1800*/  DSETP.GEU.AND P3, PT, R6, R8, PT ;  /* 0x000000080600722a */ /* 0x004fcc0003f6e000 */
[----:B------:R-:W-:Y:S02]  /*1810*/  @P2 FSEL R6, R8, R6, !P3 ;  /* 0x0000000608062208 */ /* 0x000fe40005800000 */
[----:B------:R-:W-:Y:S02]  /*1820*/  @P2 FSEL R7, R9, R7, !P3 ;  /* 0x0000000709072208 */ /* 0x000fe40005800000 */
[----:B------:R-:W-:-:S04]  /*1830*/  ISETP.GT.AND P2, PT, R4, 0xe0, PT ;  /* 0x000000e00400780c */ /* 0x000fc80003f44270 */
[----:B------:R-:W-:-:S06]  /*1840*/  DSETP.GEU.AND P3, PT, R6, R10, PT ;  /* 0x0000000a0600722a */ /* 0x000fcc0003f6e000 */
[----:B------:R-:W-:Y:S02]  /*1850*/  @P1 FSEL R6, R10, R6, !P3 ;  /* 0x000000060a061208 */ /* 0x000fe40005800000 */
[----:B------:R-:W-:-:S03]  /*1860*/  @P1 FSEL R7, R11, R7, !P3 ;  /* 0x000000070b071208 */ /* 0x000fc60005800000 */
[----:B------:R-:W-:Y:S02]  /*1870*/  IMAD.MOV.U32 R4, RZ, RZ, R6 ;  /* 0x000000ffff047224 */ /* 0x000fe400078e0006 */
[----:B------:R-:W-:-:S06]  /*1880*/  IMAD.MOV.U32 R5, RZ, RZ, R7 ;  /* 0x000000ffff057224 */ /* 0x000fcc00078e0007 */
[----:B0-----:R-:W-:-:S06]  /*1890*/  DSETP.GEU.AND P1, PT, R4, R2, PT ;  /* 0x000000020400722a */ /* 0x001fcc0003f2e000 */
[----:B------:R-:W-:Y:S02]  /*18a0*/  @P2 FSEL R6, R2, R6, !P1 ;  /* 0x0000000602062208 */ /* 0x000fe40004800000 */
[----:B------:R-:W-:Y:S01]  /*18b0*/  @P2 FSEL R7, R3, R7, !P1 ;  /* 0x0000000703072208 */ /* 0x000fe20004800000 */
[----:B------:R-:W-:Y:S06]  /*18c0*/  BRA `(.L_x_17) ;  /* 0x0000004000d07947 */ /* 0x000fec0003800000 */
.L_x_3:
[----:B------:R-:W0:Y:S01]  /*18d0*/  S2R R0, SR_TID.X ;  /* 0x0000000000007919 */ /* 0x000e220000002100 */
[----:B------:R-:W1:Y:S02]  /*18e0*/  LDCU.64 UR4, c[0x0][0x380] ;  /* 0x00007000ff0477ac */ /* 0x000e640008000a00 */
[----:B-1----:R-:W-:Y:S02]  /*18f0*/  IMAD.U32 R2, RZ, RZ, UR4 ;  /* 0x00000004ff027e24 */ /* 0x002fe4000f8e00ff */
[----:B------:R-:W-:Y:S02]  /*1900*/  IMAD.U32 R3, RZ, RZ, UR5 ;  /* 0x00000005ff037e24 */ /* 0x000fe4000f8e00ff */
[----:B0-----:R-:W-:-:S04]  /*1910*/  IMAD.SHL.U32 R5, R0, 0x4, RZ ;  /* 0x0000000400057824 */ /* 0x001fc800078e00ff */
[----:B------:R-:W-:-:S05]  /*1920*/  IMAD.WIDE.U32 R6, R5, 0x8, R2 ;  /* 0x0000000805067825 */ /* 0x000fca00078e0002 */
[----:B------:R-:W2:Y:S04]  /*1930*/  LDG.E.128.CONSTANT R20, desc[UR6][R6.64] ;  /* 0x0000000606147981 */ /* 0x000ea8000c1e9d00 */
[----:B------:R-:W3:Y:S04]  /*1940*/  LDG.E.128.CONSTANT R12, desc[UR6][R6.64+0x10] ;  /* 0x00001006060c7981 */ /* 0x000ee8000c1e9d00 */
[----:B------:R-:W4:Y:S04]  /*1950*/  LDG.E.128.CONSTANT R8, desc[UR6][R6.64+0x2000] ;  /* 0x0020000606087981 */ /* 0x000f28000c1e9d00 */
[----:B------:R0:W5:Y:S01]  /*1960*/  LDG.E.128.CONSTANT R16, desc[UR6][R6.64+0x2010] ;  /* 0x0020100606107981 */ /* 0x000162000c1e9d00 */
[----:B------:R-:W-:Y:S01]  /*1970*/  ISETP.GE.U32.AND P1, PT, R4, 0x1000, PT ;  /* 0x000010000400780c */ /* 0x000fe20003f26070 */
[----:B------:R-:W-:Y:S01]  /*1980*/  UMOV UR4, 0x800 ;  /* 0x0000080000047882 */ /* 0x000fe20000000000 */
[----:B--2---:R-:W-:-:S06]  /*1990*/  DSETP.GEU.AND P0, PT, R20, R22, PT ;  /* 0x000000161400722a */ /* 0x004fcc0003f0e000 */
[----:B------:R-:W-:Y:S02]  /*19a0*/  FSEL R20, R22, R20, !P0 ;  /* 0x0000001416147208 */ /* 0x000fe40004000000 */
[----:B------:R-:W-:-:S06]  /*19b0*/  FSEL R21, R23, R21, !P0 ;  /* 0x0000001517157208 */ /* 0x000fcc0004000000 */
[----:B---3--:R-:W-:-:S06]  /*19c0*/  DSETP.GEU.AND P0, PT, R20, R12, PT ;  /* 0x0000000c1400722a */ /* 0x008fcc0003f0e000 */
[----:B------:R-:W-:Y:S02]  /*19d0*/  FSEL R12, R12, R20, !P0 ;  /* 0x000000140c0c7208 */ /* 0x000fe40004000000 */
[----:B------:R-:W-:-:S06]  /*19e0*/  FSEL R13, R13, R21, !P0 ;  /* 0x000000150d0d7208 */ /* 0x000fcc0004000000 */
[----:B------:R-:W-:-:S06]  /*19f0*/  DSETP.GEU.AND P0, PT, R12, R14, PT ;  /* 0x0000000e0c00722a */ /* 0x000fcc0003f0e000 */
[----:B------:R-:W-:Y:S02]  /*1a00*/  FSEL R12, R14, R12, !P0 ;  /* 0x0000000c0e0c7208 */ /* 0x000fe40004000000 */
[----:B------:R-:W-:-:S06]  /*1a10*/  FSEL R13, R15, R13, !P0 ;  /* 0x0000000d0f0d7208 */ /* 0x000fcc0004000000 */
[----:B----4-:R-:W-:-:S06]  /*1a20*/  DSETP.GEU.AND P0, PT, R12, R8, PT ;  /* 0x000000080c00722a */ /* 0x010fcc0003f0e000 */
[----:B0-----:R-:W-:Y:S02]  /*1a30*/  FSEL R6, R8, R12, !P0 ;  /* 0x0000000c08067208 */ /* 0x001fe40004000000 */
[----:B------:R-:W-:-:S06]  /*1a40*/  FSEL R7, R9, R13, !P0 ;  /* 0x0000000d09077208 */ /* 0x000fcc0004000000 */
[----:B------:R-:W-:-:S06]  /*1a50*/  DSETP.GEU.AND P0, PT, R6, R10, PT ;  /* 0x0000000a0600722a */ /* 0x000fcc0003f0e000 */
[----:B------:R-:W-:Y:S02]  /*1a60*/  FSEL R6, R10, R6, !P0 ;  /* 0x000000060a067208 */ /* 0x000fe40004000000 */
[----:B------:R-:W-:-:S06]  /*1a70*/  FSEL R7, R11, R7, !P0 ;  /* 0x000000070b077208 */ /* 0x000fcc0004000000 */
[----:B-----5:R-:W-:-:S06]  /*1a80*/  DSETP.GEU.AND P0, PT, R6, R16, PT ;  /* 0x000000100600722a */ /* 0x020fcc0003f0e000 */
[----:B------:R-:W-:Y:S02]  /*1a90*/  FSEL R6, R16, R6, !P0 ;  /* 0x0000000610067208 */ /* 0x000fe40004000000 */
[----:B------:R-:W-:-:S06]  /*1aa0*/  FSEL R7, R17, R7, !P0 ;  /* 0x0000000711077208 */ /* 0x000fcc0004000000 */
[----:B------:R-:W-:-:S06]  /*1ab0*/  DSETP.GEU.AND P0, PT, R6, R18, PT ;  /* 0x000000120600722a */ /* 0x000fcc0003f0e000 */
[----:B------:R-:W-:Y:S02]  /*1ac0*/  FSEL R6, R18, R6, !P0 ;  /* 0x0000000612067208 */ /* 0x000fe40004000000 */
[----:B------:R-:W-:Y:S01]  /*1ad0*/  FSEL R7, R19, R7, !P0 ;  /* 0x0000000713077208 */ /* 0x000fe20004000000 */
[----:B------:R-:W-:Y:S06]  /*1ae0*/  @!P1 BRA `(.L_x_18) ;  /* 0x0000000000a49947 */ /* 0x000fec0003800000 */
[----:B------:R-:W0:Y:S01]  /*1af0*/  LDC R24, c[0x0][0x390] ;  /* 0x0000e400ff187b82 */ /* 0x000e220000000800 */
[----:B------:R-:W-:Y:S01]  /*1b00*/  VIADD R25, R4, 0xfffff800 ;  /* 0xfffff80004197836 */ /* 0x000fe20000000000 */
[----:B------:R-:W-:-:S06]  /*1b10*/  UMOV UR4, 0x800 ;  /* 0x0000080000047882 */ /* 0x000fcc0000000000 */
[----:B------:R-:W1:Y:S02]  /*1b20*/  LDC.64 R2, c[0x0][0x380] ;  /* 0x0000e000ff027b82 */ /* 0x000e640000000a00 */
.L_x_20:
[----:B------:R-:W-:-:S04]  /*1b30*/  VIADD R27, R5, UR4 ;  /* 0x00000004051b7c36 */ /* 0x000fc80008000000 */
[----:B-1----:R-:W-:-:S05]  /*1b40*/  IMAD.WIDE.U32 R26, R27, 0x8, R2 ;  /* 0x000000081b1a7825 */ /* 0x002fca00078e0002 */
[----:B------:R-:W2:Y:S04]  /*1b50*/  LDG.E.128.CONSTANT R12, desc[UR6][R26.64] ;  /* 0x000000061a0c7981 */ /* 0x000ea8000c1e9d00 */
[----:B------:R-:W3:Y:S04]  /*1b60*/  LDG.E.128.CONSTANT R16, desc[UR6][R26.64+0x10] ;  /* 0x000010061a107981 */ /* 0x000ee8000c1e9d00 */
[----:B------:R-:W4:Y:S04]  /*1b70*/  LDG.E.128.CONSTANT R20, desc[UR6][R26.64+0x2000] ;  /* 0x002000061a147981 */ /* 0x000f28000c1e9d00 */
[----:B------:R-:W5:Y:S01]  /*1b80*/  LDG.E.128.CONSTANT R8, desc[UR6][R26.64+0x2010] ;  /* 0x002010061a087981 */ /* 0x000f62000c1e9d00 */
[----:B0-----:R-:W-:Y:S01]  /*1b90*/  IMAD.MOV.U32 R4, RZ, RZ, R24 ;  /* 0x000000ffff047224 */ /* 0x001fe200078e0018 */
[----:B--2---:R-:W-:-:S06]  /*1ba0*/  DSETP.GEU.AND P0, PT, R6, R12, PT ;  /* 0x0000000c0600722a */ /* 0x004fcc0003f0e000 */
[----:B------:R-:W-:Y:S02]  /*1bb0*/  FSEL R6, R12, R6, !P0 ;  /* 0x000000060c067208 */ /* 0x000fe40004000000 */
[----:B------:R-:W-:-:S06]  /*1bc0*/  FSEL R7, R13, R7, !P0 ;  /* 0x000000070d077208 */ /* 0x000fcc0004000000 */
[----:B------:R-:W-:-:S06]  /*1bd0*/  DSETP.GEU.AND P0, PT, R6, R14, PT ;  /* 0x0000000e0600722a */ /* 0x000fcc0003f0e000 */
        /* <DEDUP_REMOVED lines=14> */
[----:B-----5:R-:W-:-:S06]  /*1cc0*/  DSETP.GEU.AND P0, PT, R6, R8, PT ;  /* 0x000000080600722a */ /* 0x020fcc0003f0e000 */
[----:B------:R-:W-:Y:S01]  /*1cd0*/  FSEL R6, R8, R6, !P0 ;  /* 0x0000000608067208 */ /* 0x000fe20004000000 */
[----:B------:R-:W-:Y:S01]  /*1ce0*/  VIADD R8, R4, -UR4 ;  /* 0x8000000404087c36 */ /* 0x000fe20008000000 */
[----:B------:R-:W-:-:S04]  /*1cf0*/  FSEL R7, R9, R7, !P0 ;  /* 0x0000000709077208 */ /* 0x000fc80004000000 */
[----:B------:R-:W-:Y:S02]  /*1d00*/  ISETP.GE.AND P1, PT, R8, 0x800, PT ;  /* 0x000008000800780c */ /* 0x000fe40003f26270 */
[----:B------:R-:W-:-:S06]  /*1d10*/  DSETP.GEU.AND P0, PT, R6, R10, PT ;  /* 0x0000000a0600722a */ /* 0x000fcc0003f0e000 */
[----:B------:R-:W-:Y:S02]  /*1d20*/  FSEL R6, R10, R6, !P0 ;  /* 0x000000060a067208 */ /* 0x000fe40004000000 */
[----:B------:R-:W-:-:S03]  /*1d30*/  FSEL R7, R11, R7, !P0 ;  /* 0x000000070b077208 */ /* 0x000fc60004000000 */
[----:B------:R-:W-:Y:S05]  /*1d40*/  @!P1 BRA `(.L_x_19) ;  /* 0x0000000c00009947 */ /* 0x000fea0003800000 */
[----:B------:R-:W-:-:S06]  /*1d50*/  UIADD3 UR4, UPT, UPT, UR4, 0x800, URZ ;  /* 0x0000080004047890 */ /* 0x000fcc000fffe0ff */
[----:B------:R-:W-:-:S13]  /*1d60*/  ISETP.LT.AND P0, PT, R25, UR4, PT ;  /* 0x0000000419007c0c */ /* 0x000fda000bf01270 */
[----:B------:R-:W-:Y:S05]  /*1d70*/  @!P0 BRA `(.L_x_20) ;  /* 0xfffffffc006c8947 */ /* 0x000fea000383ffff */
.L_x_18:
[----:B------:R-:W-:-:S13]  /*1d80*/  ISETP.LE.AND P0, PT, R4, UR4, PT ;  /* 0x0000000404007c0c */ /* 0x000fda000bf03270 */
[----:B------:R-:W-:Y:S05]  /*1d90*/  @P0 BRA `(.L_x_19) ;  /* 0x0000000800ec0947 */ /* 0x000fea0003800000 */
[----:B------:R-:W-:Y:S01]  /*1da0*/  VIADD R41, R4, -UR4 ;  /* 0x8000000404297c36 */ /* 0x000fe20008000000 */
[----:B------:R-:W-:Y:S04]  /*1db0*/  BSSY.RECONVERGENT B1, `(.L_x_19) ;  /* 0x00000b9000017945 */ /* 0x000fe80003800200 */
[----:B------:R-:W-:-:S13]  /*1dc0*/  ISETP.GE.AND P0, PT, R0, R41, PT ;  /* 0x000000290000720c */ /* 0x000fda0003f06270 */
[----:B------:R-:W-:Y:S05]  /*1dd0*/  @P0 BRA `(.L_x_21) ;  /* 0x0000000800d80947 */ /* 0x000fea0003800000 */
[----:B------:R-:W-:Y:S01]  /*1de0*/  LOP3.LUT R5, RZ, R0, RZ, 0x33, !PT ;  /* 0x00000000ff057212 */ /* 0x000fe200078e33ff */
[----:B------:R-:W-:Y:S01]  /*1df0*/  BSSY.RECONVERGENT B2, `(.L_x_22) ;  /* 0x0000016000027945 */ /* 0x000fe20003800200 */
[----:B------:R-:W-:Y:S02]  /*1e00*/  IMAD.MOV.U32 R40, RZ, RZ, R0 ;  /* 0x000000ffff287224 */ /* 0x000fe400078e0000 */
[----:B------:R-:W-:-:S04]  /*1e10*/  IADD3 R4, PT, PT, R4, -UR4, R5 ;  /* 0x8000000404047c10 */ /* 0x000fc8000fffe005 */
[C---:B------:R-:W-:Y:S02]  /*1e20*/  LOP3.LUT R5, R4.reuse, 0x300, RZ, 0xc0, !PT ;  /* 0x0000030004057812 */ /* 0x040fe400078ec0ff */
[----:B------:R-:W-:Y:S02]  /*1e30*/  ISETP.GE.U32.AND P2, PT, R4, 0x300, PT ;  /* 0x000003000400780c */ /* 0x000fe40003f46070 */
[----:B------:R-:W-:-:S13]  /*1e40*/  ISETP.NE.AND P0, PT, R5, 0x300, PT ;  /* 0x000003000500780c */ /* 0x000fda0003f05270 */
[----:B------:R-:W-:Y:S05]  /*1e50*/  @!P0 BRA `(.L_x_23) ;  /* 0x00000000003c8947 */ /* 0x000fea0003800000 */
[----:B------:R-:W-:Y:S01]  /*1e60*/  LEA.HI R4, R4, 0x1, RZ, 0x18 ;  /* 0x0000000104047811 */ /* 0x000fe200078fc0ff */
[----:B------:R-:W-:Y:S02]  /*1e70*/  VIADD R9, R0, UR4 ;  /* 0x0000000400097c36 */ /* 0x000fe40008000000 */
[----:B------:R-:W-:Y:S01]  /*1e80*/  IMAD.MOV.U32 R40, RZ, RZ, R0 ;  /* 0x000000ffff287224 */ /* 0x000fe200078e0000 */
[----:B------:R-:W-:-:S05]  /*1e90*/  LOP3.LUT R4, R4, 0x3, RZ, 0xc0, !PT ;  /* 0x0000000304047812 */ /* 0x000fca00078ec0ff */
[----:B------:R-:W-:-:S07]  /*1ea0*/  IMAD.MOV R8, RZ, RZ, -R4 ;  /* 0x000000ffff087224 */ /* 0x000fce00078e0a04 */
.L_x_24:
[----:B------:R-:W-:-:S06]  /*1eb0*/  IMAD.WIDE.U32 R4, R9, 0x8, R2 ;  /* 0x0000000809047825 */ /* 0x000fcc00078e0002 */
[----:B------:R-:W2:Y:S01]  /*1ec0*/  LDG.E.64.CONSTANT R4, desc[UR6][R4.64] ;  /* 0x0000000604047981 */ /* 0x000ea2000c1e9b00 */
[----:B------:R-:W-:Y:S02]  /*1ed0*/  VIADD R8, R8, 0x1 ;  /* 0x0000000108087836 */ /* 0x000fe40000000000 */
[----:B------:R-:W-:Y:S02]  /*1ee0*/  VIADD R40, R40, 0x100 ;  /* 0x0000010028287836 */ /* 0x000fe40000000000 */
[----:B------:R-:W-:Y:S01]  /*1ef0*/  VIADD R9, R9, 0x100 ;  /* 0x0000010009097836 */ /* 0x000fe20000000000 */
[----:B------:R-:W-:Y:S01]  /*1f00*/  ISETP.NE.AND P1, PT, R8, RZ, PT ;  /* 0x000000ff0800720c */ /* 0x000fe20003f25270 */
[----:B--2---:R-:W-:-:S06]  /*1f10*/  DSETP.GEU.AND P0, PT, R6, R4, PT ;  /* 0x000000040600722a */ /* 0x004fcc0003f0e000 */
[----:B------:R-:W-:Y:S02]  /*1f20*/  FSEL R6, R4, R6, !P0 ;  /* 0x0000000604067208 */ /* 0x000fe40004000000 */
[----:B------:R-:W-:-:S04]  /*1f30*/  FSEL R7, R5, R7, !P0 ;  /* 0x0000000705077208 */ /* 0x000fc80004000000 */
[----:B------:R-:W-:Y:S05]  /*1f40*/  @P1 BRA `(.L_x_24) ;  /* 0xfffffffc00d81947 */ /* 0x000fea000383ffff */
.L_x_23:
[----:B------:R-:W-:Y:S05]  /*1f50*/  BSYNC.RECONVERGENT B2 ;  /* 0x0000000000027941 */ /* 0x000fea0003800200 */
.L_x_22:
[----:B------:R-:W-:Y:S05]  /*1f60*/  @!P2 BRA `(.L_x_21) ;  /* 0x000000080074a947 */ /* 0x000fea0003800000 */
[----:B------:R-:W0:Y:S01]  /*1f70*/  LDCU.64 UR8, c[0x0][0x380] ;  /* 0x00007000ff0877ac */ /* 0x000e220008000a00 */
[----:B------:R-:W-:Y:S01]  /*1f80*/  IMAD.IADD R9, R41, 0x1, -R40 ;  /* 0x0000000129097824 */ /* 0x000fe200078e0a28 */
[C---:B------:R-:W-:Y:S01]  /*1f90*/  IADD3 R5, P0, PT, R40.reuse, UR4, RZ ;  /* 0x0000000428057c10 */ /* 0x040fe2000ff1e0ff */
[----:B------:R-:W-:Y:S01]  /*1fa0*/  BSSY.RECONVERGENT B2, `(.L_x_25) ;  /* 0x0000059000027945 */ /* 0x000fe20003800200 */
[----:B------:R-:W-:Y:S02]  /*1fb0*/  VIADD R43, R40, UR4 ;  /* 0x00000004282b7c36 */ /* 0x000fe40008000000 */
[----:B------:R-:W-:Y:S01]  /*1fc0*/  ISETP.GT.AND P1, PT, R9, 0xc00, PT ;  /* 0x00000c000900780c */ /* 0x000fe20003f24270 */
[----:B------:R-:W-:Y:S01]  /*1fd0*/  IMAD.X R8, RZ, RZ, RZ, P0 ;  /* 0x000000ffff087224 */ /* 0x000fe200000e06ff */
[----:B0-----:R-:W-:-:S04]  /*1fe0*/  LEA R4, P0, R5, UR8, 0x3 ;  /* 0x0000000805047c11 */ /* 0x001fc8000f8018ff */
[----:B------:R-:W-:Y:S02]  /*1ff0*/  LEA.HI.X R5, R5, UR9, R8, 0x3, P0 ;  /* 0x0000000905057c11 */ /* 0x000fe400080f1c08 */
[----:B------:R-:W-:-:S05]  /*2000*/  IADD3 R4, P0, PT, R4, 0x1000, RZ ;  /* 0x0000100004047810 */ /* 0x000fca0007f1e0ff */
[----:B------:R-:W-:Y:S01]  /*2010*/  IMAD.X R5, RZ, RZ, R5, P0 ;  /* 0x000000ffff057224 */ /* 0x000fe200000e0605 */
[----:B------:R-:W-:Y:S01]  /*2020*/  PLOP3.LUT P0, PT, PT, PT, PT, 0x80, 0x8 ;  /* 0x000000000008781c */ /* 0x000fe20003f0f070 */
[----:B------:R-:W-:-:S12]  /*2030*/  @!P1 BRA `(.L_x_26) ;  /* 0x00000004003c9947 */ /* 0x000fd80003800000 */
[----:B------:R-:W-:Y:S01]  /*2040*/  PLOP3.LUT P0, PT, PT, PT, PT, 0x8, 0x80 ;  /* 0x000000000080781c */ /* 0x000fe20003f0e170 */
[----:B------:R-:W-:-:S12]  /*2050*/  VIADD R45, R41, 0xfffff400 ;  /* 0xfffff400292d7836 */ /* 0x000fd80000000000 */
.L_x_27:
[C---:B------:R-:W-:Y:S01]  /*2060*/  IMAD.WIDE.U32 R38, R43.reuse, 0x8, R2 ;  /* 0x000000082b267825 */ /* 0x040fe200078e0002 */
[----:B------:R-:W2:Y:S04]  /*2070*/  LDG.E.64.CONSTANT R8, desc[UR6][R4.64+-0x800] ;  /* 0xfff8000604087981 */ /* 0x000ea8000c1e9b00 */
[----:B------:R-:W3:Y:S04]  /*2080*/  LDG.E.64.CONSTANT R10, desc[UR6][R4.64] ;  /* 0x00000006040a7981 */ /* 0x000ee8000c1e9b00 */
[----:B------:R-:W4:Y:S01]  /*2090*/  LDG.E.64.CONSTANT R38, desc[UR6][R38.64] ;  /* 0x0000000626267981 */ /* 0x000f22000c1e9b00 */
[----:B------:R-:W-:-:S03]  /*20a0*/  VIADD R15, R43, 0x400 ;  /* 0x000004002b0f7836 */ /* 0x000fc60000000000 */
[----:B------:R-:W5:Y:S01]  /*20b0*/  LDG.E.64.CONSTANT R12, desc[UR6][R4.64+0x800] ;  /* 0x00080006040c7981 */ /* 0x000f62000c1e9b00 */
[----:B------:R-:W-:-:S03]  /*20c0*/  IMAD.WIDE.U32 R14, R15, 0x8, R2 ;  /* 0x000000080f0e7825 */ /* 0x000fc600078e0002 */
[----:B------:R-:W5:Y:S04]  /*20d0*/  LDG.E.64.CONSTANT R16, desc[UR6][R4.64+0x1800] ;  /* 0x0018000604107981 */ /* 0x000f68000c1e9b00 */
[----:B------:R-:W5:Y:S04]  /*20e0*/  LDG.E.64.CONSTANT R14, desc[UR6][R14.64] ;  /* 0x000000060e0e7981 */ /* 0x000f68000c1e9b00 */
[----:B------:R-:W5:Y:S01]  /*20f0*/  LDG.E.64.CONSTANT R18, desc[UR6][R4.64+0x2000] ;  /* 0x0020000604127981 */ /* 0x000f62000c1e9b00 */
        /* <DEDUP_REMOVED lines=11> */
[----:B------:R-:W5:Y:S04]  /*21b0*/  LDG.E.64.CONSTANT R34, desc[UR6][R4.64+0x6000] ;  /* 0x0060000604227981 */ /* 0x000f68000c1e9b00 */
[----:B------:R0:W5:Y:S01]  /*21c0*/  LDG.E.64.CONSTANT R36, desc[UR6][R4.64+0x6800] ;  /* 0x0068000604247981 */ /* 0x000162000c1e9b00 */
[----:B------:R-:W-:-:S05]  /*21d0*/  VIADD R40, R40, 0x1000 ;  /* 0x0000100028287836 */ /* 0x000fca0000000000 */
[----:B------:R-:W-:Y:S02]  /*21e0*/  ISETP.GE.AND P2, PT, R40, R45, PT ;  /* 0x0000002d2800720c */ /* 0x000fe40003f46270 */
[----:B0-----:R-:W-:Y:S01]  /*21f0*/  IADD3 R4, P3, PT, R4, 0x8000, RZ ;  /* 0x0000800004047810 */ /* 0x001fe20007f7e0ff */
[----:B------:R-:W-:-:S04]  /*2200*/  VIADD R43, R43, 0x1000 ;  /* 0x000010002b2b7836 */ /* 0x000fc80000000000 */
[----:B------:R-:W-:Y:S01]  /*2210*/  IMAD.X R5, RZ, RZ, R5, P3 ;  /* 0x000000ffff057224 */ /* 0x000fe200018e0605 */
[----:B----4-:R-:W-:-:S06]  /*2220*/  DSETP.GEU.AND P1, PT, R6, R38, PT ;  /* 0x000000260600722a */ /* 0x010fcc0003f2e000 */
[----:B------:R-:W-:Y:S02]  /*2230*/  FSEL R6, R38, R6, !P1 ;  /* 0x0000000626067208 */ /* 0x000fe40004800000 */
[----:B------:R-:W-:-:S06]  /*2240*/  FSEL R7, R39, R7, !P1 ;  /* 0x0000000727077208 */ /* 0x000fcc0004800000 */
[----:B--2---:R-:W-:-:S06]  /*2250*/  DSETP.GEU.AND P1, PT, R6, R8, PT ;  /* 0x000000080600722a */ /* 0x004fcc0003f2e000 */
[----:B------:R-:W-:Y:S02]  /*2260*/  FSEL R6, R8, R6, !P1 ;  /* 0x0000000608067208 */ /* 0x000fe40004800000 */
[----:B------:R-:W-:-:S06]  /*2270*/  FSEL R7, R9, R7, !P1 ;  /* 0x0000000709077208 */ /* 0x000fcc0004800000 */
[----:B---3--:R-:W-:-:S06]  /*2280*/  DSETP.GEU.AND P1, PT, R6, R10, PT ;  /* 0x0000000a0600722a */ /* 0x008fcc0003f2e000 */
[----:B------:R-:W-:Y:S02]  /*2290*/  FSEL R6, R10, R6, !P1 ;  /* 0x000000060a067208 */ /* 0x000fe40004800000 */
[----:B------:R-:W-:-:S06]  /*22a0*/  FSEL R7, R11, R7, !P1 ;  /* 0x000000070b077208 */ /* 0x000fcc0004800000 */
[----:B-----5:R-:W-:-:S06]  /*22b0*/  DSETP.GEU.AND P1, PT, R6, R12, PT ;  /* 0x0000000c0600722a */ /* 0x020fcc0003f2e000 */
        /* <DEDUP_REMOVED lines=39> */
.L_x_26:
[----:B------:R-:W-:Y:S05]  /*2530*/  BSYNC.RECONVERGENT B2 ;  /* 0x0000000000027941 */ /* 0x000fea0003800200 */
.L_x_25:
[----:B------:R-:W-:Y:S01]  /*2540*/  IMAD.IADD R8, R41, 0x1, -R40 ;  /* 0x0000000129087824 */ /* 0x000fe200078e0a28 */
[----:B------:R-:W-:Y:S04]  /*2550*/  BSSY.RECONVERGENT B2, `(.L_x_28) ;  /* 0x000002b000027945 */ /* 0x000fe80003800200 */
[----:B------:R-:W-:-:S13]  /*2560*/  ISETP.GT.AND P1, PT, R8, 0x400, PT ;  /* 0x000004000800780c */ /* 0x000fda0003f24270 */
[----:B------:R-:W-:Y:S05]  /*2570*/  @!P1 BRA `(.L_x_29) ;  /* 0x0000000000a09947 */ /* 0x000fea0003800000 */
        /* <DEDUP_REMOVED lines=9> */
[----:B------:R-:W5:Y:S04]  /*2610*/  LDG.E.64.CONSTANT R22, desc[UR6][R4.64+0x2000] ;  /* 0x0020000604167981 */ /* 0x000f68000c1e9b00 */
[----:B------:R0:W5:Y:S01]  /*2620*/  LDG.E.64.CONSTANT R8, desc[UR6][R4.64+0x2800] ;  /* 0x0028000604087981 */ /* 0x000162000c1e9b00 */
[----:B------:R-:W-:-:S02]  /*2630*/  VIADD R40, R40, 0x800 ;  /* 0x0000080028287836 */ /* 0x000fc40000000000 */
[----:B------:R-:W-:Y:S01]  /*2640*/  VIADD R43, R43, 0x800 ;  /* 0x000008002b2b7836 */ /* 0x000fe20000000000 */
[----:B0-----:R-:W-:-:S05]  /*2650*/  IADD3 R4, P2, PT, R4, 0x4000, RZ ;  /* 0x0000400004047810 */ /* 0x001fca0007f5e0ff */
        /* <DEDUP_REMOVED lines=22> */
[----:B------:R-:W-:Y:S01]  /*27c0*/  DSETP.GEU.AND P1, PT, R6, R8, PT ;  /* 0x000000080600722a */ /* 0x000fe20003f2e000 */
[----:B------:R-:W-:-:S05]  /*27d0*/  PLOP3.LUT P0, PT, PT, PT, PT, 0x8, 0x80 ;  /* 0x000000000080781c */ /* 0x000fca0003f0e170 */
[----:B------:R-:W-:Y:S02]  /*27e0*/  FSEL R6, R8, R6, !P1 ;  /* 0x0000000608067208 */ /* 0x000fe40004800000 */
[----:B------:R-:W-:-:S07]  /*27f0*/  FSEL R7, R9, R7, !P1 ;  /* 0x0000000709077208 */ /* 0x000fce0004800000 */
.L_x_29:
[----:B------:R-:W-:Y:S05]  /*2800*/  BSYNC.RECONVERGENT B2 ;  /* 0x0000000000027941 */ /* 0x000fea0003800200 */
.L_x_28:
[----:B------:R-:W-:-:S13]  /*2810*/  ISETP.LT.OR P0, PT, R40, R41, P0 ;  /* 0x000000292800720c */ /* 0x000fda0000701670 */
[----:B------:R-:W-:Y:S05]  /*2820*/  @!P0 BRA `(.L_x_21) ;  /* 0x0000000000448947 */ /* 0x000fea0003800000 */
[----:B------:R-:W-:Y:S01]  /*2830*/  IMAD.WIDE.U32 R2, R43, 0x8, R2 ;  /* 0x000000082b027825 */ /* 0x000fe200078e0002 */
[----:B------:R-:W2:Y:S04]  /*2840*/  LDG.E.64.CONSTANT R8, desc[UR6][R4.64+-0x800] ;  /* 0xfff8000604087981 */ /* 0x000ea8000c1e9b00 */
[----:B------:R-:W3:Y:S04]  /*2850*/  LDG.E.64.CONSTANT R10, desc[UR6][R4.64] ;  /* 0x00000006040a7981 */ /* 0x000ee8000c1e9b00 */
[----:B------:R-:W4:Y:S04]  /*2860*/  LDG.E.64.CONSTANT R2, desc[UR6][R2.64] ;  /* 0x0000000602027981 */ /* 0x000f28000c1e9b00 */
[----:B------:R-:W5:Y:S01]  /*2870*/  LDG.E.64.CONSTANT R12, desc[UR6][R4.64+0x800] ;  /* 0x00080006040c7981 */ /* 0x000f62000c1e9b00 */
        /* <DEDUP_REMOVED lines=11> */
[----:B------:R-:W-:-:S07]  /*2930*/  FSEL R7, R13, R3, !P0 ;  /* 0x000000030d077208 */ /* 0x000fce0004000000 */
.L_x_21:
[----:B------:R-:W-:Y:S05]  /*2940*/  BSYNC.RECONVERGENT B1 ;  /* 0x0000000000017941 */ /* 0x000fea0003800200 */
.L_x_19:
[----:B------:R-:W0:Y:S01]  /*2950*/  S2R R10, SR_LANEID ;  /* 0x00000000000a7919 */ /* 0x000e220000000000 */
[----:B------:R-:W-:Y:S04]  /*2960*/  SHFL.DOWN PT, R2, R6, 0x1, 0x1f ;  /* 0x08201f0006027f89 */ /* 0x000fe800000e0000 */
        /* <DEDUP_REMOVED lines=10> */
[----:B------:R-:W-:-:S02]  /*2a10*/  @!P2 MOV R7, 0x400 ;  /* 0x000004000007a802 */ /* 0x000fc40000000f00 */
        /* <DEDUP_REMOVED lines=8> */
[----:B------:R-:W-:Y:S01]  /*2aa0*/  SHFL.DOWN PT, R2, R4, 0x4, 0x1f ;  /* 0x08801f0004027f89 */ /* 0x000fe200000e0000 */
[----:B-1----:R-:W-:-:S03]  /*2ab0*/  @!P2 LEA R7, R8, R7, 0x18 ;  /* 0x000000070807a211 */ /* 0x002fc600078ec0ff */
[----:B------:R-:W0:Y:S02]  /*2ac0*/  SHFL.DOWN PT, R3, R5, 0x4, 0x1f ;  /* 0x08801f0005037f89 */ /* 0x000e2400000e0000 */
[----:B------:R-:W-:Y:S01]  /*2ad0*/  @!P2 IMAD.IADD R9, R6, 0x1, R7 ;  /* 0x000000010609a824 */ /* 0x000fe200078e0207 */
[----:B0-----:R-:W-:-:S06]  /*2ae0*/  DSETP.GEU.AND P0, PT, R4, R2, PT ;  /* 0x000000020400722a */ /* 0x001fcc0003f0e000 */
[----:B------:R-:W-:Y:S02]  /*2af0*/  @!P1 FSEL R4, R2, R4, !P0 ;  /* 0x0000000402049208 */ /* 0x000fe40004000000 */
[----:B------:R-:W-:Y:S02]  /*2b00*/  @!P1 FSEL R5, R3, R5, !P0 ;  /* 0x0000000503059208 */ /* 0x000fe40004000000 */
[----:B------:R-:W-:Y:S01]  /*2b10*/  ISETP.GT.AND P1, PT, R10, 0x17, PT ;  /* 0x000000170a00780c */ /* 0x000fe20003f24270 */
[----:B------:R-:W-:Y:S04]  /*2b20*/  SHFL.DOWN PT, R2, R4, 0x8, 0x1f ;  /* 0x09001f0004027f89 */ /* 0x000fe800000e0000 */
[----:B------:R-:W0:Y:S02]  /*2b30*/  SHFL.DOWN PT, R3, R5, 0x8, 0x1f ;  /* 0x09001f0005037f89 */ /* 0x000e2400000e0000 */
[----:B0-----:R-:W-:-:S06]  /*2b40*/  DSETP.GEU.AND P0, PT, R4, R2, PT ;  /* 0x000000020400722a */ /* 0x001fcc0003f0e000 */
[----:B------:R-:W-:Y:S02]  /*2b50*/  @!P1 FSEL R4, R2, R4, !P0 ;  /* 0x0000000402049208 */ /* 0x000fe40004000000 */
[----:B------:R-:W-:Y:S02]  /*2b60*/  @!P1 FSEL R5, R3, R5, !P0 ;  /* 0x0000000503059208 */ /* 0x000fe40004000000 */
[----:B------:R-:W-:Y:S01]  /*2b70*/  ISETP.GT.AND P1, PT, R10, 0xf, PT ;  /* 0x0000000f0a00780c */ /* 0x000fe20003f24270 */
[----:B------:R-:W-:Y:S04]  /*2b80*/  SHFL.DOWN PT, R2, R4, 0x10, 0x1f ;  /* 0x0a001f0004027f89 */ /* 0x000fe800000e0000 */
[----:B------:R-:W0:Y:S02]  /*2b90*/  SHFL.DOWN PT, R3, R5, 0x10, 0x1f ;  /* 0x0a001f0005037f89 */ /* 0x000e2400000e0000 */
[----:B0-----:R-:W-:-:S06]  /*2ba0*/  DSETP.GEU.AND P0, PT, R4, R2, PT ;  /* 0x000000020400722a */ /* 0x001fcc0003f0e000 */
[----:B------:R-:W-:Y:S02]  /*2bb0*/  FSEL R2, R2, R4, !P0 ;  /* 0x0000000402027208 */ /* 0x000fe40004000000 */
        /* <DEDUP_REMOVED lines=10> */
[----:B--2---:R-:W0:Y:S04]  /*2c60*/  LDS.128 R8, [UR4+0x10] ;  /* 0x00001004ff087984 */ /* 0x004e280008000c00 */
        /* <DEDUP_REMOVED lines=25> */
.L_x_2:
        /* <DEDUP_REMOVED lines=12> */
.L_x_32:
[----:B------:R-:W-:Y:S05]  /*2ec0*/  BSYNC.RECONVERGENT B1 ;  /* 0x0000000000017941 */ /* 0x000fea0003800200 */
.L_x_31:
        /* <DEDUP_REMOVED lines=17> */
.L_x_37:
        /* <DEDUP_REMOVED lines=12> */
.L_x_36:
[----:B------:R-:W-:Y:S05]  /*30a0*/  BSYNC.RECONVERGENT B2 ;  /* 0x0000000000027941 */ /* 0x000fea0003800200 */
.L_x_35:
        /* <DEDUP_REMOVED lines=9> */
.L_x_40:
        /* <DEDUP_REMOVED lines=74> */
.L_x_39:
[----:B------:R-:W-:Y:S05]  /*35e0*/  BSYNC.RECONVERGENT B2 ;  /* 0x0000000000027941 */ /* 0x000fea0003800200 */
.L_x_38:
        /* <DEDUP_REMOVED lines=42> */
.L_x_42:
[----:B------:R-:W-:Y:S05]  /*3890*/  BSYNC.RECONVERGENT B2 ;  /* 0x0000000000027941 */ /* 0x000fea0003800200 */
.L_x_41:
        /* <DEDUP_REMOVED lines=20> */
.L_x_34:
[----:B------:R-:W-:Y:S05]  /*39e0*/  BSYNC.RECONVERGENT B1 ;  /* 0x0000000000017941 */ /* 0x000fea0003800200 */
.L_x_33:
        /* <DEDUP_REMOVED lines=14> */
[----:B------:R-:W-:Y:S01]  /*3ad0*/  IMAD.MOV.U32 R2, RZ, RZ, R9 ;  /* 0x000000ffff027224 */ /* 0x000fe200078e0009 */
[----:B------:R-:W-:Y:S01]  /*3ae0*/  @!P2 MOV R4, 0x400 ;  /* 0x000004000004a802 */ /* 0x000fe20000000f00 */
[----:B------:R-:W-:Y:S01]  /*3af0*/  IMAD.MOV.U32 R3, RZ, RZ, R11 ;  /* 0x000000ffff037224 */ /* 0x000fe200078e000b */
[----:B------:R-:W0:Y:S01]  /*3b00*/  SHFL.DOWN PT, R7, R11, 0x2, 0x1f ;  /* 0x08401f000b077f89 */ /* 0x000e2200000e0000 */
[----:B------:R-:W-:Y:S01]  /*3b10*/  @!P2 SHF.R.U32.HI R0, RZ, 0x2, R5 ;  /* 0x00000002ff00a819 */ /* 0x000fe20000011605 */
[----:B------:R-:W1:Y:S03]  /*3b20*/  @!P2 S2R R13, SR_CgaCtaId ;  /* 0x00000000000da919 */ /* 0x000e660000008800 */
[----:B------:R-:W-:Y:S01]  /*3b30*/  @!P2 LOP3.LUT R0, R0, 0xf8, RZ, 0xc0, !PT ;  /* 0x000000f80000a812 */ /* 0x000fe200078ec0ff */
[----:B0-----:R-:W-:-:S06]  /*3b40*/  DSETP.GEU.AND P0, PT, R2, R6, PT ;  /* 0x000000060200722a */ /* 0x001fcc0003f0e000 */
[----:B------:R-:W-:Y:S02]  /*3b50*/  @!P1 FSEL R9, R6, R9, !P0 ;  /* 0x0000000906099208 */ /* 0x000fe40004000000 */
[----:B------:R-:W-:Y:S02]  /*3b60*/  @!P1 FSEL R11, R7, R11, !P0 ;  /* 0x0000000b070b9208 */ /* 0x000fe40004000000 */
[----:B------:R-:W-:Y:S01]  /*3b70*/  ISETP.GT.AND P1, PT, R8, 0x1b, PT ;  /* 0x0000001b0800780c */ /* 0x000fe20003f24270 */
[----:B------:R-:W-:Y:S01]  /*3b80*/  SHFL.DOWN PT, R2, R9, 0x4, 0x1f ;  /* 0x08801f0009027f89 */ /* 0x000fe200000e0000 */
[----:B------:R-:W-:Y:S01]  /*3b90*/  IMAD.MOV.U32 R6, RZ, RZ, R9 ;  /* 0x000000ffff067224 */ /* 0x000fe200078e0009 */
[----:B-1----:R-:W-:Y:S01]  /*3ba0*/  @!P2 LEA R13, R13, R4, 0x18 ;  /* 0x000000040d0da211 */ /* 0x002fe200078ec0ff */
[----:B------:R-:W-:Y:S01]  /*3bb0*/  IMAD.MOV.U32 R7, RZ, RZ, R11 ;  /* 0x000000ffff077224 */ /* 0x000fe200078e000b */
[----:B------:R-:W0:Y:S03]  /*3bc0*/  SHFL.DOWN PT, R3, R11, 0x4, 0x1f ;  /* 0x08801f000b037f89 */ /* 0x000e2600000e0000 */
[----:B------:R-:W-:-:S02]  /*3bd0*/  @!P2 IMAD.IADD R13, R0, 0x1, R13 ;  /* 0x00000001000da824 */ /* 0x000fc400078e020d */
[----:B0-----:R-:W-:-:S06]  /*3be0*/  DSETP.GEU.AND P0, PT, R6, R2, PT ;  /* 0x000000020600722a */ /* 0x001fcc0003f0e000 */
[----:B------:R-:W-:Y:S02]  /*3bf0*/  @!P1 FSEL R9, R2, R9, !P0 ;  /* 0x0000000902099208 */ /* 0x000fe40004000000 */
[----:B------:R-:W-:Y:S02]  /*3c00*/  @!P1 FSEL R11, R3, R11, !P0 ;  /* 0x0000000b030b9208 */ /* 0x000fe40004000000 */
[----:B------:R-:W-:Y:S01]  /*3c10*/  ISETP.GT.AND P1, PT, R8, 0x17, PT ;  /* 0x000000170800780c */ /* 0x000fe20003f24270 */
[----:B------:R-:W-:Y:S01]  /*3c20*/  SHFL.DOWN PT, R2, R9, 0x8, 0x1f ;  /* 0x09001f0009027f89 */ /* 0x000fe200000e0000 */
[----:B------:R-:W-:Y:S02]  /*3c30*/  IMAD.MOV.U32 R6, RZ, RZ, R9 ;  /* 0x000000ffff067224 */ /* 0x000fe400078e0009 */
[----:B------:R-:W-:Y:S01]  /*3c40*/  IMAD.MOV.U32 R7, RZ, RZ, R11 ;  /* 0x000000ffff077224 */ /* 0x000fe200078e000b */
[----:B------:R-:W0:Y:S05]  /*3c50*/  SHFL.DOWN PT, R3, R11, 0x8, 0x1f ;  /* 0x09001f000b037f89 */ /* 0x000e2a00000e0000 */
        /* <DEDUP_REMOVED lines=20> */
[----:B------:R-:W0:Y:S04]  /*3da0*/  LDS.128 R8, [UR4+0x10] ;  /* 0x00001004ff087984 */ /* 0x000e280008000c00 */
[----:B-1----:R-:W1:Y:S01]  /*3db0*/  LDS.128 R12, [UR4+0x20] ;  /* 0x00002004ff0c7984 */ /* 0x002e620008000c00 */
        /* <DEDUP_REMOVED lines=24> */
.L_x_43:
        /* <DEDUP_REMOVED lines=20> */
[----:B------:R-:W0:Y:S05]  /*4080*/  SHFL.DOWN PT, R7, R0, 0x2, R11 ;  /* 0x0840000000077989 */ /* 0x000e2a00000e000b */
[----:B0-----:R-:W-:-:S06]  /*4090*/  DSETP.GEU.AND P0, PT, R2, R6, PT ;  /* 0x000000060200722a */ /* 0x001fcc0003f0e000 */
[----:B------:R-:W-:Y:S01]  /*40a0*/  @!P1 FSEL R9, R6, R9, !P0 ;  /* 0x0000000906099208 */ /* 0x000fe20004000000 */
[----:B------:R-:W-:Y:S01]  /*40b0*/  VIADD R6, R8, 0x4 ;  /* 0x0000000408067836 */ /* 0x000fe20000000000 */
[----:B------:R-:W-:-:S03]  /*40c0*/  @!P1 FSEL R0, R7, R0, !P0 ;  /* 0x0000000007009208 */ /* 0x000fc60004000000 */
[----:B------:R-:W-:Y:S01]  /*40d0*/  SHFL.DOWN PT, R2, R9, 0x4, R11 ;  /* 0x0880000009027989 */ /* 0x000fe200000e000b */
[----:B------:R-:W-:Y:S01]  /*40e0*/  ISETP.GT.AND P1, PT, R6, R11, PT ;  /* 0x0000000b0600720c */ /* 0x000fe20003f24270 */
[----:B------:R-:W-:Y:S02]  /*40f0*/  IMAD.MOV.U32 R6, RZ, RZ, R9 ;  /* 0x000000ffff067224 */ /* 0x000fe400078e0009 */
[----:B------:R-:W0:Y:S01]  /*4100*/  SHFL.DOWN PT, R3, R0, 0x4, R11 ;  /* 0x0880000000037989 */ /* 0x000e2200000e000b */
[----:B------:R-:W-:-:S06]  /*4110*/  IMAD.MOV.U32 R7, RZ, RZ, R0 ;  /* 0x000000ffff077224 */ /* 0x000fcc00078e0000 */
[----:B0-----:R-:W-:Y:S01]  /*4120*/  DSETP.GEU.AND P0, PT, R6, R2, PT ;  /* 0x000000020600722a */ /* 0x001fe20003f0e000 */
[----:B------:R-:W-:-:S05]  /*4130*/  VIADD R6, R8, 0x8 ;  /* 0x0000000808067836 */ /* 0x000fca0000000000 */
        /* <DEDUP_REMOVED lines=15> */
[----:B------:R-:W-:Y:S02]  /*4230*/  IMAD.MOV.U32 R6, RZ, RZ, R9 ;  /* 0x000000ffff067224 */ /* 0x000fe400078e0009 */
[----:B------:R-:W-:Y:S01]  /*4240*/  IMAD.MOV.U32 R7, RZ, RZ, R0 ;  /* 0x000000ffff077224 */ /* 0x000fe200078e0000 */
[----:B------:R-:W0:Y:S05]  /*4250*/  SHFL.DOWN PT, R3, R0, 0x10, R11 ;  /* 0x0a00000000037989 */ /* 0x000e2a00000e000b */
[----:B0-----:R-:W-:Y:S01]  /*4260*/  DSETP.GEU.AND P1, PT, R6, R2, PT ;  /* 0x000000020600722a */ /* 0x001fe20003f2e000 */
[----:B------:R-:W-:-:S02]  /*4270*/  @!P0 MOV R7, 0x400 ;  /* 0x0000040000078802 */ /* 0x000fc40000000f00 */
[----:B------:R-:W-:Y:S02]  /*4280*/  @!P0 SHF.R.U32.HI R6, RZ, 0x2, R5 ;  /* 0x00000002ff068819 */ /* 0x000fe40000011605 */
[----:B-1----:R-:W-:Y:S02]  /*4290*/  @!P0 LEA R7, R10, R7, 0x18 ;  /* 0x000000070a078211 */ /* 0x002fe400078ec0ff */
[----:B------:R-:W-:Y:S02]  /*42a0*/  @!P0 LOP3.LUT R6, R6, 0xf8, RZ, 0xc0, !PT ;  /* 0x000000f806068812 */ /* 0x000fe400078ec0ff */
[----:B------:R-:W-:Y:S02]  /*42b0*/  @!P2 FSEL R9, R2, R9, !P1 ;  /* 0x000000090209a208 */ /* 0x000fe40004800000 */
[----:B------:R-:W-:Y:S01]  /*42c0*/  @!P2 FSEL R0, R3, R0, !P1 ;  /* 0x000000000300a208 */ /* 0x000fe20004800000 */
[----:B------:R-:W-:Y:S02]  /*42d0*/  @!P0 IMAD.IADD R3, R6, 0x1, R7 ;  /* 0x0000000106038824 */ /* 0x000fe400078e0207 */
[----:B------:R-:W-:-:S02]  /*42e0*/  IMAD.MOV.U32 R6, RZ, RZ, R9 ;  /* 0x000000ffff067224 */ /* 0x000fc400078e0009 */
[----:B------:R-:W-:-:S05]  /*42f0*/  IMAD.MOV.U32 R7, RZ, RZ, R0 ;  /* 0x000000ffff077224 */ /* 0x000fca00078e0000 */
[----:B------:R1:W-:Y:S01]  /*4300*/  @!P0 STS.64 [R3+0x8], R6 ;  /* 0x0000080603008388 */ /* 0x0003e20000000a00 */
[----:B------:R-:W-:Y:S01]  /*4310*/  BAR.SYNC.DEFER_BLOCKING 0x0 ;  /* 0x0000000000007b1d */ /* 0x000fe20000010000 */
[----:B------:R-:W-:-:S13]  /*4320*/  ISETP.NE.AND P0, PT, R5, RZ, PT ;  /* 0x000000ff0500720c */ /* 0x000fda0003f05270 */
[----:B-1----:R-:W-:Y:S05]  /*4330*/  @P0 BRA `(.L_x_17) ;  /* 0x0000001800340947 */ /* 0x002fea0003800000 */
[----:B------:R-:W0:Y:S01]  /*4340*/  S2UR UR5, SR_CgaCtaId ;  /* 0x00000000000579c3 */ /* 0x000e220000008800 */
[----:B------:R-:W-:Y:S01]  /*4350*/  UMOV UR4, 0x400 ;  /* 0x0000040000047882 */ /* 0x000fe20000000000 */
[C---:B------:R-:W-:Y:S02]  /*4360*/  ISETP.GT.AND P3, PT, R4.reuse, 0x20, PT ;  /* 0x000000200400780c */ /* 0x040fe40003f64270 */
        /* <DEDUP_REMOVED lines=10> */
[----:B------:R-:W-:Y:S01]  /*4410*/  ISETP.GT.AND P1, PT, R4, 0x60, PT ;  /* 0x000000600400780c */ /* 0x000fe20003f24270 */
[----:B------:R-:W-:Y:S02]  /*4420*/  IMAD.MOV.U32 R2, RZ, RZ, R6 ;  /* 0x000000ffff027224 */ /* 0x000fe400078e0006 */
        /* <DEDUP_REMOVED lines=29> */
.L_x_30:
[----:B------:R-:W0:Y:S01]  /*4600*/  S2R R41, SR_TID.X ;  /* 0x0000000000297919 */ /* 0x000e220000002100 */
[----:B------:R-:W0:Y:S02]  /*4610*/  LDC.64 R6, c[0x0][0x380] ;  /* 0x0000e000ff067b82 */ /* 0x000e240000000a00 */
[----:B0-----:R-:W-:-:S05]  /*4620*/  IMAD.WIDE.U32 R6, R41, 0x8, R6 ;  /* 0x0000000829067825 */ /* 0x001fca00078e0006 */
[----:B------:R-:W2:Y:S04]  /*4630*/  LDG.E.64.CONSTANT R20, desc[UR6][R6.64] ;  /* 0x0000000606147981 */ /* 0x000ea8000c1e9b00 */
[----:B------:R-:W2:Y:S04]  /*4640*/  LDG.E.64.CONSTANT R2, desc[UR6][R6.64+0x800] ;  /* 0x0008000606027981 */ /* 0x000ea8000c1e9b00 */
[----:B------:R-:W3:Y:S04]  /*4650*/  LDG.E.64.CONSTANT R8, desc[UR6][R6.64+0x1000] ;  /* 0x0010000606087981 */ /* 0x000ee8000c1e9b00 */
[----:B------:R-:W4:Y:S04]  /*4660*/  LDG.E.64.CONSTANT R10, desc[UR6][R6.64+0x1800] ;  /* 0x00180006060a7981 */ /* 0x000f28000c1e9b00 */
[----:B------:R-:W5:Y:S04]  /*4670*/  LDG.E.64.CONSTANT R12, desc[UR6][R6.64+0x2000] ;  /* 0x00200006060c7981 */ /* 0x000f68000c1e9b00 */
[----:B------:R-:W5:Y:S04]  /*4680*/  LDG.E.64.CONSTANT R14, desc[UR6][R6.64+0x2800] ;  /* 0x00280006060e7981 */ /* 0x000f68000c1e9b00 */
[----:B------:R-:W5:Y:S04]  /*4690*/  LDG.E.64.CONSTANT R16, desc[UR6][R6.64+0x3000] ;  /* 0x0030000606107981 */ /* 0x000f68000c1e9b00 */
[----:B------:R-:W5:Y:S01]  /*46a0*/  LDG.E.64.CONSTANT R18, desc[UR6][R6.64+0x3800] ;  /* 0x0038000606127981 */ /* 0x000f62000c1e9b00 */
[----:B------:R-:W-:Y:S01]  /*46b0*/  ISETP.GE.U32.AND P1, PT, R4, 0x1000, PT ;  /* 0x000010000400780c */ /* 0x000fe20003f26070 */
[----:B------:R-:W-:Y:S01]  /*46c0*/  IMAD.MOV.U32 R45, RZ, RZ, 0x800 ;  /* 0x00000800ff2d7424 */ /* 0x000fe200078e00ff */
[----:B--2---:R-:W-:-:S06]  /*46d0*/  DSETP.GEU.AND P0, PT, R20, R2, PT ;  /* 0x000000021400722a */ /* 0x004fcc0003f0e000 */
        /* <DEDUP_REMOVED lines=21> */
[----:B------:R-:W0:Y:S01]  /*4830*/  LDC R24, c[0x0][0x390] ;  /* 0x0000e400ff187b82 */ /* 0x000e220000000800 */
[----:B------:R-:W-:Y:S02]  /*4840*/  VIADD R0, R4, 0xfffff800 ;  /* 0xfffff80004007836 */ /* 0x000fe40000000000 */
[----:B------:R-:W-:-:S07]  /*4850*/  IMAD.MOV.U32 R45, RZ, RZ, 0x800 ;  /* 0x00000800ff2d7424 */ /* 0x000fce00078e00ff */
.L_x_46:
[----:B------:R-:W-:-:S05]  /*4860*/  IMAD.WIDE R4, R45, 0x8, R6 ;  /* 0x000000082d047825 */ /* 0x000fca00078e0206 */
[----:B------:R-:W2:Y:S04]  /*4870*/  LDG.E.64.CONSTANT R10, desc[UR6][R4.64] ;  /* 0x00000006040a7981 */ /* 0x000ea8000c1e9b00 */
[----:B------:R-:W3:Y:S04]  /*4880*/  LDG.E.64.CONSTANT R12, desc[UR6][R4.64+0x800] ;  /* 0x00080006040c7981 */ /* 0x000ee8000c1e9b00 */
[----:B------:R-:W4:Y:S04]  /*4890*/  LDG.E.64.CONSTANT R14, desc[UR6][R4.64+0x1000] ;  /* 0x00100006040e7981 */ /* 0x000f28000c1e9b00 */
[----:B------:R-:W5:Y:S04]  /*48a0*/  LDG.E.64.CONSTANT R16, desc[UR6][R4.64+0x1800] ;  /* 0x0018000604107981 */ /* 0x000f68000c1e9b00 */
[----:B------:R-:W5:Y:S04]  /*48b0*/  LDG.E.64.CONSTANT R18, desc[UR6][R4.64+0x2000] ;  /* 0x0020000604127981 */ /* 0x000f68000c1e9b00 */
[----:B------:R-:W5:Y:S04]  /*48c0*/  LDG.E.64.CONSTANT R20, desc[UR6][R4.64+0x2800] ;  /* 0x0028000604147981 */ /* 0x000f68000c1e9b00 */
[----:B------:R-:W5:Y:S04]  /*48d0*/  LDG.E.64.CONSTANT R22, desc[UR6][R4.64+0x3000] ;  /* 0x0030000604167981 */ /* 0x000f68000c1e9b00 */
[----:B------:R0:W5:Y:S02]  /*48e0*/  LDG.E.64.CONSTANT R8, desc[UR6][R4.64+0x3800] ;  /* 0x0038000604087981 */ /* 0x000164000c1e9b00 */
[----:B0-----:R-:W-:-:S04]  /*48f0*/  IMAD.MOV.U32 R4, RZ, RZ, R24 ;  /* 0x000000ffff047224 */ /* 0x001fc800078e0018 */
[----:B------:R-:W-:-:S05]  /*4900*/  IMAD.IADD R5, R4, 0x1, -R45 ;  /* 0x0000000104057824 */ /* 0x000fca00078e0a2d */
[----:B------:R-:W-:Y:S01]  /*4910*/  ISETP.GE.AND P1, PT, R5, 0x800, PT ;  /* 0x000008000500780c */ /* 0x000fe20003f26270 */
        /* <DEDUP_REMOVED lines=25> */
[----:B------:R-:W-:-:S05]  /*4ab0*/  VIADD R45, R45, 0x800 ;  /* 0x000008002d2d7836 */ /* 0x000fca0000000000 */
[----:B------:R-:W-:-:S13]  /*4ac0*/  ISETP.GT.AND P0, PT, R45, R0, PT ;  /* 0x000000002d00720c */ /* 0x000fda0003f04270 */
[----:B------:R-:W-:Y:S05]  /*4ad0*/  @!P0 BRA `(.L_x_46) ;  /* 0xfffffffc00608947 */ /* 0x000fea000383ffff */
.L_x_44:
[----:B------:R-:W-:-:S13]  /*4ae0*/  ISETP.GE.AND P0, PT, R45, R4, PT ;  /* 0x000000042d00720c */ /* 0x000fda0003f06270 */
[----:B------:R-:W-:Y:S05]  /*4af0*/  @P0 BRA `(.L_x_45) ;  /* 0x0000000800fc0947 */ /* 0x000fea0003800000 */
[----:B------:R-:W-:Y:S01]  /*4b00*/  IMAD.IADD R0, R4, 0x1, -R45 ;  /* 0x0000000104007824 */ /* 0x000fe200078e0a2d */
[----:B------:R-:W-:Y:S04]  /*4b10*/  BSSY.RECONVERGENT B1, `(.L_x_45) ;  /* 0x00000bd000017945 */ /* 0x000fe80003800200 */
[----:B------:R-:W-:-:S13]  /*4b20*/  ISETP.GE.AND P0, PT, R41, R0, PT ;  /* 0x000000002900720c */ /* 0x000fda0003f06270 */
[----:B------:R-:W-:Y:S05]  /*4b30*/  @P0 BRA `(.L_x_47) ;  /* 0x0000000800e80947 */ /* 0x000fea0003800000 */
[----:B------:R-:W-:Y:S01]  /*4b40*/  LOP3.LUT R5, RZ, R41, RZ, 0x33, !PT ;  /* 0x00000029ff057212 */ /* 0x000fe200078e33ff */
[----:B------:R-:W-:Y:S01]  /*4b50*/  BSSY.RECONVERGENT B2, `(.L_x_48) ;  /* 0x0000017000027945 */ /* 0x000fe20003800200 */
[----:B------:R-:W-:Y:S02]  /*4b60*/  IMAD.MOV.U32 R43, RZ, RZ, R41 ;  /* 0x000000ffff2b7224 */ /* 0x000fe400078e0029 */
[----:B------:R-:W-:-:S04]  /*4b70*/  IADD3 R4, PT, PT, -R45, R4, R5 ;  /* 0x000000042d047210 */ /* 0x000fc80007ffe105 */
[C---:B------:R-:W-:Y:S02]  /*4b80*/  LOP3.LUT R5, R4.reuse, 0x300, RZ, 0xc0, !PT ;  /* 0x0000030004057812 */ /* 0x040fe400078ec0ff */
[----:B------:R-:W-:Y:S02]  /*4b90*/  ISETP.GE.U32.AND P2, PT, R4, 0x300, PT ;  /* 0x000003000400780c */ /* 0x000fe40003f46070 */
[----:B------:R-:W-:-:S13]  /*4ba0*/  ISETP.NE.AND P0, PT, R5, 0x300, PT ;  /* 0x000003000500780c */ /* 0x000fda0003f05270 */
[----:B------:R-:W-:Y:S05]  /*4bb0*/  @!P0 BRA `(.L_x_49) ;  /* 0x0000000000408947 */ /* 0x000fea0003800000 */
[----:B------:R-:W0:Y:S01]  /*4bc0*/  LDC.64 R6, c[0x0][0x380] ;  /* 0x0000e000ff067b82 */ /* 0x000e220000000a00 */
[----:B------:R-:W-:Y:S01]  /*4bd0*/  LEA.HI R4, R4, 0x1, RZ, 0x18 ;  /* 0x0000000104047811 */ /* 0x000fe200078fc0ff */
[----:B------:R-:W-:Y:S02]  /*4be0*/  IMAD.IADD R9, R41, 0x1, R45 ;  /* 0x0000000129097824 */ /* 0x000fe400078e022d */
[----:B------:R-:W-:Y:S01]  /*4bf0*/  IMAD.MOV.U32 R43, RZ, RZ, R41 ;  /* 0x000000ffff2b7224 */ /* 0x000fe200078e0029 */
[----:B------:R-:W-:-:S05]  /*4c00*/  LOP3.LUT R4, R4, 0x3, RZ, 0xc0, !PT ;  /* 0x0000000304047812 */ /* 0x000fca00078ec0ff */
[----:B------:R-:W-:-:S07]  /*4c10*/  IMAD.MOV R8, RZ, RZ, -R4 ;  /* 0x000000ffff087224 */ /* 0x000fce00078e0a04 */
.L_x_50:
[----:B0-----:R-:W-:-:S06]  /*4c20*/  IMAD.WIDE.U32 R4, R9, 0x8, R6 ;  /* 0x0000000809047825 */ /* 0x001fcc00078e0006 */
        /* <DEDUP_REMOVED lines=9> */
.L_x_49:
[----:B------:R-:W-:Y:S05]  /*4cc0*/  BSYNC.RECONVERGENT B2 ;  /* 0x0000000000027941 */ /* 0x000fea0003800200 */
.L_x_48:
[----:B------:R-:W-:Y:S05]  /*4cd0*/  @!P2 BRA `(.L_x_47) ;  /* 0x000000080080a947 */ /* 0x000fea0003800000 */
[----:B------:R-:W0:Y:S01]  /*4ce0*/  LDCU.64 UR4, c[0x0][0x380] ;  /* 0x00007000ff0477ac */ /* 0x000e220008000a00 */
[----:B------:R-:W-:Y:S01]  /*4cf0*/  IMAD.IADD R7, R0, 0x1, -R43 ;  /* 0x0000000100077824 */ /* 0x000fe200078e0a2b */
[C---:B------:R-:W-:Y:S01]  /*4d00*/  IADD3 R5, P0, PT, R43.reuse, R45, RZ ;  /* 0x0000002d2b057210 */ /* 0x040fe20007f1e0ff */
[----:B------:R-:W-:Y:S01]  /*4d10*/  BSSY.RECONVERGENT B2, `(.L_x_51) ;  /* 0x000005a000027945 */ /* 0x000fe20003800200 */
[----:B------:R-:W-:Y:S02]  /*4d20*/  IMAD.IADD R45, R43, 0x1, R45 ;  /* 0x000000012b2d7824 */ /* 0x000fe400078e022d */
        /* <DEDUP_REMOVED lines=8> */
[----:B------:R-:W0:Y:S01]  /*4db0*/  LDC.64 R6, c[0x0][0x380] ;  /* 0x0000e000ff067b82 */ /* 0x000e220000000a00 */
[----:B------:R-:W-:Y:S01]  /*4dc0*/  PLOP3.LUT P0, PT, PT, PT, PT, 0x8, 0x80 ;  /* 0x000000000080781c */ /* 0x000fe20003f0e170 */
[----:B------:R-:W-:-:S12]  /*4dd0*/  VIADD R40, R0, 0xfffff400 ;  /* 0xfffff40000287836 */ /* 0x000fd80000000000 */
.L_x_53:
[C---:B0-----:R-:W-:Y:S01]  /*4de0*/  IMAD.WIDE.U32 R38, R45.reuse, 0x8, R6 ;  /* 0x000000082d267825 */ /* 0x041fe200078e0006 */
        /* <DEDUP_REMOVED lines=76> */
.L_x_52:
[----:B------:R-:W-:Y:S05]  /*52b0*/  BSYNC.RECONVERGENT B2 ;  /* 0x0000000000027941 */ /* 0x000fea0003800200 */
.L_x_51:
[----:B------:R-:W-:Y:S01]  /*52c0*/  IMAD.IADD R6, R0, 0x1, -R43 ;  /* 0x0000000100067824 */ /* 0x000fe200078e0a2b */
[----:B------:R-:W-:Y:S04]  /*52d0*/  BSSY.RECONVERGENT B2, `(.L_x_54) ;  /* 0x000002c000027945 */ /* 0x000fe80003800200 */
[----:B------:R-:W-:-:S13]  /*52e0*/  ISETP.GT.AND P1, PT, R6, 0x400, PT ;  /* 0x000004000600780c */ /* 0x000fda0003f24270 */
[----:B------:R-:W-:Y:S05]  /*52f0*/  @!P1 BRA `(.L_x_55) ;  /* 0x0000000000a49947 */ /* 0x000fea0003800000 */
[----:B------:R-:W0:Y:S01]  /*5300*/  LDC.64 R16, c[0x0][0x380] ;  /* 0x0000e000ff107b82 */ /* 0x000e220000000a00 */
[----:B------:R-:W2:Y:S04]  /*5310*/  LDG.E.64.CONSTANT R10, desc[UR6][R4.64+-0x800] ;  /* 0xfff80006040a7981 */ /* 0x000ea8000c1e9b00 */
[----:B------:R-:W3:Y:S01]  /*5320*/  LDG.E.64.CONSTANT R12, desc[UR6][R4.64] ;  /* 0x00000006040c7981 */ /* 0x000ee2000c1e9b00 */
[----:B------:R-:W-:-:S03]  /*5330*/  VIADD R7, R45, 0x400 ;  /* 0x000004002d077836 */ /* 0x000fc60000000000 */
[----:B------:R-:W4:Y:S04]  /*5340*/  LDG.E.64.CONSTANT R14, desc[UR6][R4.64+0x800] ;  /* 0x00080006040e7981 */ /* 0x000f28000c1e9b00 */
[----:B------:R-:W5:Y:S04]  /*5350*/  LDG.E.64.CONSTANT R18, desc[UR6][R4.64+0x1800] ;  /* 0x0018000604127981 */ /* 0x000f68000c1e9b00 */
[----:B------:R-:W5:Y:S01]  /*5360*/  LDG.E.64.CONSTANT R20, desc[UR6][R4.64+0x2000] ;  /* 0x0020000604147981 */ /* 0x000f62000c1e9b00 */
[----:B0-----:R-:W-:-:S06]  /*5370*/  IMAD.WIDE.U32 R8, R45, 0x8, R16 ;  /* 0x000000082d087825 */ /* 0x001fcc00078e0010 */
[----:B------:R-:W2:Y:S01]  /*5380*/  LDG.E.64.CONSTANT R8, desc[UR6][R8.64] ;  /* 0x0000000608087981 */ /* 0x000ea2000c1e9b00 */
[----:B------:R-:W-:-:S03]  /*5390*/  IMAD.WIDE.U32 R16, R7, 0x8, R16 ;  /* 0x0000000807107825 */ /* 0x000fc600078e0010 */
[----:B------:R0:W5:Y:S04]  /*53a0*/  LDG.E.64.CONSTANT R6, desc[UR6][R4.64+0x2800] ;  /* 0x0028000604067981 */ /* 0x000168000c1e9b00 */
[----:B------:R-:W5:Y:S01]  /*53b0*/  LDG.E.64.CONSTANT R16, desc[UR6][R16.64] ;  /* 0x0000000610107981 */ /* 0x000f62000c1e9b00 */
[----:B------:R-:W-:Y:S01]  /*53c0*/  VIADD R43, R43, 0x800 ;  /* 0x000008002b2b7836 */ /* 0x000fe20000000000 */
[----:B0-----:R-:W-:Y:S01]  /*53d0*/  IADD3 R4, P2, PT, R4, 0x4000, RZ ;  /* 0x0000400004047810 */ /* 0x001fe20007f5e0ff */
[----:B------:R-:W-:-:S04]  /*53e0*/  VIADD R45, R45, 0x800 ;  /* 0x000008002d2d7836 */ /* 0x000fc80000000000 */
[----:B------:R-:W-:Y:S01]  /*53f0*/  IMAD.X R5, RZ, RZ, R5, P2 ;  /* 0x000000ffff057224 */ /* 0x000fe200010e0605 */
        /* <DEDUP_REMOVED lines=25> */
.L_x_55:
[----:B------:R-:W-:Y:S05]  /*5590*/  BSYNC.RECONVERGENT B2 ;  /* 0x0000000000027941 */ /* 0x000fea0003800200 */
.L_x_54:
[----:B------:R-:W-:-:S13]  /*55a0*/  ISETP.LT.OR P0, PT, R43, R0, P0 ;  /* 0x000000002b00720c */ /* 0x000fda0000701670 */
[----:B------:R-:W-:Y:S05]  /*55b0*/  @!P0 BRA `(.L_x_47) ;  /* 0x0000000000488947 */ /* 0x000fea0003800000 */
[----:B------:R-:W0:Y:S01]  /*55c0*/  LDC.64 R6, c[0x0][0x380] ;  /* 0x0000e000ff067b82 */ /* 0x000e220000000a00 */
[----:B------:R-:W2:Y:S04]  /*55d0*/  LDG.E.64.CONSTANT R8, desc[UR6][R4.64+-0x800] ;  /* 0xfff8000604087981 */ /* 0x000ea8000c1e9b00 */
[----:B------:R-:W3:Y:S04]  /*55e0*/  LDG.E.64.CONSTANT R10, desc[UR6][R4.64] ;  /* 0x00000006040a7981 */ /* 0x000ee8000c1e9b00 */
[----:B------:R-:W4:Y:S01]  /*55f0*/  LDG.E.64.CONSTANT R12, desc[UR6][R4.64+0x800] ;  /* 0x00080006040c7981 */ /* 0x000f22000c1e9b00 */
[----:B0-----:R-:W-:-:S06]  /*5600*/  IMAD.WIDE.U32 R6, R45, 0x8, R6 ;  /* 0x000000082d067825 */ /* 0x001fcc00078e0006 */
[----:B------:R-:W5:Y:S02]  /*5610*/  LDG.E.64.CONSTANT R6, desc[UR6][R6.64] ;  /* 0x0000000606067981 */ /* 0x000f64000c1e9b00 */
[----:B-----5:R-:W-:-:S06]  /*5620*/  DSETP.GEU.AND P0, PT, R2, R6, PT ;  /* 0x000000060200722a */ /* 0x020fcc0003f0e000 */
        /* <DEDUP_REMOVED lines=10> */
[----:B------:R-:W-:-:S07]  /*56d0*/  FSEL R3, R13, R3, !P0 ;  /* 0x000000030d037208 */ /* 0x000fce0004000000 */
.L_x_47:
[----:B------:R-:W-:Y:S05]  /*56e0*/  BSYNC.RECONVERGENT B1 ;  /* 0x0000000000017941 */ /* 0x000fea0003800200 */
.L_x_45:
        /* <DEDUP_REMOVED lines=54> */
[----:B------:R-:W1:Y:S01]  /*5a50*/  S2UR UR5, SR_CgaCtaId ;  /* 0x00000000000579c3 */ /* 0x000e620000008800 */
[----:B------:R-:W-:Y:S02]  /*5a60*/  UMOV UR4, 0x400 ;  /* 0x0000040000047882 */ /* 0x000fe40000000000 */
[----:B-1----:R-:W-:-:S09]  /*5a70*/  ULEA UR4, UR5, UR4, 0x18 ;  /* 0x0000000405047291 */ /* 0x002fd2000f8ec0ff */
[----:B0-----:R-:W0:Y:S04]  /*5a80*/  LDS.128 R8, [UR4+0x10] ;  /* 0x00001004ff087984 */ /* 0x001e280008000c00 */
        /* <DEDUP_REMOVED lines=23> */
[----:B------:R-:W-:-:S07]  /*5c00*/  FSEL R7, R3, R5, !P1 ;  /* 0x0000000503077208 */ /* 0x000fce0004800000 */
.L_x_17:
[----:B------:R-:W-:Y:S05]  /*5c10*/  BSYNC.RECONVERGENT B0 ;  /* 0x0000000000007941 */ /* 0x000fea0003800200 */
.L_x_1:
[----:B------:R-:W-:Y:S05]  /*5c20*/  @P0 EXIT ;  /* 0x000000000000094d */ /* 0x000fea0003800000 */
[----:B------:R-:W4:Y:S01]  /*5c30*/  LDCU.64 UR8, c[0x0][0x398] ;  /* 0x00007300ff0877ac */ /* 0x000f220008000a00 */
[----:B---3--:R-:W3:Y:S01]  /*5c40*/  LDC.64 R4, c[0x0][0x388] ;  /* 0x0000e200ff047b82 */ /* 0x008ee20000000a00 */
[----:B------:R-:W0:Y:S01]  /*5c50*/  LDCU.64 UR4, c[0x0][0x398] ;  /* 0x00007300ff0477ac */ /* 0x000e220008000a00 */
[----:B----4-:R-:W-:-:S06]  /*5c60*/  DSETP.GT.AND P0, PT, R6, UR8, PT ;  /* 0x0000000806007e2a */ /* 0x010fcc000bf04000 */
[----:B012---:R-:W-:Y:S02]  /*5c70*/  FSEL R2, R6, UR4, P0 ;  /* 0x0000000406027c08 */ /* 0x007fe40008000000 */
[----:B------:R-:W-:-:S05]  /*5c80*/  FSEL R3, R7, UR5, P0 ;  /* 0x0000000507037c08 */ /* 0x000fca0008000000 */
[----:B---3--:R-:W-:Y:S01]  /*5c90*/  STG.E.64 desc[UR6][R4.64], R2 ;  /* 0x0000000204007986 */ /* 0x008fe2000c101b06 */
[----:B------:R-:W-:Y:S05]  /*5ca0*/  EXIT ;  /* 0x000000000000794d */ /* 0x000fea0003800000 */
.L_x_56:
[----:B------:R-:W-:-:S00]  /*5cb0*/  BRA `(.L_x_56) ;  /* 0xfffffffc00fc7947 */ /* 0x000fc0000383ffff */
[----:B------:R-:W-:-:S00]  /*5cc0*/  NOP ;  /* 0x0000000000007918 */ /* 0x000fc00000000000 */
        /* <DEDUP_REMOVED lines=11> */
.L_x_242:


//--------------------- .text._ZN3cub18CUB_300001_SM_10006detail6reduce18DeviceReduceKernelINS2_10policy_hubIdyN4cuda3__47maximumIdEEE10Policy1000EN6thrust24THRUST_300001_SM_1000_NS12zip_iteratorINS5_3std3__45tupleIJNSC_6detail15normal_iteratorINSC_10device_ptrIdEEEESL_EEEEEyS8_d14abs_differenceEEvT0_PT3_T1_NS0_13GridEvenShareISS_EET2_T4_ --------------------------
	.section	.text._ZN3cub18CUB_300001_SM_10006detail6reduce18DeviceReduceKernelINS2_10policy_hubIdyN4cuda3__47maximumIdEEE10Policy1000EN6thrust24THRUST_300001_SM_1000_NS12zip_iteratorINS5_3std3__45tupleIJNSC_6detail15normal_iteratorINSC_10device_ptrIdEEEESL_EEEEEyS8_d14abs_differenceEEvT0_PT3_T1_NS0_13GridEvenShareISS_EET2_T4_,"ax",@progbits
	.align	128
        .global         _ZN3cub18CUB_300001_SM_10006detail6reduce18DeviceReduceKernelINS2_10policy_hubIdyN4cuda3__47maximumIdEEE10Policy1000EN6thrust24THRUST_300001_SM_1000_NS12zip_iteratorINS5_3std3__45tupleIJNSC_6detail15normal_iteratorINSC_10device_ptrIdEEEESL_EEEEEyS8_d14abs_differenceEEvT0_PT3_T1_NS0_13GridEvenShareISS_EET2_T4_
        .type           _ZN3cub18CUB_300001_SM_10006detail6reduce18DeviceReduceKernelINS2_10policy_hubIdyN4cuda3__47maximumIdEEE10Policy1000EN6thrust24THRUST_300001_SM_1000_NS12zip_iteratorINS5_3std3__45tupleIJNSC_6detail15normal_iteratorINSC_10device_ptrIdEEEESL_EEEEEyS8_d14abs_differenceEEvT0_PT3_T1_NS0_13GridEvenShareISS_EET2_T4_,@function
        .size           _ZN3cub18CUB_300001_SM_10006detail6reduce18DeviceReduceKernelINS2_10policy_hubIdyN4cuda3__47maximumIdEEE10Policy1000EN6thrust24THRUST_300001_SM_1000_NS12zip_iteratorINS5_3std3__45tupleIJNSC_6detail15normal_iteratorINSC_10device_ptrIdEEEESL_EEEEEyS8_d14abs_differenceEEvT0_PT3_T1_NS0_13GridEvenShareISS_EET2_T4_,(.L_x_243 - _ZN3cub18CUB_300001_SM_10006detail6reduce18DeviceReduceKernelINS2_10policy_hubIdyN4cuda3__47maximumIdEEE10Policy1000EN6thrust24THRUST_300001_SM_1000_NS12zip_iteratorINS5_3std3__45tupleIJNSC_6detail15normal_iteratorINSC_10device_ptrIdEEEESL_EEEEEyS8_d14abs_differenceEEvT0_PT3_T1_NS0_13GridEvenShareISS_EET2_T4_)
        .other          _ZN3cub18CUB_300001_SM_10006detail6reduce18DeviceReduceKernelINS2_10policy_hubIdyN4cuda3__47maximumIdEEE10Policy1000EN6thrust24THRUST_300001_SM_1000_NS12zip_iteratorINS5_3std3__45tupleIJNSC_6detail15normal_iteratorINSC_10device_ptrIdEEEESL_EEEEEyS8_d14abs_differenceEEvT0_PT3_T1_NS0_13GridEvenShareISS_EET2_T4_,@"STO_CUDA_ENTRY STV_DEFAULT"
_ZN3cub18CUB_300001_SM_10006detail6reduce18DeviceReduceKernelINS2_10policy_hubIdyN4cuda3__47maximumIdEEE10Policy1000EN6thrust24THRUST_300001_SM_1000_NS12zip_iteratorINS5_3std3__45tupleIJNSC_6detail15normal_iteratorINSC_10device_ptrIdEEEESL_EEEEEyS8_d14abs_differenceEEvT0_PT3_T1_NS0_13GridEvenShareISS_EET2_T4_:
.text._ZN3cub18CUB_300001_SM_10006detail6reduce18DeviceReduceKernelINS2_10policy_hubIdyN4cuda3__47maximumIdEEE10Policy1000EN6thrust24THRUST_300001_SM_1000_NS12zip_iteratorINS5_3std3__45tupleIJNSC_6detail15normal_iteratorINSC_10device_ptrIdEEEESL_EEEEEyS8_d14abs_differenceEEvT0_PT3_T1_NS0_13GridEvenShareISS_EET2_T4_:
[----:B------:R-:W-:Y:S08]  /*0000*/  LDC R1, c[0x0][0x37c] ;  /* 0x0000df00ff017b82 */ /* 0x000ff00000000800 */
[----:B------:R-:W0:Y:S01]  /*0010*/  S2UR UR17, SR_CTAID.X ;  /* 0x00000000001179c3 */ /* 0x000e220000002500 */
[----:B------:R-:W1:Y:S01]  /*0020*/  LDCU.64 UR6, c[0x0][0x3c0] ;  /* 0x00007800ff0677ac */ /* 0x000e620008000a00 */
[----:B------:R-:W-:Y:S01]  /*0030*/  BSSY.RECONVERGENT B0, `(.L_x_57) ;  /* 0x000041e000007945 */ /* 0x000fe20003800200 */
[----:B------:R-:W2:Y:S01]  /*0040*/  LDCU UR15, c[0x0][0x3c8] ;  /* 0x00007900ff0f77ac */ /* 0x000ea20008000800 */
[----:B------:R-:W3:Y:S01]  /*0050*/  LDCU.64 UR18, c[0x0][0x358] ;  /* 0x00006b00ff1277ac */ /* 0x000ee20008000a00 */
[----:B--2---:R-:W-:-:S02]  /*0060*/  USHF.L.U32 UR5, UR15, 0xb, URZ ;  /* 0x0000000b0f057899 */ /* 0x004fc400080006ff */
[----:B0-----:R-:W-:Y:S02]  /*0070*/  USHF.L.U32 UR12, UR17, 0xb, URZ ;  /* 0x0000000b110c7899 */ /* 0x001fe400080006ff */
[----:B------:R-:W-:Y:S02]  /*0080*/  USHF.R.S32.HI UR4, URZ, 0x1f, UR5 ;  /* 0x0000001fff047899 */ /* 0x000fe40008011405 */
[----:B-1----:R-:W-:-:S04]  /*0090*/  UIADD3 UR13, UP0, UPT, -UR12, UR6, URZ ;  /* 0x000000060c0d7290 */ /* 0x002fc8000ff1e1ff */
[----:B------:R-:W-:Y:S02]  /*00a0*/  UIADD3.X UR14, UPT, UPT, UR7, -0x1, URZ, UP0, !UPT ;  /* 0xffffffff070e7890 */ /* 0x000fe400087fe4ff */
[----:B------:R-:W-:-:S04]  /*00b0*/  UISETP.GT.U32.AND UP0, UPT, UR13, 0x7ff, UPT ;  /* 0x000007ff0d00788c */ /* 0x000fc8000bf04070 */
[----:B------:R-:W-:-:S09]  /*00c0*/  UISETP.GT.U32.AND.EX UP0, UPT, UR14, URZ, UPT, UP0 ;  /* 0x000000ff0e00728c */ /* 0x000fd2000bf04100 */
[----:B---3--:R-:W-:Y:S05]  /*00d0*/  BRA.U UP0, `(.L_x_58) ;  /* 0x0000001d00cc7547 */ /* 0x008fea000b800000 */
[----:B------:R-:W0:Y:S01]  /*00e0*/  S2R R0, SR_TID.X ;  /* 0x0000000000007919 */ /* 0x000e220000002100 */
[----:B------:R-:W-:Y:S01]  /*00f0*/  UIADD3 UR7, UPT, UPT, -UR12, UR6, URZ ;  /* 0x000000060c077290 */ /* 0x000fe2000fffe1ff */
[----:B------:R-:W-:Y:S01]  /*0100*/  BSSY.RECONVERGENT B1, `(.L_x_59) ;  /* 0x000000f000017945 */ /* 0x000fe20003800200 */
[----:B------:R-:W-:-:S04]  /*0110*/  CS2R R12, SRZ ;  /* 0x00000000000c7805 */ /* 0x000fc8000001ff00 */
[----:B0-----:R-:W-:Y:S01]  /*0120*/  ISETP.GE.AND P0, PT, R0, UR7, PT ;  /* 0x0000000700007c0c */ /* 0x001fe2000bf06270 */
[----:B------:R-:W-:-:S12]  /*0130*/  IMAD.MOV.U32 R26, RZ, RZ, R0 ;  /* 0x000000ffff1a7224 */ /* 0x000fd800078e0000 */
[----:B------:R-:W-:Y:S05]  /*0140*/  @P0 BRA `(.L_x_60) ;  /* 0x0000000000280947 */ /* 0x000fea0003800000 */
[----:B------:R-:W0:Y:S01]  /*0150*/  LDC.64 R2, c[0x0][0x380] ;  /* 0x0000e000ff027b82 */ /* 0x000e220000000a00 */
[----:B------:R-:W-:-:S07]  /*0160*/  VIADD R7, R0, UR12 ;  /* 0x0000000c00077c36 */ /* 0x000fce0008000000 */
[----:B------:R-:W1:Y:S01]  /*0170*/  LDC.64 R4, c[0x0][0x388] ;  /* 0x0000e200ff047b82 */ /* 0x000e620000000a00 */
[----:B0-----:R-:W-:-:S06]  /*0180*/  IMAD.WIDE.U32 R2, R7, 0x8, R2 ;  /* 0x0000000807027825 */ /* 0x001fcc00078e0002 */
[----:B------:R-:W2:Y:S01]  /*0190*/  LDG.E.64 R2, desc[UR18][R2.64] ;  /* 0x0000001202027981 */ /* 0x000ea2000c1e1b00 */
[----:B-1----:R-:W-:-:S06]  /*01a0*/  IMAD.WIDE.U32 R4, R7, 0x8, R4 ;  /* 0x0000000807047825 */ /* 0x002fcc00078e0004 */
[----:B------:R-:W2:Y:S01]  /*01b0*/  LDG.E.64 R4, desc[UR18][R4.64] ;  /* 0x0000001204047981 */ /* 0x000ea2000c1e1b00 */
[----:B------:R-:W-:Y:S01]  /*01c0*/  VIADD R26, R0, 0x100 ;  /* 0x00000100001a7836 */ /* 0x000fe20000000000 */
[----:B--2---:R-:W-:-:S08]  /*01d0*/  DADD R12, R2, -R4 ;  /* 0x00000000020c7229 */ /* 0x004fd00000000804 */
[----:B------:R-:W-:-:S11]  /*01e0*/  DADD R12, -RZ, |R12| ;  /* 0x00000000ff0c7229 */ /* 0x000fd6000000050c */
.L_x_60:
[----:B------:R-:W-:Y:S05]  /*01f0*/  BSYNC.RECONVERGENT B1 ;  /* 0x0000000000017941 */ /* 0x000fea0003800200 */
.L_x_59:
[----:B------:R-:W-:Y:S01]  /*0200*/  ISETP.GE.AND P0, PT, R26, UR7, PT ;  /* 0x000000071a007c0c */ /* 0x000fe2000bf06270 */
[----:B------:R-:W-:-:S12]  /*0210*/  BSSY.RECONVERGENT B1, `(.L_x_61) ;  /* 0x000011c000017945 */ /* 0x000fd80003800200 */
[----:B------:R-:W-:Y:S05]  /*0220*/  @P0 BRA `(.L_x_62) ;  /* 0x0000001000680947 */ /* 0x000fea0003800000 */
[----:B------:R-:W-:Y:S01]  /*0230*/  IMAD.U32 R3, RZ, RZ, UR12 ;  /* 0x0000000cff037e24 */ /* 0x000fe2000f8e00ff */
[----:B------:R-:W-:Y:S01]  /*0240*/  LOP3.LUT R2, RZ, R26, RZ, 0x33, !PT ;  /* 0x0000001aff027212 */ /* 0x000fe200078e33ff */
[----:B------:R-:W-:Y:S03]  /*0250*/  BSSY.RECONVERGENT B2, `(.L_x_63) ;  /* 0x000008c000027945 */ /* 0x000fe60003800200 */
[----:B------:R-:W-:-:S04]  /*0260*/  IADD3 R2, PT, PT, -R3, UR6, R2 ;  /* 0x0000000603027c10 */ /* 0x000fc8000fffe102 */
[C---:B------:R-:W-:Y:S02]  /*0270*/  ISETP.GE.U32.AND P1, PT, R2.reuse, 0xf00, PT ;  /* 0x00000f000200780c */ /* 0x040fe40003f26070 */
[----:B------:R-:W-:-:S04]  /*0280*/  LEA.HI R3, R2, 0x1, RZ, 0x18 ;  /* 0x0000000102037811 */ /* 0x000fc800078fc0ff */
[----:B------:R-:W-:-:S04]  /*0290*/  LOP3.LUT R4, R3, 0xf, RZ, 0xc0, !PT ;  /* 0x0000000f03047812 */ /* 0x000fc800078ec0ff */
[----:B------:R-:W-:-:S03]  /*02a0*/  ISETP.NE.AND P0, PT, R4, RZ, PT ;  /* 0x000000ff0400720c */ /* 0x000fc60003f05270 */
[----:B------:R-:W-:Y:S10]  /*02b0*/  @!P1 BRA `(.L_x_64) ;  /* 0x0000000800149947 */ /* 0x000ff40003800000 */
[----:B------:R-:W0:Y:S01]  /*02c0*/  LDCU.128 UR8, c[0x0][0x380] ;  /* 0x00007000ff0877ac */ /* 0x000e220008000c00 */
[----:B------:R-:W-:Y:S01]  /*02d0*/  IMAD.WIDE.U32 R6, R26, 0x8, RZ ;  /* 0x000000081a067825 */ /* 0x000fe200078e00ff */
[----:B------:R-:W-:Y:S01]  /*02e0*/  LOP3.LUT R2, R3, 0x1fffff0, RZ, 0xc0, !PT ;  /* 0x01fffff003027812 */ /* 0x000fe200078ec0ff */
[----:B------:R-:W-:-:S04]  /*02f0*/  UIMAD.WIDE.U32 UR4, UR17, 0x4000, URZ ;  /* 0x00004000110478a5 */ /* 0x000fc8000f8e00ff */
[----:B------:R-:W-:Y:S02]  /*0300*/  IMAD.MOV R2, RZ, RZ, -R2 ;  /* 0x000000ffff027224 */ /* 0x000fe400078e0a02 */
[----:B------:R-:W-:Y:S02]  /*0310*/  LOP3.LUT R10, R6, UR4, RZ, 0xfc, !PT ;  /* 0x00000004060a7c12 */ /* 0x000fe4000f8efcff */
[----:B------:R-:W-:Y:S02]  /*0320*/  LOP3.LUT R11, R7, UR5, RZ, 0xfc, !PT ;  /* 0x00000005070b7c12 */ /* 0x000fe4000f8efcff */
[----:B------:R-:W-:-:S04]  /*0330*/  IADD3 R10, P1, PT, R10, 0x4000, RZ ;  /* 0x000040000a0a7810 */ /* 0x000fc80007f3e0ff */
[C---:B0-----:R-:W-:Y:S01]  /*0340*/  IADD3 R6, P2, PT, R10.reuse, UR8, RZ ;  /* 0x000000080a067c10 */ /* 0x041fe2000ff5e0ff */
[----:B------:R-:W-:Y:S01]  /*0350*/  IMAD.X R11, RZ, RZ, R11, P1 ;  /* 0x000000ffff0b7224 */ /* 0x000fe200008e060b */
[----:B------:R-:W-:-:S04]  /*0360*/  IADD3 R10, P3, PT, R10, UR10, RZ ;  /* 0x0000000a0a0a7c10 */ /* 0x000fc8000ff7e0ff */
[C---:B------:R-:W-:Y:S02]  /*0370*/  IADD3.X R7, PT, PT, R11.reuse, UR9, RZ, P2, !PT ;  /* 0x000000090b077c10 */ /* 0x040fe400097fe4ff */
[----:B------:R-:W-:-:S07]  /*0380*/  IADD3.X R11, PT, PT, R11, UR11, RZ, P3, !PT ;  /* 0x0000000b0b0b7c10 */ /* 0x000fce0009ffe4ff */
.L_x_65:
[----:B------:R-:W2:Y:S04]  /*0390*/  LDG.E.64 R8, desc[UR18][R6.64+-0x4000] ;  /* 0xffc0001206087981 */ /* 0x000ea8000c1e1b00 */
[----:B------:R-:W2:Y:S04]  /*03a0*/  LDG.E.64 R20, desc[UR18][R10.64+-0x4000] ;  /* 0xffc000120a147981 */ /* 0x000ea8000c1e1b00 */
[----:B------:R-:W3:Y:S04]  /*03b0*/  LDG.E.64 R22, desc[UR18][R6.64+-0x3800] ;  /* 0xffc8001206167981 */ /* 0x000ee8000c1e1b00 */
[----:B------:R-:W3:Y:S04]  /*03c0*/  LDG.E.64 R14, desc[UR18][R10.64+-0x3800] ;  /* 0xffc800120a0e7981 */ /* 0x000ee8000c1e1b00 */
[----:B------:R-:W4:Y:S04]  /*03d0*/  LDG.E.64 R18, desc[UR18][R6.64+-0x3000] ;  /* 0xffd0001206127981 */ /* 0x000f28000c1e1b00 */
[----:B------:R-:W4:Y:S04]  /*03e0*/  LDG.E.64 R16, desc[UR18][R10.64+-0x3000] ;  /* 0xffd000120a107981 */ /* 0x000f28000c1e1b00 */
[----:B------:R-:W5:Y:S01]  /*03f0*/  LDG.E.64 R24, desc[UR18][R6.64+-0x2800] ;  /* 0xffd8001206187981 */ /* 0x000f62000c1e1b00 */
[----:B--2---:R-:W-:-:S03]  /*0400*/  DADD R8, R8, -R20 ;  /* 0x0000000008087229 */ /* 0x004fc60000000814 */
[----:B------:R-:W5:Y:S05]  /*0410*/  LDG.E.64 R20, desc[UR18][R10.64+-0x2800] ;  /* 0xffd800120a147981 */ /* 0x000f6a000c1e1b00 */
[--C-:B------:R-:W-:Y:S02]  /*0420*/  DSETP.GEU.AND P1, PT, R12, |R8|.reuse, PT ;  /* 0x400000080c00722a */ /* 0x100fe40003f2e000 */
[----:B------:R-:W-:Y:S02]  /*0430*/  DADD R8, -RZ, |R8| ;  /* 0x00000000ff087229 */ /* 0x000fe40000000508 */
[----:B---3--:R-:W-:Y:S01]  /*0440*/  DADD R14, R22, -R14 ;  /* 0x00000000160e7229 */ /* 0x008fe2000000080e */
[----:B------:R-:W2:Y:S07]  /*0450*/  LDG.E.64 R22, desc[UR18][R6.64+-0x2000] ;  /* 0xffe0001206167981 */ /* 0x000eae000c1e1b00 */
[----:B------:R-:W-:-:S02]  /*0460*/  FSEL R12, R8, R12, !P1 ;  /* 0x0000000c080c7208 */ /* 0x000fc40004800000 */
[----:B------:R-:W-:Y:S02]  /*0470*/  FSEL R13, R9, R13, !P1 ;  /* 0x0000000d090d7208 */ /* 0x000fe40004800000 */
[----:B------:R-:W2:Y:S04]  /*0480*/  LDG.E.64 R8, desc[UR18][R10.64+-0x2000] ;  /* 0xffe000120a087981 */ /* 0x000ea8000c1e1b00 */
[--C-:B------:R-:W-:Y:S02]  /*0490*/  DSETP.GEU.AND P1, PT, R12, |R14|.reuse, PT ;  /* 0x4000000e0c00722a */ /* 0x100fe40003f2e000 */
[----:B------:R-:W-:Y:S02]  /*04a0*/  DADD R14, -RZ, |R14| ;  /* 0x00000000ff0e7229 */ /* 0x000fe4000000050e */
[----:B----4-:R-:W-:Y:S01]  /*04b0*/  DADD R16, R18, -R16 ;  /* 0x0000000012107229 */ /* 0x010fe20000000810 */
[----:B------:R-:W3:Y:S07]  /*04c0*/  LDG.E.64 R18, desc[UR18][R6.64+-0x1800] ;  /* 0xffe8001206127981 */ /* 0x000eee000c1e1b00 */
[----:B------:R-:W-:-:S02]  /*04d0*/  FSEL R14, R14, R12, !P1 ;  /* 0x0000000c0e0e7208 */ /* 0x000fc40004800000 */
[----:B------:R-:W-:Y:S02]  /*04e0*/  FSEL R15, R15, R13, !P1 ;  /* 0x0000000d0f0f7208 */ /* 0x000fe40004800000 */
[----:B------:R-:W3:Y:S04]  /*04f0*/  LDG.E.64 R12, desc[UR18][R10.64+-0x1800] ;  /* 0xffe800120a0c7981 */ /* 0x000ee8000c1e1b00 */
[--C-:B------:R-:W-:Y:S02]  /*0500*/  DSETP.GEU.AND P1, PT, R14, |R16|.reuse, PT ;  /* 0x400000100e00722a */ /* 0x100fe40003f2e000 */
[----:B------:R-:W-:-:S10]  /*0510*/  DADD R16, -RZ, |R16| ;  /* 0x00000000ff107229 */ /* 0x000fd40000000510 */
[----:B------:R-:W-:Y:S02]  /*0520*/  FSEL R14, R16, R14, !P1 ;  /* 0x0000000e100e7208 */ /* 0x000fe40004800000 */
[----:B------:R-:W-:Y:S02]  /*0530*/  FSEL R15, R17, R15, !P1 ;  /* 0x0000000f110f7208 */ /* 0x000fe40004800000 */
[----:B------:R-:W4:Y:S01]  /*0540*/  LDG.E.64 R16, desc[UR18][R10.64+-0x1000] ;  /* 0xfff000120a107981 */ /* 0x000f22000c1e1b00 */
[----:B-----5:R-:W-:-:S03]  /*0550*/  DADD R20, R24, -R20 ;  /* 0x0000000018147229 */ /* 0x020fc60000000814 */
[----:B------:R-:W4:Y:S05]  /*0560*/  LDG.E.64 R24, desc[UR18][R6.64+-0x1000] ;  /* 0xfff0001206187981 */ /* 0x000f2a000c1e1b00 */
[--C-:B------:R-:W-:Y:S02]  /*0570*/  DSETP.GEU.AND P1, PT, R14, |R20|.reuse, PT ;  /* 0x400000140e00722a */ /* 0x100fe40003f2e000 */
[----:B------:R-:W-:Y:S02]  /*0580*/  DADD R20, -RZ, |R20| ;  /* 0x00000000ff147229 */ /* 0x000fe40000000514 */
[----:B--2---:R-:W-:-:S08]  /*0590*/  DADD R22, R22, -R8 ;  /* 0x0000000016167229 */ /* 0x004fd00000000808 */
[----:B------:R-:W-:Y:S02]  /*05a0*/  FSEL R8, R20, R14, !P1 ;  /* 0x0000000e14087208 */ /* 0x000fe40004800000 */
[----:B------:R-:W-:Y:S02]  /*05b0*/  FSEL R9, R21, R15, !P1 ;  /* 0x0000000f15097208 */ /* 0x000fe40004800000 */
[----:B------:R-:W2:Y:S01]  /*05c0*/  LDG.E.64 R20, desc[UR18][R10.64+-0x800] ;  /* 0xfff800120a147981 */ /* 0x000ea2000c1e1b00 */
[----:B------:R-:W-:-:S03]  /*05d0*/  DADD R14, -RZ, |R22| ;  /* 0x00000000ff0e7229 */ /* 0x000fc60000000516 */
[----:B------:R-:W-:Y:S01]  /*05e0*/  DSETP.GEU.AND P1, PT, R8, |R22|, PT ;  /* 0x400000160800722a */ /* 0x000fe20003f2e000 */
[----:B------:R-:W2:Y:S06]  /*05f0*/  LDG.E.64 R22, desc[UR18][R6.64+-0x800] ;  /* 0xfff8001206167981 */ /* 0x000eac000c1e1b00 */
[----:B------:R-:W-:Y:S01]  /*0600*/  FSEL R8, R14, R8, !P1 ;  /* 0x000000080e087208 */ /* 0x000fe20004800000 */
[----:B---3--:R-:W-:Y:S01]  /*0610*/  DADD R12, R18, -R12 ;  /* 0x00000000120c7229 */ /* 0x008fe2000000080c */
[----:B------:R-:W-:Y:S01]  /*0620*/  FSEL R9, R15, R9, !P1 ;  /* 0x000000090f097208 */ /* 0x000fe20004800000 */
[----:B------:R-:W3:Y:S04]  /*0630*/  LDG.E.64 R18, desc[UR18][R6.64] ;  /* 0x0000001206127981 */ /* 0x000ee8000c1e1b00 */
[----:B------:R-:W3:Y:S02]  /*0640*/  LDG.E.64 R14, desc[UR18][R10.64] ;  /* 0x000000120a0e7981 */ /* 0x000ee4000c1e1b00 */
[----:B------:R-:W-:-:S02]  /*0650*/  DSETP.GEU.AND P1, PT, R8, |R12|, PT ;  /* 0x4000000c0800722a */ /* 0x000fc40003f2e000 */
[----:B------:R-:W-:-:S10]  /*0660*/  DADD R12, -RZ, |R12| ;  /* 0x00000000ff0c7229 */ /* 0x000fd4000000050c */
[----:B------:R-:W-:Y:S02]  /*0670*/  FSEL R8, R12, R8, !P1 ;  /* 0x000000080c087208 */ /* 0x000fe40004800000 */
[----:B------:R-:W-:Y:S02]  /*0680*/  FSEL R9, R13, R9, !P1 ;  /* 0x000000090d097208 */ /* 0x000fe40004800000 */
[----:B------:R-:W5:Y:S01]  /*0690*/  LDG.E.64 R12, desc[UR18][R10.64+0x800] ;  /* 0x000800120a0c7981 */ /* 0x000f62000c1e1b00 */
[----:B----4-:R-:W-:-:S03]  /*06a0*/  DADD R16, R24, -R16 ;  /* 0x0000000018107229 */ /* 0x010fc60000000810 */
[----:B------:R-:W5:Y:S05]  /*06b0*/  LDG.E.64 R24, desc[UR18][R6.64+0x800] ;  /* 0x0008001206187981 */ /* 0x000f6a000c1e1b00 */
[--C-:B------:R-:W-:Y:S02]  /*06c0*/  DSETP.GEU.AND P1, PT, R8, |R16|.reuse, PT ;  /* 0x400000100800722a */ /* 0x100fe40003f2e000 */
[----:B------:R-:W-:-:S10]  /*06d0*/  DADD R16, -RZ, |R16| ;  /* 0x00000000ff107229 */ /* 0x000fd40000000510 */
[----:B------:R-:W-:Y:S02]  /*06e0*/  FSEL R8, R16, R8, !P1 ;  /* 0x0000000810087208 */ /* 0x000fe40004800000 */
[----:B------:R-:W-:Y:S01]  /*06f0*/  FSEL R9, R17, R9, !P1 ;  /* 0x0000000911097208 */ /* 0x000fe20004800000 */
[----:B--2---:R-:W-:Y:S01]  /*0700*/  DADD R20, R22, -R20 ;  /* 0x0000000016147229 */ /* 0x004fe20000000814 */
[----:B------:R-:W2:Y:S07]  /*0710*/  LDG.E.64 R22, desc[UR18][R6.64+0x1000] ;  /* 0x0010001206167981 */ /* 0x000eae000c1e1b00 */
[----:B------:R-:W-:-:S02]  /*0720*/  DADD R16, -RZ, |R20| ;  /* 0x00000000ff107229 */ /* 0x000fc40000000514 */
[----:B------:R-:W-:Y:S01]  /*0730*/  DSETP.GEU.AND P1, PT, R8, |R20|, PT ;  /* 0x400000140800722a */ /* 0x000fe20003f2e000 */
[----:B------:R-:W2:Y:S01]  /*0740*/  LDG.E.64 R20, desc[UR18][R10.64+0x1000] ;  /* 0x001000120a147981 */ /* 0x000ea2000c1e1b00 */
[----:B---3--:R-:W-:-:S03]  /*0750*/  DADD R14, R18, -R14 ;  /* 0x00000000120e7229 */ /* 0x008fc6000000080e */
[----:B------:R-:W3:Y:S03]  /*0760*/  LDG.E.64 R18, desc[UR18][R10.64+0x1800] ;  /* 0x001800120a127981 */ /* 0x000ee6000c1e1b00 */
[----:B------:R-:W-:Y:S02]  /*0770*/  FSEL R8, R16, R8, !P1 ;  /* 0x0000000810087208 */ /* 0x000fe40004800000 */
[----:B------:R-:W-:Y:S02]  /*0780*/  FSEL R9, R17, R9, !P1 ;  /* 0x0000000911097208 */ /* 0x000fe40004800000 */
[----:B------:R-:W3:Y:S04]  /*0790*/  LDG.E.64 R16, desc[UR18][R6.64+0x1800] ;  /* 0x0018001206107981 */ /* 0x000ee8000c1e1b00 */
[----:B------:R-:W-:-:S02]  /*07a0*/  DSETP.GEU.AND P1, PT, R8, |R14|, PT ;  /* 0x4000000e0800722a */ /* 0x000fc40003f2e000 */
[----:B------:R-:W-:-:S10]  /*07b0*/  DADD R14, -RZ, |R14| ;  /* 0x00000000ff0e7229 */ /* 0x000fd4000000050e */
[----:B------:R-:W-:Y:S02]  /*07c0*/  FSEL R8, R14, R8, !P1 ;  /* 0x000000080e087208 */ /* 0x000fe40004800000 */
[----:B------:R-:W-:Y:S02]  /*07d0*/  FSEL R9, R15, R9, !P1 ;  /* 0x000000090f097208 */ /* 0x000fe40004800000 */
[----:B------:R-:W4:Y:S01]  /*07e0*/  LDG.E.64 R14, desc[UR18][R6.64+0x2000] ;  /* 0x00200012060e7981 */ /* 0x000f22000c1e1b00 */
[----:B-----5:R-:W-:-:S03]  /*07f0*/  DADD R12, R24, -R12 ;  /* 0x00000000180c7229 */ /* 0x020fc6000000080c */
[----:B------:R-:W4:Y:S05]  /*0800*/  LDG.E.64 R24, desc[UR18][R10.64+0x2000] ;  /* 0x002000120a187981 */ /* 0x000f2a000c1e1b00 */
        /* <DEDUP_REMOVED lines=12> */
[----:B------:R-:W-:Y:S01]  /*08d0*/  FSEL R9, R13, R9, !P1 ;  /* 0x000000090d097208 */ /* 0x000fe20004800000 */
[----:B------:R-:W-:-:S05]  /*08e0*/  DADD R12, -RZ, |R16| ;  /* 0x00000000ff0c7229 */ /* 0x000fca0000000510 */
[----:B------:R-:W-:Y:S01]  /*08f0*/  DSETP.GEU.AND P1, PT, R8, |R16|, PT ;  /* 0x400000100800722a */ /* 0x000fe20003f2e000 */
[----:B------:R-:W3:Y:S05]  /*0900*/  LDG.E.64 R16, desc[UR18][R6.64+0x3000] ;  /* 0x0030001206107981 */ /* 0x000eea000c1e1b00 */
[----:B------:R-:W-:Y:S02]  /*0910*/  FSEL R8, R12, R8, !P1 ;  /* 0x000000080c087208 */ /* 0x000fe40004800000 */
[----:B------:R-:W-:Y:S02]  /*0920*/  FSEL R9, R13, R9, !P1 ;  /* 0x000000090d097208 */ /* 0x000fe40004800000 */
[----:B------:R0:W5:Y:S01]  /*0930*/  LDG.E.64 R12, desc[UR18][R6.64+0x3800] ;  /* 0x00380012060c7981 */ /* 0x000162000c1e1b00 */
[----:B----4-:R-:W-:-:S03]  /*0940*/  DADD R24, R14, -R24 ;  /* 0x000000000e187229 */ /* 0x010fc60000000818 */
[----:B------:R1:W5:Y:S05]  /*0950*/  LDG.E.64 R14, desc[UR18][R10.64+0x3800] ;  /* 0x003800120a0e7981 */ /* 0x00036a000c1e1b00 */
[--C-:B------:R-:W-:Y:S02]  /*0960*/  DSETP.GEU.AND P1, PT, R8, |R24|.reuse, PT ;  /* 0x400000180800722a */ /* 0x100fe40003f2e000 */
[----:B------:R-:W-:-:S10]  /*0970*/  DADD R24, -RZ, |R24| ;  /* 0x00000000ff187229 */ /* 0x000fd40000000518 */
[----:B------:R-:W-:Y:S02]  /*0980*/  FSEL R8, R24, R8, !P1 ;  /* 0x0000000818087208 */ /* 0x000fe40004800000 */
[----:B------:R-:W-:Y:S01]  /*0990*/  FSEL R9, R25, R9, !P1 ;  /* 0x0000000919097208 */ /* 0x000fe20004800000 */
[----:B------:R-:W-:Y:S01]  /*09a0*/  VIADD R2, R2, 0x10 ;  /* 0x0000001002027836 */ /* 0x000fe20000000000 */
[----:B--2---:R-:W-:-:S08]  /*09b0*/  DADD R20, R20, -R22 ;  /* 0x0000000014147229 */ /* 0x004fd00000000816 */
[--C-:B------:R-:W-:Y:S02]  /*09c0*/  DADD R22, -RZ, |R20|.reuse ;  /* 0x00000000ff167229 */ /* 0x100fe40000000514 */
[----:B------:R-:W-:Y:S02]  /*09d0*/  DSETP.GEU.AND P1, PT, R8, |R20|, PT ;  /* 0x400000140800722a */ /* 0x000fe40003f2e000 */
[----:B---3--:R-:W-:-:S06]  /*09e0*/  DADD R16, R16, -R18 ;  /* 0x0000000010107229 */ /* 0x008fcc0000000812 */
[----:B------:R-:W-:Y:S02]  /*09f0*/  FSEL R8, R22, R8, !P1 ;  /* 0x0000000816087208 */ /* 0x000fe40004800000 */
[----:B------:R-:W-:Y:S01]  /*0a00*/  FSEL R9, R23, R9, !P1 ;  /* 0x0000000917097208 */ /* 0x000fe20004800000 */
[----:B------:R-:W-:-:S05]  /*0a10*/  DADD R18, -RZ, |R16| ;  /* 0x00000000ff127229 */ /* 0x000fca0000000510 */
[----:B------:R-:W-:Y:S01]  /*0a20*/  DSETP.GEU.AND P1, PT, R8, |R16|, PT ;  /* 0x400000100800722a */ /* 0x000fe20003f2e000 */
[----:B------:R-:W-:-:S05]  /*0a30*/  ISETP.NE.AND P2, PT, R2, RZ, PT ;  /* 0x000000ff0200720c */ /* 0x000fca0003f45270 */
[----:B------:R-:W-:Y:S02]  /*0a40*/  FSEL R8, R18, R8, !P1 ;  /* 0x0000000812087208 */ /* 0x000fe40004800000 */
[----:B------:R-:W-:Y:S02]  /*0a50*/  FSEL R9, R19, R9, !P1 ;  /* 0x0000000913097208 */ /* 0x000fe40004800000 */
[----:B0-----:R-:W-:Y:S02]  /*0a60*/  IADD3 R6, P3, PT, R6, 0x8000, RZ ;  /* 0x0000800006067810 */ /* 0x001fe40007f7e0ff */
[----:B-1----:R-:W-:Y:S01]  /*0a70*/  IADD3 R10, P4, PT, R10, 0x8000, RZ ;  /* 0x000080000a0a7810 */ /* 0x002fe20007f9e0ff */
[----:B------:R-:W-:Y:S02]  /*0a80*/  VIADD R26, R26, 0x1000 ;  /* 0x000010001a1a7836 */ /* 0x000fe40000000000 */
[----:B------:R-:W-:Y:S02]  /*0a90*/  IMAD.X R7, RZ, RZ, R7, P3 ;  /* 0x000000ffff077224 */ /* 0x000fe400018e0607 */
[----:B------:R-:W-:Y:S01]  /*0aa0*/  IMAD.X R11, RZ, RZ, R11, P4 ;  /* 0x000000ffff0b7224 */ /* 0x000fe200020e060b */
[----:B-----5:R-:W-:-:S08]  /*0ab0*/  DADD R12, R12, -R14 ;  /* 0x000000000c0c7229 */ /* 0x020fd0000000080e */
[--C-:B------:R-:W-:Y:S02]  /*0ac0*/  DADD R14, -RZ, |R12|.reuse ;  /* 0x00000000ff0e7229 */ /* 0x100fe4000000050c */
[----:B------:R-:W-:-:S08]  /*0ad0*/  DSETP.GEU.AND P1, PT, R8, |R12|, PT ;  /* 0x4000000c0800722a */ /* 0x000fd00003f2e000 */
[----:B------:R-:W-:Y:S02]  /*0ae0*/  FSEL R12, R14, R8, !P1 ;  /* 0x000000080e0c7208 */ /* 0x000fe40004800000 */
[----:B------:R-:W-:Y:S01]  /*0af0*/  FSEL R13, R15, R9, !P1 ;  /* 0x000000090f0d7208 */ /* 0x000fe20004800000 */
[----:B------:R-:W-:Y:S06]  /*0b00*/  @P2 BRA `(.L_x_65) ;  /* 0xfffffff800202947 */ /* 0x000fec000383ffff */
.L_x_64:
[----:B------:R-:W-:Y:S05]  /*0b10*/  BSYNC.RECONVERGENT B2 ;  /* 0x0000000000027941 */ /* 0x000fea0003800200 */
.L_x_63:
[----:B------:R-:W-:Y:S05]  /*0b20*/  @!P0 BRA `(.L_x_62) ;  /* 0x0000000800288947 */ /* 0x000fea0003800000 */
[----:B------:R-:W-:Y:S01]  /*0b30*/  ISETP.GE.U32.AND P1, PT, R4, 0x8, PT ;  /* 0x000000080400780c */ /* 0x000fe20003f26070 */
[----:B------:R-:W-:Y:S01]  /*0b40*/  BSSY.RECONVERGENT B2, `(.L_x_66) ;  /* 0x0000046000027945 */ /* 0x000fe20003800200 */
[----:B------:R-:W-:-:S04]  /*0b50*/  LOP3.LUT R2, R3, 0x7, RZ, 0xc0, !PT ;  /* 0x0000000703027812 */ /* 0x000fc800078ec0ff */
[----:B------:R-:W-:-:S07]  /*0b60*/  ISETP.NE.AND P0, PT, R2, RZ, PT ;  /* 0x000000ff0200720c */ /* 0x000fce0003f05270 */
[----:B------:R-:W-:Y:S06]  /*0b70*/  @!P1 BRA `(.L_x_67) ;  /* 0x0000000400089947 */ /* 0x000fec0003800000 */
[----:B------:R-:W0:Y:S01]  /*0b80*/  LDCU.128 UR8, c[0x0][0x380] ;  /* 0x00007000ff0877ac */ /* 0x000e220008000c00 */
[----:B------:R-:W-:-:S04]  /*0b90*/  IADD3 R4, P1, PT, R26, UR12, RZ ;  /* 0x0000000c1a047c10 */ /* 0x000fc8000ff3e0ff */
[----:B------:R-:W-:Y:S01]  /*0ba0*/  LEA.HI.X.SX32 R5, R26, RZ, 0x1, P1 ;  /* 0x000000ff1a057211 */ /* 0x000fe200008f0eff */
[----:B------:R-:W-:-:S03]  /*0bb0*/  IMAD.SHL.U32 R28, R4, 0x8, RZ ;  /* 0x00000008041c7824 */ /* 0x000fc600078e00ff */
[----:B------:R-:W-:Y:S02]  /*0bc0*/  SHF.L.U64.HI R4, R4, 0x3, R5 ;  /* 0x0000000304047819 */ /* 0x000fe40000010205 */
[C---:B0-----:R-:W-:Y:S02]  /*0bd0*/  IADD3 R8, P1, PT, R28.reuse, UR8, RZ ;  /* 0x000000081c087c10 */ /* 0x041fe4000ff3e0ff */
[----:B------:R-:W-:Y:S02]  /*0be0*/  IADD3 R28, P2, PT, R28, UR10, RZ ;  /* 0x0000000a1c1c7c10 */ /* 0x000fe4000ff5e0ff */
[C---:B------:R-:W-:Y:S02]  /*0bf0*/  IADD3.X R9, PT, PT, R4.reuse, UR9, RZ, P1, !PT ;  /* 0x0000000904097c10 */ /* 0x040fe40008ffe4ff */
[----:B------:R-:W-:-:S03]  /*0c00*/  IADD3.X R29, PT, PT, R4, UR11, RZ, P2, !PT ;  /* 0x0000000b041d7c10 */ /* 0x000fc600097fe4ff */
[----:B------:R-:W2:Y:S04]  /*0c10*/  LDG.E.64 R4, desc[UR18][R8.64] ;  /* 0x0000001208047981 */ /* 0x000ea8000c1e1b00 */
[----:B------:R-:W2:Y:S04]  /*0c20*/  LDG.E.64 R18, desc[UR18][R28.64] ;  /* 0x000000121c127981 */ /* 0x000ea8000c1e1b00 */
[----:B------:R-:W3:Y:S04]  /*0c30*/  LDG.E.64 R6, desc[UR18][R8.64+0x800] ;  /* 0x0008001208067981 */ /* 0x000ee8000c1e1b00 */
[----:B------:R-:W3:Y:S04]  /*0c40*/  LDG.E.64 R16, desc[UR18][R28.64+0x800] ;  /* 0x000800121c107981 */ /* 0x000ee8000c1e1b00 */
[----:B------:R-:W4:Y:S04]  /*0c50*/  LDG.E.64 R14, desc[UR18][R8.64+0x1000] ;  /* 0x00100012080e7981 */ /* 0x000f28000c1e1b00 */
[----:B------:R-:W4:Y:S04]  /*0c60*/  LDG.E.64 R24, desc[UR18][R28.64+0x1000] ;  /* 0x001000121c187981 */ /* 0x000f28000c1e1b00 */
[----:B------:R-:W5:Y:S04]  /*0c70*/  LDG.E.64 R10, desc[UR18][R8.64+0x1800] ;  /* 0x00180012080a7981 */ /* 0x000f68000c1e1b00 */
[----:B------:R-:W5:Y:S04]  /*0c80*/  LDG.E.64 R22, desc[UR18][R28.64+0x1800] ;  /* 0x001800121c167981 */ /* 0x000f68000c1e1b00 */
[----:B------:R-:W5:Y:S01]  /*0c90*/  LDG.E.64 R20, desc[UR18][R8.64+0x2000] ;  /* 0x0020001208147981 */ /* 0x000f62000c1e1b00 */
[----:B--2---:R-:W-:-:S08]  /*0ca0*/  DADD R18, R4, -R18 ;  /* 0x0000000004127229 */ /* 0x004fd00000000812 */
[--C-:B------:R-:W-:Y:S02]  /*0cb0*/  DADD R4, -RZ, |R18|.reuse ;  /* 0x00000000ff047229 */ /* 0x100fe40000000512 */
[----:B------:R-:W-:Y:S02]  /*0cc0*/  DSETP.GEU.AND P1, PT, R12, |R18|, PT ;  /* 0x400000120c00722a */ /* 0x000fe40003f2e000 */
[----:B---3--:R-:W-:Y:S01]  /*0cd0*/  DADD R6, R6, -R16 ;  /* 0x0000000006067229 */ /* 0x008fe20000000810 */
[----:B------:R-:W2:Y:S04]  /*0ce0*/  LDG.E.64 R18, desc[UR18][R28.64+0x2800] ;  /* 0x002800121c127981 */ /* 0x000ea8000c1e1b00 */
[----:B------:R-:W2:Y:S01]  /*0cf0*/  LDG.E.64 R16, desc[UR18][R8.64+0x2800] ;  /* 0x0028001208107981 */ /* 0x000ea2000c1e1b00 */
[----:B------:R-:W-:-:S02]  /*0d00*/  FSEL R12, R4, R12, !P1 ;  /* 0x0000000c040c7208 */ /* 0x000fc40004800000 */
[----:B------:R-:W-:Y:S02]  /*0d10*/  FSEL R13, R5, R13, !P1 ;  /* 0x0000000d050d7208 */ /* 0x000fe40004800000 */
[----:B------:R-:W3:Y:S04]  /*0d20*/  LDG.E.64 R4, desc[UR18][R28.64+0x2000] ;  /* 0x002000121c047981 */ /* 0x000ee8000c1e1b00 */
[--C-:B------:R-:W-:Y:S02]  /*0d30*/  DSETP.GEU.AND P1, PT, R12, |R6|.reuse, PT ;  /* 0x400000060c00722a */ /* 0x100fe40003f2e000 */
[----:B------:R-:W-:Y:S02]  /*0d40*/  DADD R6, -RZ, |R6| ;  /* 0x00000000ff067229 */ /* 0x000fe40000000506 */
[----:B----4-:R-:W-:Y:S01]  /*0d50*/  DADD R24, R14, -R24 ;  /* 0x000000000e187229 */ /* 0x010fe20000000818 */
[----:B------:R-:W4:Y:S07]  /*0d60*/  LDG.E.64 R14, desc[UR18][R28.64+0x3000] ;  /* 0x003000121c0e7981 */ /* 0x000f2e000c1e1b00 */
[----:B------:R-:W-:-:S02]  /*0d70*/  FSEL R6, R6, R12, !P1 ;  /* 0x0000000c06067208 */ /* 0x000fc40004800000 */
[----:B------:R-:W-:Y:S02]  /*0d80*/  FSEL R7, R7, R13, !P1 ;  /* 0x0000000d07077208 */ /* 0x000fe40004800000 */
[----:B------:R-:W4:Y:S01]  /*0d90*/  LDG.E.64 R12, desc[UR18][R8.64+0x3000] ;  /* 0x00300012080c7981 */ /* 0x000f22000c1e1b00 */
[----:B-----5:R-:W-:-:S03]  /*0da0*/  DADD R22, R10, -R22 ;  /* 0x000000000a167229 */ /* 0x020fc60000000816 */
[----:B------:R-:W5:Y:S04]  /*0db0*/  LDG.E.64 R10, desc[UR18][R28.64+0x3800] ;  /* 0x003800121c0a7981 */ /* 0x000f68000c1e1b00 */
[----:B------:R-:W5:Y:S01]  /*0dc0*/  LDG.E.64 R8, desc[UR18][R8.64+0x3800] ;  /* 0x0038001208087981 */ /* 0x000f62000c1e1b00 */
[--C-:B------:R-:W-:Y:S02]  /*0dd0*/  DSETP.GEU.AND P1, PT, R6, |R24|.reuse, PT ;  /* 0x400000180600722a */ /* 0x100fe40003f2e000 */
[----:B------:R-:W-:-:S10]  /*0de0*/  DADD R24, -RZ, |R24| ;  /* 0x00000000ff187229 */ /* 0x000fd40000000518 */
[----:B------:R-:W-:Y:S02]  /*0df0*/  FSEL R6, R24, R6, !P1 ;  /* 0x0000000618067208 */ /* 0x000fe40004800000 */
[----:B------:R-:W-:-:S06]  /*0e00*/  FSEL R7, R25, R7, !P1 ;  /* 0x0000000719077208 */ /* 0x000fcc0004800000 */
[--C-:B------:R-:W-:Y:S02]  /*0e10*/  DSETP.GEU.AND P1, PT, R6, |R22|.reuse, PT ;  /* 0x400000160600722a */ /* 0x100fe40003f2e000 */
[----:B------:R-:W-:-:S10]  /*0e20*/  DADD R22, -RZ, |R22| ;  /* 0x00000000ff167229 */ /* 0x000fd40000000516 */
[----:B------:R-:W-:Y:S02]  /*0e30*/  FSEL R6, R22, R6, !P1 ;  /* 0x0000000616067208 */ /* 0x000fe40004800000 */
[----:B------:R-:W-:Y:S01]  /*0e40*/  FSEL R7, R23, R7, !P1 ;  /* 0x0000000717077208 */ /* 0x000fe20004800000 */
[----:B------:R-:W-:Y:S01]  /*0e50*/  VIADD R26, R26, 0x800 ;  /* 0x000008001a1a7836 */ /* 0x000fe20000000000 */
[----:B---3--:R-:W-:Y:S02]  /*0e60*/  DADD R4, R20, -R4 ;  /* 0x0000000014047229 */ /* 0x008fe40000000804 */
[----:B--2---:R-:W-:-:S06]  /*0e70*/  DADD R16, R16, -R18 ;  /* 0x0000000010107229 */ /* 0x004fcc0000000812 */
[--C-:B------:R-:W-:Y:S02]  /*0e80*/  DADD R20, -RZ, |R4|.reuse ;  /* 0x00000000ff147229 */ /* 0x100fe40000000504 */
[----:B------:R-:W-:-:S08]  /*0e90*/  DSETP.GEU.AND P1, PT, R6, |R4|, PT ;  /* 0x400000040600722a */ /* 0x000fd00003f2e000 */
[----:B------:R-:W-:Y:S02]  /*0ea0*/  FSEL R4, R20, R6, !P1 ;  /* 0x0000000614047208 */ /* 0x000fe40004800000 */
[----:B------:R-:W-:Y:S01]  /*0eb0*/  FSEL R5, R21, R7, !P1 ;  /* 0x0000000715057208 */ /* 0x000fe20004800000 */
[----:B------:R-:W-:Y:S02]  /*0ec0*/  DADD R6, -RZ, |R16| ;  /* 0x00000000ff067229 */ /* 0x000fe40000000510 */
[----:B----4-:R-:W-:-:S03]  /*0ed0*/  DADD R12, R12, -R14 ;  /* 0x000000000c0c7229 */ /* 0x010fc6000000080e */
[----:B------:R-:W-:-:S06]  /*0ee0*/  DSETP.GEU.AND P1, PT, R4, |R16|, PT ;  /* 0x400000100400722a */ /* 0x000fcc0003f2e000 */
[----:B------:R-:W-:Y:S02]  /*0ef0*/  FSEL R4, R6, R4, !P1 ;  /* 0x0000000406047208 */ /* 0x000fe40004800000 */
[----:B------:R-:W-:Y:S01]  /*0f00*/  FSEL R5, R7, R5, !P1 ;  /* 0x0000000507057208 */ /* 0x000fe20004800000 */
[----:B------:R-:W-:Y:S02]  /*0f10*/  DADD R6, -RZ, |R12| ;  /* 0x00000000ff067229 */ /* 0x000fe4000000050c */
[----:B-----5:R-:W-:-:S03]  /*0f20*/  DADD R8, R8, -R10 ;  /* 0x0000000008087229 */ /* 0x020fc6000000080a */
[----:B------:R-:W-:-:S06]  /*0f30*/  DSETP.GEU.AND P1, PT, R4, |R12|, PT ;  /* 0x4000000c0400722a */ /* 0x000fcc0003f2e000 */
[----:B------:R-:W-:Y:S02]  /*0f40*/  FSEL R4, R6, R4, !P1 ;  /* 0x0000000406047208 */ /* 0x000fe40004800000 */
[----:B------:R-:W-:Y:S01]  /*0f50*/  FSEL R5, R7, R5, !P1 ;  /* 0x0000000507057208 */ /* 0x000fe20004800000 */
[----:B------:R-:W-:-:S05]  /*0f60*/  DADD R6, -RZ, |R8| ;  /* 0x00000000ff067229 */ /* 0x000fca0000000508 */
[----:B------:R-:W-:-:S06]  /*0f70*/  DSETP.GEU.AND P1, PT, R4, |R8|, PT ;  /* 0x400000080400722a */ /* 0x000fcc0003f2e000 */
[----:B------:R-:W-:Y:S02]  /*0f80*/  FSEL R12, R6, R4, !P1 ;  /* 0x00000004060c7208 */ /* 0x000fe40004800000 */
[----:B------:R-:W-:-:S07]  /*0f90*/  FSEL R13, R7, R5, !P1 ;  /* 0x00000005070d7208 */ /* 0x000fce0004800000 */
.L_x_67:
[----:B------:R-:W-:Y:S05]  /*0fa0*/  BSYNC.RECONVERGENT B2 ;  /* 0x0000000000027941 */ /* 0x000fea0003800200 */
.L_x_66:
        /* <DEDUP_REMOVED lines=22> */
[----:B------:R-:W5:Y:S01]  /*1110*/  LDG.E.64 R16, desc[UR18][R20.64+0x1800] ;  /* 0x0018001214107981 */ /* 0x000f62000c1e1b00 */
[----:B------:R-:W-:Y:S01]  /*1120*/  VIADD R26, R26, 0x400 ;  /* 0x000004001a1a7836 */ /* 0x000fe20000000000 */
[----:B--2---:R-:W-:-:S08]  /*1130*/  DADD R22, R22, -R24 ;  /* 0x0000000016167229 */ /* 0x004fd00000000818 */
[--C-:B------:R-:W-:Y:S02]  /*1140*/  DADD R24, -RZ, |R22|.reuse ;  /* 0x00000000ff187229 */ /* 0x100fe40000000516 */
[----:B------:R-:W-:Y:S02]  /*1150*/  DSETP.GEU.AND P1, PT, R12, |R22|, PT ;  /* 0x400000160c00722a */ /* 0x000fe40003f2e000 */
[----:B---3--:R-:W-:Y:S02]  /*1160*/  DADD R8, R8, -R10 ;  /* 0x0000000008087229 */ /* 0x008fe4000000080a */
[----:B----4-:R-:W-:-:S04]  /*1170*/  DADD R4, R4, -R6 ;  /* 0x0000000004047229 */ /* 0x010fc80000000806 */
[----:B------:R-:W-:Y:S02]  /*1180*/  FSEL R10, R24, R12, !P1 ;  /* 0x0000000c180a7208 */ /* 0x000fe40004800000 */
[----:B------:R-:W-:Y:S01]  /*1190*/  FSEL R11, R25, R13, !P1 ;  /* 0x0000000d190b7208 */ /* 0x000fe20004800000 */
[----:B------:R-:W-:Y:S02]  /*11a0*/  DADD R12, -RZ, |R8| ;  /* 0x00000000ff0c7229 */ /* 0x000fe40000000508 */
[----:B-----5:R-:W-:-:S03]  /*11b0*/  DADD R14, R14, -R16 ;  /* 0x000000000e0e7229 */ /* 0x020fc60000000810 */
[----:B------:R-:W-:Y:S02]  /*11c0*/  DSETP.GEU.AND P1, PT, R10, |R8|, PT ;  /* 0x400000080a00722a */ /* 0x000fe40003f2e000 */
[----:B------:R-:W-:-:S04]  /*11d0*/  DADD R8, -RZ, |R4| ;  /* 0x00000000ff087229 */ /* 0x000fc80000000504 */
[----:B------:R-:W-:Y:S02]  /*11e0*/  FSEL R6, R12, R10, !P1 ;  /* 0x0000000a0c067208 */ /* 0x000fe40004800000 */
[----:B------:R-:W-:-:S06]  /*11f0*/  FSEL R7, R13, R11, !P1 ;  /* 0x0000000b0d077208 */ /* 0x000fcc0004800000 */
[----:B------:R-:W-:-:S06]  /*1200*/  DSETP.GEU.AND P1, PT, R6, |R4|, PT ;  /* 0x400000040600722a */ /* 0x000fcc0003f2e000 */
[----:B------:R-:W-:Y:S02]  /*1210*/  FSEL R4, R8, R6, !P1 ;  /* 0x0000000608047208 */ /* 0x000fe40004800000 */
[----:B------:R-:W-:Y:S01]  /*1220*/  FSEL R5, R9, R7, !P1 ;  /* 0x0000000709057208 */ /* 0x000fe20004800000 */
[----:B------:R-:W-:-:S05]  /*1230*/  DADD R6, -RZ, |R14| ;  /* 0x00000000ff067229 */ /* 0x000fca000000050e */
[----:B------:R-:W-:-:S06]  /*1240*/  DSETP.GEU.AND P1, PT, R4, |R14|, PT ;  /* 0x4000000e0400722a */ /* 0x000fcc0003f2e000 */
[----:B------:R-:W-:Y:S02]  /*1250*/  FSEL R12, R6, R4, !P1 ;  /* 0x00000004060c7208 */ /* 0x000fe40004800000 */
[----:B------:R-:W-:-:S07]  /*1260*/  FSEL R13, R7, R5, !P1 ;  /* 0x00000005070d7208 */ /* 0x000fce0004800000 */
.L_x_69:
[----:B------:R-:W-:Y:S05]  /*1270*/  BSYNC.RECONVERGENT B2 ;  /* 0x0000000000027941 */ /* 0x000fea0003800200 */
.L_x_68:
[----:B------:R-:W-:Y:S05]  /*1280*/  @!P0 BRA `(.L_x_62) ;  /* 0x0000000000508947 */ /* 0x000fea0003800000 */
[----:B------:R-:W0:Y:S01]  /*1290*/  LDC.64 R4, c[0x0][0x388] ;  /* 0x0000e200ff047b82 */ /* 0x000e220000000a00 */
[----:B------:R-:W-:Y:S02]  /*12a0*/  IMAD.U32 R9, RZ, RZ, UR17 ;  /* 0x00000011ff097e24 */ /* 0x000fe4000f8e00ff */
[----:B------:R-:W-:Y:S02]  /*12b0*/  IMAD.U32 R11, RZ, RZ, UR17 ;  /* 0x00000011ff0b7e24 */ /* 0x000fe4000f8e00ff */
[----:B------:R-:W-:-:S03]  /*12c0*/  IMAD.MOV R16, RZ, RZ, -R3 ;  /* 0x000000ffff107224 */ /* 0x000fc600078e0a03 */
[----:B------:R-:W1:Y:S01]  /*12d0*/  LDC.64 R6, c[0x0][0x380] ;  /* 0x0000e000ff067b82 */ /* 0x000e620000000a00 */
[----:B0-----:R-:W-:-:S04]  /*12e0*/  IMAD.WIDE.U32 R4, R9, 0x4000, R4 ;  /* 0x0000400009047825 */ /* 0x001fc800078e0004 */
[----:B-1----:R-:W-:-:S07]  /*12f0*/  IMAD.WIDE.U32 R2, R11, 0x4000, R6 ;  /* 0x000040000b027825 */ /* 0x002fce00078e0006 */
.L_x_70:
[----:B------:R-:W-:-:S04]  /*1300*/  IMAD.WIDE R6, R26, 0x8, R4 ;  /* 0x000000081a067825 */ /* 0x000fc800078e0204 */
[----:B------:R-:W-:Y:S02]  /*1310*/  IMAD.WIDE R8, R26, 0x8, R2 ;  /* 0x000000081a087825 */ /* 0x000fe400078e0202 */
[----:B------:R-:W2:Y:S04]  /*1320*/  LDG.E.64 R6, desc[UR18][R6.64] ;  /* 0x0000001206067981 */ /* 0x000ea8000c1e1b00 */
[----:B------:R-:W2:Y:S01]  /*1330*/  LDG.E.64 R8, desc[UR18][R8.64] ;  /* 0x0000001208087981 */ /* 0x000ea2000c1e1b00 */
[----:B------:R-:W-:Y:S02]  /*1340*/  VIADD R16, R16, 0x1 ;  /* 0x0000000110107836 */ /* 0x000fe40000000000 */
[----:B------:R-:W-:-:S03]  /*1350*/  VIADD R26, R26, 0x100 ;  /* 0x000001001a1a7836 */ /* 0x000fc60000000000 */
[----:B------:R-:W-:Y:S01]  /*1360*/  ISETP.NE.AND P1, PT, R16, RZ, PT ;  /* 0x000000ff1000720c */ /* 0x000fe20003f25270 */
[----:B--2---:R-:W-:-:S08]  /*1370*/  DADD R10, R8, -R6 ;  /* 0x00000000080a7229 */ /* 0x004fd00000000806 */
[--C-:B------:R-:W-:Y:S02]  /*1380*/  DADD R14, -RZ, |R10|.reuse ;  /* 0x00000000ff0e7229 */ /* 0x100fe4000000050a */
[----:B------:R-:W-:-:S08]  /*1390*/  DSETP.GEU.AND P0, PT, R12, |R10|, PT ;  /* 0x4000000a0c00722a */ /* 0x000fd00003f0e000 */
[----:B------:R-:W-:Y:S02]  /*13a0*/  FSEL R12, R14, R12, !P0 ;  /* 0x0000000c0e0c7208 */ /* 0x000fe40004000000 */
[----:B------:R-:W-:Y:S01]  /*13b0*/  FSEL R13, R15, R13, !P0 ;  /* 0x0000000d0f0d7208 */ /* 0x000fe20004000000 */
[----:B------:R-:W-:Y:S06]  /*13c0*/  @P1 BRA `(.L_x_70) ;  /* 0xfffffffc00cc1947 */ /* 0x000fec000383ffff */
.L_x_62:
[----:B------:R-:W-:Y:S05]  /*13d0*/  BSYNC.RECONVERGENT B1 ;  /* 0x0000000000017941 */ /* 0x000fea0003800200 */
.L_x_61:
[----:B------:R-:W-:-:S09]  /*13e0*/  UISETP.GE.AND UP0, UPT, UR7, 0x100, UPT ;  /* 0x000001000700788c */ /* 0x000fd2000bf06270 */
[----:B------:R-:W-:Y:S05]  /*13f0*/  BRA.U !UP0, `(.L_x_71) ;  /* 0x00000005082c7547 */ /* 0x000fea000b800000 */
        /* <DEDUP_REMOVED lines=50> */
[----:B--2---:R-:W1:Y:S04]  /*1720*/  LDS.128 R4, [UR4+0x20] ;  /* 0x00002004ff047984 */ /* 0x004e680008000c00 */
[----:B------:R-:W2:Y:S01]  /*1730*/  LDS.128 R8, [UR4+0x30] ;  /* 0x00003004ff087984 */ /* 0x000ea20008000c00 */
        /* <DEDUP_REMOVED lines=8> */
[----:B------:R-:W-:Y:S02]  /*17c0*/  FSEL R5, R5, R3, !P1 ;  /* 0x0000000305057208 */ /* 0x000fe40004800000 */
[----:B------:R-:W0:Y:S04]  /*17d0*/  LDS.64 R2, [UR4+0x40] ;  /* 0x00004004ff027984 */ /* 0x000e280008000a00 */
[----:B------:R-:W-:-:S06]  /*17e0*/  DSETP.GEU.AND P1, PT, R4, R6, PT ;  /* 0x000000060400722a */ /* 0x000fcc0003f2e000 */
[----:B------:R-:W-:Y:S02]  /*17f0*/  FSEL R4, R6, R4, !P1 ;  /* 0x0000000406047208 */ /* 0x000fe40004800000 */
[----:B------:R-:W-:-:S06]  /*1800*/  FSEL R5, R7, R5, !P1 ;  /* 0x0000000507057208 */ /* 0x000fcc0004800000 */
[----:B--2---:R-:W-:-:S06]  /*1810*/  DSETP.GEU.AND P1, PT, R4, R8, PT ;  /* 0x000000080400722a */ /* 0x004fcc0003f2e000 */
[----:B------:R-:W-:Y:S02]  /*1820*/  FSEL R4, R8, R4, !P1 ;  /* 0x0000000408047208 */ /* 0x000fe40004800000 */
[----:B------:R-:W-:-:S06]  /*1830*/  FSEL R5, R9, R5, !P1 ;  /* 0x0000000509057208 */ /* 0x000fcc0004800000 */
[----:B------:R-:W-:-:S06]  /*1840*/  DSETP.GEU.AND P1, PT, R4, R10, PT ;  /* 0x0000000a0400722a */ /* 0x000fcc0003f2e000 */
[----:B------:R-:W-:Y:S02]  /*1850*/  FSEL R4, R10, R4, !P1 ;  /* 0x000000040a047208 */ /* 0x000fe40004800000 */
[----:B------:R-:W-:-:S06]  /*1860*/  FSEL R5, R11, R5, !P1 ;  /* 0x000000050b057208 */ /* 0x000fcc0004800000 */
[----:B0-----:R-:W-:-:S06]  /*1870*/  DSETP.GEU.AND P1, PT, R4, R2, PT ;  /* 0x000000020400722a */ /* 0x001fcc0003f2e000 */
[----:B------:R-:W-:Y:S02]  /*1880*/  FSEL R2, R2, R4, !P1 ;  /* 0x0000000402027208 */ /* 0x000fe40004800000 */
[----:B------:R-:W-:Y:S01]  /*1890*/  FSEL R3, R3, R5, !P1 ;  /* 0x0000000503037208 */ /* 0x000fe20004800000 */
[----:B------:R-:W-:Y:S06]  /*18a0*/  BRA `(.L_x_72) ;  /* 0x0000002800587947 */ /* 0x000fec0003800000 */
.L_x_71:
[----:B------:R-:W-:Y:S01]  /*18b0*/  LOP3.LUT R2, R0, 0x3e0, RZ, 0xc0, !PT ;  /* 0x000003e000027812 */ /* 0x000fe200078ec0ff */
[----:B------:R-:W0:Y:S04]  /*18c0*/  S2R R8, SR_LANEID ;  /* 0x0000000000087919 */ /* 0x000e280000000000 */
[----:B------:R-:W-:Y:S01]  /*18d0*/  VIADD R3, R2, 0x20 ;  /* 0x0000002002037836 */ /* 0x000fe20000000000 */
[----:B------:R-:W-:-:S04]  /*18e0*/  LOP3.LUT R2, RZ, R2, RZ, 0x33, !PT ;  /* 0x00000002ff027212 */ /* 0x000fc800078e33ff */
[----:B------:R-:W-:Y:S01]  /*18f0*/  ISETP.GT.AND P0, PT, R3, UR7, PT ;  /* 0x0000000703007c0c */ /* 0x000fe2000bf04270 */
[----:B------:R-:W-:-:S05]  /*1900*/  VIADD R2, R2, UR7 ;  /* 0x0000000702027c36 */ /* 0x000fca0008000000 */
[----:B------:R-:W-:-:S05]  /*1910*/  SEL R3, R2, 0x1f, P0 ;  /* 0x0000001f02037807 */ /* 0x000fca0000000000 */
[----:B------:R-:W-:Y:S04]  /*1920*/  SHFL.DOWN PT, R4, R12, 0x1, R3 ;  /* 0x082000000c047989 */ /* 0x000fe800000e0003 */
[----:B------:R-:W1:Y:S01]  /*1930*/  SHFL.DOWN PT, R5, R13, 0x1, R3 ;  /* 0x082000000d057989 */ /* 0x000e6200000e0003 */
[C---:B0-----:R-:W-:Y:S02]  /*1940*/  ISETP.GE.AND P0, PT, R8.reuse, R3, PT ;  /* 0x000000030800720c */ /* 0x041fe40003f06270 */
[----:B------:R-:W-:-:S13]  /*1950*/  ISETP.NE.AND P2, PT, R8, RZ, PT ;  /* 0x000000ff0800720c */ /* 0x000fda0003f45270 */
[----:B------:R-:W0:Y:S01]  /*1960*/  @!P2 S2R R9, SR_CgaCtaId ;  /* 0x000000000009a919 */ /* 0x000e220000008800 */
[----:B-1----:R-:W-:-:S06]  /*1970*/  DSETP.GEU.AND P1, PT, R12, R4, PT ;  /* 0x000000040c00722a */ /* 0x002fcc0003f2e000 */
[-C--:B------:R-:W-:Y:S01]  /*1980*/  FSEL R7, R4, R12.reuse, !P1 ;  /* 0x0000000c04077208 */ /* 0x080fe20004800000 */
[----:B------:R-:W-:Y:S01]  /*1990*/  VIADD R4, R8, 0x2 ;  /* 0x0000000208047836 */ /* 0x000fe20000000000 */
[-C--:B------:R-:W-:Y:S02]  /*19a0*/  FSEL R5, R5, R13.reuse, !P1 ;  /* 0x0000000d05057208 */ /* 0x080fe40004800000 */
[----:B------:R-:W-:Y:S02]  /*19b0*/  FSEL R2, R7, R12, !P0 ;  /* 0x0000000c07027208 */ /* 0x000fe40004000000 */
[----:B------:R-:W-:Y:S02]  /*19c0*/  FSEL R5, R5, R13, !P0 ;  /* 0x0000000d05057208 */ /* 0x000fe40004000000 */
[----:B------:R-:W-:Y:S01]  /*19d0*/  ISETP.GT.AND P0, PT, R4, R3, PT ;  /* 0x000000030400720c */ /* 0x000fe20003f04270 */
[----:B------:R-:W-:Y:S01]  /*19e0*/  SHFL.DOWN PT, R6, R2, 0x2, R3 ;  /* 0x0840000002067989 */ /* 0x000fe200000e0003 */
[----:B------:R-:W-:-:S03]  /*19f0*/  IMAD.MOV.U32 R4, RZ, RZ, R2 ;  /* 0x000000ffff047224 */ /* 0x000fc600078e0002 */
[----:B------:R-:W1:Y:S03]  /*1a00*/  SHFL.DOWN PT, R7, R5, 0x2, R3 ;  /* 0x0840000005077989 */ /* 0x000e6600000e0003 */
[----:B-1----:R-:W-:Y:S01]  /*1a10*/  DSETP.GEU.AND P1, PT, R4, R6, PT ;  /* 0x000000060400722a */ /* 0x002fe20003f2e000 */
[----:B------:R-:W-:-:S05]  /*1a20*/  VIADD R4, R8, 0x4 ;  /* 0x0000000408047836 */ /* 0x000fca0000000000 */
[----:B------:R-:W-:Y:S02]  /*1a30*/  @!P0 FSEL R2, R6, R2, !P1 ;  /* 0x0000000206028208 */ /* 0x000fe40004800000 */
[----:B------:R-:W-:Y:S02]  /*1a40*/  @!P0 FSEL R5, R7, R5, !P1 ;  /* 0x0000000507058208 */ /* 0x000fe40004800000 */
        /* <DEDUP_REMOVED lines=13> */
[----:B------:R-:W-:Y:S01]  /*1b20*/  VIADD R4, R8, 0x10 ;  /* 0x0000001008047836 */ /* 0x000fe20000000000 */
[----:B------:R-:W-:-:S04]  /*1b30*/  @!P2 MOV R8, 0x400 ;  /* 0x000004000008a802 */ /* 0x000fc80000000f00 */
[----:B------:R-:W-:Y:S02]  /*1b40*/  @!P0 FSEL R2, R6, R2, !P1 ;  /* 0x0000000206028208 */ /* 0x000fe40004800000 */
[----:B------:R-:W-:Y:S02]  /*1b50*/  @!P0 FSEL R5, R7, R5, !P1 ;  /* 0x0000000507058208 */ /* 0x000fe40004800000 */
[----:B------:R-:W-:Y:S01]  /*1b60*/  ISETP.GT.AND P0, PT, R4, R3, PT ;  /* 0x000000030400720c */ /* 0x000fe20003f04270 */
[----:B------:R-:W-:Y:S01]  /*1b70*/  SHFL.DOWN PT, R6, R2, 0x10, R3 ;  /* 0x0a00000002067989 */ /* 0x000fe200000e0003 */
[----:B------:R-:W-:Y:S02]  /*1b80*/  @!P2 SHF.R.U32.HI R4, RZ, 0x2, R0 ;  /* 0x00000002ff04a819 */ /* 0x000fe40000011600 */
[----:B0-----:R-:W-:Y:S01]  /*1b90*/  @!P2 LEA R9, R9, R8, 0x18 ;  /* 0x000000080909a211 */ /* 0x001fe200078ec0ff */
[----:B------:R0:W1:Y:S01]  /*1ba0*/  SHFL.DOWN PT, R7, R5, 0x10, R3 ;  /* 0x0a00000005077989 */ /* 0x00006200000e0003 */
[----:B------:R-:W-:-:S05]  /*1bb0*/  @!P2 LOP3.LUT R4, R4, 0xf8, RZ, 0xc0, !PT ;  /* 0x000000f80404a812 */ /* 0x000fca00078ec0ff */
[----:B------:R-:W-:Y:S02]  /*1bc0*/  @!P2 IMAD.IADD R9, R4, 0x1, R9 ;  /* 0x000000010409a824 */ /* 0x000fe400078e0209 */
[----:B0-----:R-:W-:-:S06]  /*1bd0*/  IMAD.MOV.U32 R3, RZ, RZ, R5 ;  /* 0x000000ffff037224 */ /* 0x001fcc00078e0005 */
[----:B-1----:R-:W-:-:S06]  /*1be0*/  DSETP.GEU.AND P1, PT, R2, R6, PT ;  /* 0x000000060200722a */ /* 0x002fcc0003f2e000 */
[----:B------:R-:W-:Y:S02]  /*1bf0*/  @!P0 FSEL R2, R6, R2, !P1 ;  /* 0x0000000206028208 */ /* 0x000fe40004800000 */
[----:B------:R-:W-:Y:S02]  /*1c00*/  @!P0 FSEL R5, R7, R5, !P1 ;  /* 0x0000000507058208 */ /* 0x000fe40004800000 */
[----:B------:R-:W-:-:S03]  /*1c10*/  ISETP.NE.AND P0, PT, R0, RZ, PT ;  /* 0x000000ff0000720c */ /* 0x000fc60003f05270 */
[----:B------:R-:W-:-:S05]  /*1c20*/  IMAD.MOV.U32 R3, RZ, RZ, R5 ;  /* 0x000000ffff037224 */ /* 0x000fca00078e0005 */
[----:B------:R1:W-:Y:S01]  /*1c30*/  @!P2 STS.64 [R9+0x8], R2 ;  /* 0x000008020900a388 */ /* 0x0003e20000000a00 */
[----:B------:R-:W-:Y:S06]  /*1c40*/  BAR.SYNC.DEFER_BLOCKING 0x0 ;  /* 0x0000000000007b1d */ /* 0x000fec0000010000 */
[----:B------:R-:W-:Y:S05]  /*1c50*/  @P0 BRA `(.L_x_72) ;  /* 0x00000024006c0947 */ /* 0x000fea0003800000 */
[----:B------:R-:W0:Y:S01]  /*1c60*/  S2UR UR5, SR_CgaCtaId ;  /* 0x00000000000579c3 */ /* 0x000e220000008800 */
[----:B------:R-:W-:Y:S01]  /*1c70*/  UMOV UR4, 0x400 ;  /* 0x0000040000047882 */ /* 0x000fe20000000000 */
[----:B------:R-:W-:Y:S02]  /*1c80*/  UISETP.GT.AND UP0, UPT, UR7, 0x20, UPT ;  /* 0x000000200700788c */ /* 0x000fe4000bf04270 */
[----:B------:R-:W-:-:S04]  /*1c90*/  UISETP.GT.AND UP1, UPT, UR7, 0x40, UPT ;  /* 0x000000400700788c */ /* 0x000fc8000bf24270 */
[----:B------:R-:W-:Y:S01]  /*1ca0*/  PLOP3.LUT P2, PT, PT, PT, UP0, 0x80, 0x8 ;  /* 0x000000000008781c */ /* 0x000fe20003f4f008 */
[----:B------:R-:W-:Y:S01]  /*1cb0*/  UISETP.GT.AND UP0, UPT, UR7, 0x60, UPT ;  /* 0x000000600700788c */ /* 0x000fe2000bf04270 */
[----:B------:R-:W-:Y:S01]  /*1cc0*/  PLOP3.LUT P3, PT, PT, PT, UP1, 0x80, 0x8 ;  /* 0x000000000008781c */ /* 0x000fe20003f6f018 */
[----:B0-----:R-:W-:-:S09]  /*1cd0*/  ULEA UR4, UR5, UR4, 0x18 ;  /* 0x0000000405047291 */ /* 0x001fd2000f8ec0ff */
[----:B------:R-:W0:Y:S04]  /*1ce0*/  LDS.128 R12, [UR4+0x10] ;  /* 0x00001004ff0c7984 */ /* 0x000e280008000c00 */
[----:B------:R-:W2:Y:S01]  /*1cf0*/  LDS.128 R4, [UR4+0x20] ;  /* 0x00002004ff047984 */ /* 0x000ea20008000c00 */
[----:B0-----:R-:W-:-:S06]  /*1d00*/  DSETP.GEU.AND P1, PT, R2, R12, PT ;  /* 0x0000000c0200722a */ /* 0x001fcc0003f2e000 */
[-C--:B-1----:R-:W-:Y:S02]  /*1d10*/  FSEL R9, R12, R2.reuse, !P1 ;  /* 0x000000020c097208 */ /* 0x082fe40004800000 */
[-C--:B------:R-:W-:Y:S02]  /*1d20*/  FSEL R11, R13, R3.reuse, !P1 ;  /* 0x000000030d0b7208 */ /* 0x080fe40004800000 */
[----:B------:R-:W-:Y:S02]  /*1d30*/  FSEL R13, R9, R2, P2 ;  /* 0x00000002090d7208 */ /* 0x000fe40001000000 */
[----:B------:R-:W-:Y:S02]  /*1d40*/  FSEL R0, R11, R3, P2 ;  /* 0x000000030b007208 */ /* 0x000fe40001000000 */
[----:B------:R-:W-:Y:S01]  /*1d50*/  PLOP3.LUT P2, PT, PT, PT, UP0, 0x80, 0x8 ;  /* 0x000000000008781c */ /* 0x000fe20003f4f008 */
[----:B------:R-:W-:Y:S01]  /*1d60*/  IMAD.MOV.U32 R2, RZ, RZ, R13 ;  /* 0x000000ffff027224 */ /* 0x000fe200078e000d */
[----:B------:R-:W0:Y:S01]  /*1d70*/  LDS.128 R8, [UR4+0x30] ;  /* 0x00003004ff087984 */ /* 0x000e220008000c00 */
[----:B------:R-:W-:Y:S01]  /*1d80*/  IMAD.MOV.U32 R3, RZ, RZ, R0 ;  /* 0x000000ffff037224 */ /* 0x000fe200078e0000 */
[----:B------:R-:W-:-:S05]  /*1d90*/  UISETP.GT.AND UP0, UPT, UR7, 0x80, UPT ;  /* 0x000000800700788c */ /* 0x000fca000bf04270 */
[----:B------:R-:W-:-:S06]  /*1da0*/  DSETP.GEU.AND P1, PT, R2, R14, PT ;  /* 0x0000000e0200722a */ /* 0x000fcc0003f2e000 */
[----:B------:R-:W-:Y:S02]  /*1db0*/  @P3 FSEL R13, R14, R13, !P1 ;  /* 0x0000000d0e0d3208 */ /* 0x000fe40004800000 */
[----:B------:R-:W-:Y:S02]  /*1dc0*/  @P3 FSEL R0, R15, R0, !P1 ;  /* 0x000000000f003208 */ /* 0x000fe40004800000 */
[----:B------:R-:W-:Y:S01]  /*1dd0*/  PLOP3.LUT P1, PT, PT, PT, UP0, 0x80, 0x8 ;  /* 0x000000000008781c */ /* 0x000fe20003f2f008 */
[----:B------:R-:W-:Y:S01]  /*1de0*/  IMAD.MOV.U32 R2, RZ, RZ, R13 ;  /* 0x000000ffff027224 */ /* 0x000fe200078e000d */
[----:B------:R-:W-:Y:S01]  /*1df0*/  UISETP.GT.AND UP0, UPT, UR7, 0xa0, UPT ;  /* 0x000000a00700788c */ /* 0x000fe2000bf04270 */
[----:B------:R-:W-:-:S06]  /*1e00*/  IMAD.MOV.U32 R3, RZ, RZ, R0 ;  /* 0x000000ffff037224 */ /* 0x000fcc00078e0000 */
[----:B--2---:R-:W-:Y:S01]  /*1e10*/  DSETP.GEU.AND P3, PT, R2, R4, PT ;  /* 0x000000040200722a */ /* 0x004fe20003f6e000 */
[----:B------:R-:W1:Y:S05]  /*1e20*/  LDS.64 R2, [UR4+0x40] ;  /* 0x00004004ff027984 */ /* 0x000e6a0008000a00 */
[----:B------:R-:W-:Y:S02]  /*1e30*/  @P2 FSEL R13, R4, R13, !P3 ;  /* 0x0000000d040d2208 */ /* 0x000fe40005800000 */
[----:B------:R-:W-:Y:S02]  /*1e40*/  @P2 FSEL R0, R5, R0, !P3 ;  /* 0x0000000005002208 */ /* 0x000fe40005800000 */
[----:B------:R-:W-:Y:S01]  /*1e50*/  PLOP3.LUT P2, PT, PT, PT, UP0, 0x80, 0x8 ;  /* 0x000000000008781c */ /* 0x000fe20003f4f008 */
[----:B------:R-:W-:Y:S01]  /*1e60*/  IMAD.MOV.U32 R4, RZ, RZ, R13 ;  /* 0x000000ffff047224 */ /* 0x000fe200078e000d */
[----:B------:R-:W-:Y:S01]  /*1e70*/  UISETP.GT.AND UP0, UPT, UR7, 0xc0, UPT ;  /* 0x000000c00700788c */ /* 0x000fe2000bf04270 */
[----:B------:R-:W-:-:S06]  /*1e80*/  IMAD.MOV.U32 R5, RZ, RZ, R0 ;  /* 0x000000ffff057224 */ /* 0x000fcc00078e0000 */
[----:B------:R-:W-:-:S06]  /*1e90*/  DSETP.GEU.AND P3, PT, R4, R6, PT ;  /* 0x000000060400722a */ /* 0x000fcc0003f6e000 */
[----:B------:R-:W-:Y:S02]  /*1ea0*/  @P1 FSEL R13, R6, R13, !P3 ;  /* 0x0000000d060d1208 */ /* 0x000fe40005800000 */
[----:B------:R-:W-:Y:S02]  /*1eb0*/  @P1 FSEL R0, R7, R0, !P3 ;  /* 0x0000000007001208 */ /* 0x000fe40005800000 */
[----:B------:R-:W-:Y:S01]  /*1ec0*/  PLOP3.LUT P1, PT, PT, PT, UP0, 0x80, 0x8 ;  /* 0x000000000008781c */ /* 0x000fe20003f2f008 */
[----:B------:R-:W-:Y:S01]  /*1ed0*/  IMAD.MOV.U32 R4, RZ, RZ, R13 ;  /* 0x000000ffff047224 */ /* 0x000fe200078e000d */
[----:B------:R-:W-:Y:S01]  /*1ee0*/  UISETP.GT.AND UP0, UPT, UR7, 0xe0, UPT ;  /* 0x000000e00700788c */ /* 0x000fe2000bf04270 */
[----:B------:R-:W-:-:S06]  /*1ef0*/  IMAD.MOV.U32 R5, RZ, RZ, R0 ;  /* 0x000000ffff057224 */ /* 0x000fcc00078e0000 */
[----:B0-----:R-:W-:-:S06]  /*1f00*/  DSETP.GEU.AND P3, PT, R4, R8, PT ;  /* 0x000000080400722a */ /* 0x001fcc0003f6e000 */
[----:B------:R-:W-:Y:S02]  /*1f10*/  @P2 FSEL R13, R8, R13, !P3 ;  /* 0x0000000d080d2208 */ /* 0x000fe40005800000 */
[----:B------:R-:W-:Y:S02]  /*1f20*/  @P2 FSEL R0, R9, R0, !P3 ;  /* 0x0000000009002208 */ /* 0x000fe40005800000 */
[----:B------:R-:W-:Y:S01]  /*1f30*/  PLOP3.LUT P3, PT, PT, PT, UP0, 0x80, 0x8 ;  /* 0x000000000008781c */ /* 0x000fe20003f6f008 */
[----:B------:R-:W-:Y:S02]  /*1f40*/  IMAD.MOV.U32 R4, RZ, RZ, R13 ;  /* 0x000000ffff047224 */ /* 0x000fe400078e000d */
[----:B------:R-:W-:-:S06]  /*1f50*/  IMAD.MOV.U32 R5, RZ, RZ, R0 ;  /* 0x000000ffff057224 */ /* 0x000fcc00078e0000 */
[----:B------:R-:W-:-:S06]  /*1f60*/  DSETP.GEU.AND P2, PT, R4, R10, PT ;  /* 0x0000000a0400722a */ /* 0x000fcc0003f4e000 */
[----:B------:R-:W-:Y:S02]  /*1f70*/  @P1 FSEL R13, R10, R13, !P2 ;  /* 0x0000000d0a0d1208 */ /* 0x000fe40005000000 */
[----:B------:R-:W-:-:S03]  /*1f80*/  @P1 FSEL R0, R11, R0, !P2 ;  /* 0x000000000b001208 */ /* 0x000fc60005000000 */
[----:B------:R-:W-:Y:S02]  /*1f90*/  IMAD.MOV.U32 R4, RZ, RZ, R13 ;  /* 0x000000ffff047224 */ /* 0x000fe400078e000d */
[----:B------:R-:W-:-:S06]  /*1fa0*/  IMAD.MOV.U32 R5, RZ, RZ, R0 ;  /* 0x000000ffff057224 */ /* 0x000fcc00078e0000 */
[----:B-1----:R-:W-:-:S06]  /*1fb0*/  DSETP.GEU.AND P1, PT, R4, R2, PT ;  /* 0x000000020400722a */ /* 0x002fcc0003f2e000 */
[----:B------:R-:W-:Y:S02]  /*1fc0*/  @P3 FSEL R13, R2, R13, !P1 ;  /* 0x0000000d020d3208 */ /* 0x000fe40004800000 */
[----:B------:R-:W-:-:S03]  /*1fd0*/  @P3 FSEL R0, R3, R0, !P1 ;  /* 0x0000000003003208 */ /* 0x000fc60004800000 */
[----:B------:R-:W-:Y:S02]  /*1fe0*/  IMAD.MOV.U32 R2, RZ, RZ, R13 ;  /* 0x000000ffff027224 */ /* 0x000fe400078e000d */
[----:B------:R-:W-:Y:S01]  /*1ff0*/  IMAD.MOV.U32 R3, RZ, RZ, R0 ;  /* 0x000000ffff037224 */ /* 0x000fe200078e0000 */
[----:B------:R-:W-:Y:S06]  /*2000*/  BRA `(.L_x_72) ;  /* 0x0000002000807947 */ /* 0x000fec0003800000 */
.L_x_58:
[----:B------:R-:W0:Y:S01]  /*2010*/  S2R R0, SR_TID.X ;  /* 0x0000000000007919 */ /* 0x000e220000002100 */
[----:B------:R-:W1:Y:S01]  /*2020*/  LDCU.128 UR8, c[0x0][0x380] ;  /* 0x00007000ff0877ac */ /* 0x000e620008000c00 */
[----:B0-----:R-:W-:-:S05]  /*2030*/  IADD3 R2, P0, PT, R0, UR12, RZ ;  /* 0x0000000c00027c10 */ /* 0x001fca000ff1e0ff */
[----:B------:R-:W-:Y:S02]  /*2040*/  IMAD.SHL.U32 R4, R2, 0x8, RZ ;  /* 0x0000000802047824 */ /* 0x000fe400078e00ff */
[----:B------:R-:W-:-:S03]  /*2050*/  IMAD.X R3, RZ, RZ, RZ, P0 ;  /* 0x000000ffff037224 */ /* 0x000fc600000e06ff */
[----:B-1----:R-:W-:Y:S02]  /*2060*/  IADD3 R18, P0, PT, R4, UR8, RZ ;  /* 0x0000000804127c10 */ /* 0x002fe4000ff1e0ff */
[----:B------:R-:W-:Y:S02]  /*2070*/  SHF.L.U64.HI R2, R2, 0x3, R3 ;  /* 0x0000000302027819 */ /* 0x000fe40000010203 */
        /* <DEDUP_REMOVED lines=11> */
[----:B------:R-:W5:Y:S04]  /*2130*/  LDG.E.64 R26, desc[UR18][R18.64+0x3800] ;  /* 0x00380012121a7981 */ /* 0x000f68000c1e1b00 */
[----:B------:R-:W5:Y:S01]  /*2140*/  LDG.E.64 R28, desc[UR18][R4.64+0x3800] ;  /* 0x00380012041c7981 */ /* 0x000f62000c1e1b00 */
[----:B--2---:R-:W-:-:S02]  /*2150*/  DADD R8, R8, -R10 ;  /* 0x0000000008087229 */ /* 0x004fc4000000080a */
[----:B---3--:R-:W-:Y:S01]  /*2160*/  DADD R10, R12, -R14 ;  /* 0x000000000c0a7229 */ /* 0x008fe2000000080e */
[----:B------:R-:W2:Y:S04]  /*2170*/  LDG.E.64 R12, desc[UR18][R18.64+0x2000] ;  /* 0x00200012120c7981 */ /* 0x000ea8000c1e1b00 */
[----:B------:R-:W2:Y:S01]  /*2180*/  LDG.E.64 R14, desc[UR18][R4.64+0x2000] ;  /* 0x00200012040e7981 */ /* 0x000ea2000c1e1b00 */
[----:B------:R-:W-:Y:S02]  /*2190*/  DADD R20, -RZ, |R8| ;  /* 0x00000000ff147229 */ /* 0x000fe40000000508 */
[--C-:B------:R-:W-:Y:S02]  /*21a0*/  DADD R22, -RZ, |R10|.reuse ;  /* 0x00000000ff167229 */ /* 0x100fe4000000050a */
[----:B------:R-:W-:Y:S01]  /*21b0*/  DSETP.GEU.AND P0, PT, |R8|, |R10|, PT ;  /* 0x4000000a0800722a */ /* 0x000fe20003f0e200 */
[----:B------:R-:W3:Y:S04]  /*21c0*/  LDG.E.64 R8, desc[UR18][R18.64+0x2800] ;  /* 0x0028001212087981 */ /* 0x000ee8000c1e1b00 */
[----:B------:R-:W3:Y:S01]  /*21d0*/  LDG.E.64 R10, desc[UR18][R4.64+0x2800] ;  /* 0x00280012040a7981 */ /* 0x000ee2000c1e1b00 */
[----:B----4-:R-:W-:-:S02]  /*21e0*/  DADD R6, R6, -R24 ;  /* 0x0000000006067229 */ /* 0x010fc40000000818 */
[----:B------:R-:W-:Y:S02]  /*21f0*/  FSEL R20, R22, R20, !P0 ;  /* 0x0000001416147208 */ /* 0x000fe40004000000 */
[----:B------:R-:W-:Y:S01]  /*2200*/  FSEL R21, R23, R21, !P0 ;  /* 0x0000001517157208 */ /* 0x000fe20004000000 */
[----:B------:R0:W4:Y:S04]  /*2210*/  LDG.E.64 R24, desc[UR18][R4.64+0x3000] ;  /* 0x0030001204187981 */ /* 0x000128000c1e1b00 */
[----:B------:R-:W4:Y:S01]  /*2220*/  LDG.E.64 R22, desc[UR18][R18.64+0x3000] ;  /* 0x0030001212167981 */ /* 0x000f22000c1e1b00 */
[--C-:B------:R-:W-:Y:S02]  /*2230*/  DSETP.GEU.AND P0, PT, R20, |R6|.reuse, PT ;  /* 0x400000061400722a */ /* 0x100fe40003f0e000 */
[----:B------:R-:W-:-:S02]  /*2240*/  DADD R6, -RZ, |R6| ;  /* 0x00000000ff067229 */ /* 0x000fc40000000506 */
[----:B-----5:R-:W-:-:S08]  /*2250*/  DADD R2, R16, -R2 ;  /* 0x0000000010027229 */ /* 0x020fd00000000802 */
[----:B------:R-:W-:Y:S02]  /*2260*/  FSEL R6, R6, R20, !P0 ;  /* 0x0000001406067208 */ /* 0x000fe40004000000 */
[----:B------:R-:W-:Y:S01]  /*2270*/  FSEL R7, R7, R21, !P0 ;  /* 0x0000001507077208 */ /* 0x000fe20004000000 */
[----:B------:R-:W-:-:S05]  /*2280*/  DADD R16, -RZ, |R2| ;  /* 0x00000000ff107229 */ /* 0x000fca0000000502 */
[----:B------:R-:W-:-:S06]  /*2290*/  DSETP.GEU.AND P0, PT, R6, |R2|, PT ;  /* 0x400000020600722a */ /* 0x000fcc0003f0e000 */
[----:B------:R-:W-:Y:S02]  /*22a0*/  FSEL R2, R16, R6, !P0 ;  /* 0x0000000610027208 */ /* 0x000fe40004000000 */
[----:B------:R-:W-:Y:S01]  /*22b0*/  FSEL R3, R17, R7, !P0 ;  /* 0x0000000711037208 */ /* 0x000fe20004000000 */
[----:B------:R-:W-:Y:S01]  /*22c0*/  DADD R26, R26, -R28 ;  /* 0x000000001a1a7229 */ /* 0x000fe2000000081c */
[----:B------:R-:W-:-:S04]  /*22d0*/  UISETP.GE.U32.AND UP0, UPT, UR13, UR5, UPT ;  /* 0x000000050d00728c */ /* 0x000fc8000bf06070 */
[----:B------:R-:W-:Y:S01]  /*22e0*/  UISETP.GE.U32.AND.EX UP0, UPT, UR14, UR4, UPT, UP0 ;  /* 0x000000040e00728c */ /* 0x000fe2000bf06100 */
[----:B--2---:R-:W-:-:S08]  /*22f0*/  DADD R12, R12, -R14 ;  /* 0x000000000c0c7229 */ /* 0x004fd0000000080e */
[--C-:B------:R-:W-:Y:S02]  /*2300*/  DADD R6, -RZ, |R12|.reuse ;  /* 0x00000000ff067229 */ /* 0x100fe4000000050c */
[----:B------:R-:W-:Y:S02]  /*2310*/  DSETP.GEU.AND P0, PT, R2, |R12|, PT ;  /* 0x4000000c0200722a */ /* 0x000fe40003f0e000 */
[----:B---3--:R-:W-:-:S06]  /*2320*/  DADD R8, R8, -R10 ;  /* 0x0000000008087229 */ /* 0x008fcc000000080a */
[----:B------:R-:W-:Y:S02]  /*2330*/  FSEL R2, R6, R2, !P0 ;  /* 0x0000000206027208 */ /* 0x000fe40004000000 */
[----:B------:R-:W-:Y:S01]  /*2340*/  FSEL R3, R7, R3, !P0 ;  /* 0x0000000307037208 */ /* 0x000fe20004000000 */
[----:B0-----:R-:W-:Y:S02]  /*2350*/  DADD R4, -RZ, |R8| ;  /* 0x00000000ff047229 */ /* 0x001fe40000000508 */
[----:B----4-:R-:W-:-:S03]  /*2360*/  DADD R22, R22, -R24 ;  /* 0x0000000016167229 */ /* 0x010fc60000000818 */
[----:B------:R-:W-:-:S06]  /*2370*/  DSETP.GEU.AND P0, PT, R2, |R8|, PT ;  /* 0x400000080200722a */ /* 0x000fcc0003f0e000 */
[----:B------:R-:W-:Y:S02]  /*2380*/  FSEL R2, R4, R2, !P0 ;  /* 0x0000000204027208 */ /* 0x000fe40004000000 */
[----:B------:R-:W-:Y:S01]  /*2390*/  FSEL R3, R5, R3, !P0 ;  /* 0x0000000305037208 */ /* 0x000fe20004000000 */
[----:B------:R-:W-:-:S05]  /*23a0*/  DADD R4, -RZ, |R22| ;  /* 0x00000000ff047229 */ /* 0x000fca0000000516 */
[----:B------:R-:W-:-:S06]  /*23b0*/  DSETP.GEU.AND P0, PT, R2, |R22|, PT ;  /* 0x400000160200722a */ /* 0x000fcc0003f0e000 */
[----:B------:R-:W-:Y:S02]  /*23c0*/  FSEL R2, R4, R2, !P0 ;  /* 0x0000000204027208 */ /* 0x000fe40004000000 */
[----:B------:R-:W-:Y:S01]  /*23d0*/  FSEL R3, R5, R3, !P0 ;  /* 0x0000000305037208 */ /* 0x000fe20004000000 */
[----:B------:R-:W-:-:S05]  /*23e0*/  DADD R4, -RZ, |R26| ;  /* 0x00000000ff047229 */ /* 0x000fca000000051a */
[----:B------:R-:W-:-:S06]  /*23f0*/  DSETP.GEU.AND P0, PT, R2, |R26|, PT ;  /* 0x4000001a0200722a */ /* 0x000fcc0003f0e000 */
[----:B------:R-:W-:Y:S02]  /*2400*/  FSEL R8, R4, R2, !P0 ;  /* 0x0000000204087208 */ /* 0x000fe40004000000 */
[----:B------:R-:W-:Y:S01]  /*2410*/  FSEL R9, R5, R3, !P0 ;  /* 0x0000000305097208 */ /* 0x000fe20004000000 */
[----:B------:R-:W-:Y:S06]  /*2420*/  BRA.U !UP0, `(.L_x_73) ;  /* 0x0000001908507547 */ /* 0x000fec000b800000 */
[----:B------:R-:W-:Y:S02]  /*2430*/  UIADD3 UR13, UP0, UPT, UR5, UR12, URZ ;  /* 0x0000000c050d7290 */ /* 0x000fe4000ff1e0ff */
[----:B------:R-:W-:Y:S01]  /*2440*/  IMAD.U32 R3, RZ, RZ, UR5 ;  /* 0x00000005ff037e24 */ /* 0x000fe2000f8e00ff */
[----:B------:R-:W-:Y:S01]  /*2450*/  LOP3.LUT R2, RZ, R0, RZ, 0x33, !PT ;  /* 0x00000000ff027212 */ /* 0x000fe200078e33ff */
[----:B------:R-:W-:Y:S02]  /*2460*/  UIADD3.X UR14, UPT, UPT, URZ, UR4, URZ, UP0, !UPT ;  /* 0x00000004ff0e7290 */ /* 0x000fe400087fe4ff */
[----:B------:R-:W-:Y:S01]  /*2470*/  UIADD3 UR22, UP0, UPT, UR6, -0x800, URZ ;  /* 0xfffff80006167890 */ /* 0x000fe2000ff1e0ff */
[----:B------:R-:W-:Y:S01]  /*2480*/  IADD3 R11, P0, PT, R0, UR13, RZ ;  /* 0x0000000d000b7c10 */ /* 0x000fe2000ff1e0ff */
[----:B------:R-:W-:Y:S01]  /*2490*/  UMOV UR4, URZ ;  /* 0x000000ff00047c82 */ /* 0x000fe20008000000 */
[----:B------:R-:W-:Y:S01]  /*24a0*/  IADD3 R2, PT, PT, -R3, UR6, R2 ;  /* 0x0000000603027c10 */ /* 0x000fe2000fffe102 */
[----:B------:R-:W-:Y:S01]  /*24b0*/  UIADD3.X UR23, UPT, UPT, UR7, -0x1, URZ, UP0, !UPT ;  /* 0xffffffff07177890 */ /* 0x000fe200087fe4ff */
[----:B------:R-:W-:Y:S01]  /*24c0*/  LEA R10, P1, R11, 0x4000, 0x3 ;  /* 0x000040000b0a7811 */ /* 0x000fe200078218ff */
[----:B------:R-:W-:Y:S01]  /*24d0*/  UISETP.GT.U32.AND UP0, UPT, UR13, UR22, UPT ;  /* 0x000000160d00728c */ /* 0x000fe2000bf04070 */
[----:B------:R-:W-:-:S02]  /*24e0*/  IMAD.X R4, RZ, RZ, UR14, P0 ;  /* 0x0000000eff047e24 */ /* 0x000fc400080e06ff */
[C---:B------:R-:W-:Y:S01]  /*24f0*/  IADD3 R12, P0, PT, R10.reuse, UR8, RZ ;  /* 0x000000080a0c7c10 */ /* 0x040fe2000ff1e0ff */
[----:B------:R-:W-:Y:S01]  /*2500*/  UISETP.GT.U32.AND.EX UP0, UPT, UR14, UR23, UPT, UP0 ;  /* 0x000000170e00728c */ /* 0x000fe2000bf04100 */
[----:B------:R-:W-:Y:S01]  /*2510*/  IADD3 R10, P2, PT, R10, UR10, RZ ;  /* 0x0000000a0a0a7c10 */ /* 0x000fe2000ff5e0ff */
[----:B------:R-:W-:Y:S01]  /*2520*/  VIADD R3, R2, -UR12 ;  /* 0x8000000c02037c36 */ /* 0x000fe20008000000 */
[----:B------:R-:W-:Y:S01]  /*2530*/  LEA.HI.X R11, R11, RZ, R4, 0x3, P1 ;  /* 0x000000ff0b0b7211 */ /* 0x000fe200008f1c04 */
[----:B------:R-:W-:Y:S01]  /*2540*/  IMAD.U32 R4, RZ, RZ, UR5 ;  /* 0x00000005ff047e24 */ /* 0x000fe2000f8e00ff */
[----:B------:R-:W-:Y:S01]  /*2550*/  UMOV UR5, UR13 ;  /* 0x0000000d00057c82 */ /* 0x000fe20008000000 */
[----:B------:R-:W-:Y:S01]  /*2560*/  UMOV UR12, UR14 ;  /* 0x0000000e000c7c82 */ /* 0x000fe20008000000 */
[C---:B------:R-:W-:Y:S02]  /*2570*/  IADD3.X R13, PT, PT, R11.reuse, UR9, RZ, P0, !PT ;  /* 0x000000090b0d7c10 */ /* 0x040fe400087fe4ff */
[----:B------:R-:W-:Y:S01]  /*2580*/  IADD3.X R11, PT, PT, R11, UR11, RZ, P2, !PT ;  /* 0x0000000b0b0b7c10 */ /* 0x000fe200097fe4ff */
[----:B------:R-:W-:Y:S06]  /*2590*/  BRA.U UP0, `(.L_x_74) ;  /* 0x0000000500647547 */ /* 0x000fec000b800000 */
[----:B------:R-:W0:Y:S01]  /*25a0*/  LDCU UR15, c[0x0][0x3c8] ;  /* 0x00007900ff0f77ac */ /* 0x000e220008000800 */
[----:B------:R-:W1:Y:S01]  /*25b0*/  LDCU.64 UR6, c[0x0][0x3c0] ;  /* 0x00007800ff0677ac */ /* 0x000e620008000a00 */
[----:B------:R-:W2:Y:S01]  /*25c0*/  LDCU.128 UR8, c[0x0][0x380] ;  /* 0x00007000ff0877ac */ /* 0x000ea20008000c00 */
[----:B------:R-:W-:Y:S01]  /*25d0*/  NOP ;  /* 0x0000000000007918 */ /* 0x000fe20000000000 */
.L_x_75:
[----:B------:R-:W-:-:S05]  /*25e0*/  IADD3 R2, P0, PT, R0, UR13, RZ ;  /* 0x0000000d00027c10 */ /* 0x000fca000ff1e0ff */
[----:B------:R-:W-:Y:S02]  /*25f0*/  IMAD.SHL.U32 R4, R2, 0x8, RZ ;  /* 0x0000000802047824 */ /* 0x000fe400078e00ff */
[----:B------:R-:W-:-:S03]  /*2600*/  IMAD.X R5, RZ, RZ, UR14, P0 ;  /* 0x0000000eff057e24 */ /* 0x000fc600080e06ff */
[----:B--2---:R-:W-:Y:S02]  /*2610*/  IADD3 R6, P0, PT, R4, UR8, RZ ;  /* 0x0000000804067c10 */ /* 0x004fe4000ff1e0ff */
        /* <DEDUP_REMOVED lines=19> */
[----:B------:R-:W-:Y:S01]  /*2750*/  FSEL R21, R21, R9, !P0 ;  /* 0x0000000915157208 */ /* 0x000fe20004000000 */
[----:B------:R-:W-:-:S05]  /*2760*/  DADD R8, -RZ, |R24| ;  /* 0x00000000ff087229 */ /* 0x000fca0000000518 */
[----:B------:R-:W-:Y:S01]  /*2770*/  DSETP.GEU.AND P0, PT, R20, |R24|, PT ;  /* 0x400000181400722a */ /* 0x000fe20003f0e000 */
[----:B------:R-:W2:Y:S01]  /*2780*/  LDG.E.64 R24, desc[UR18][R4.64+0x2000] ;  /* 0x0020001204187981 */ /* 0x000ea2000c1e1b00 */
[----:B----4-:R-:W-:-:S04]  /*2790*/  DADD R18, R22, -R18 ;  /* 0x0000000016127229 */ /* 0x010fc80000000812 */
[----:B------:R-:W-:Y:S01]  /*27a0*/  FSEL R8, R8, R20, !P0 ;  /* 0x0000001408087208 */ /* 0x000fe20004000000 */
[----:B------:R-:W3:Y:S01]  /*27b0*/  LDG.E.64 R22, desc[UR18][R4.64+0x2800] ;  /* 0x0028001204167981 */ /* 0x000ee2000c1e1b00 */
[----:B------:R-:W-:-:S03]  /*27c0*/  FSEL R9, R9, R21, !P0 ;  /* 0x0000001509097208 */ /* 0x000fc60004000000 */
[----:B------:R-:W3:Y:S03]  /*27d0*/  LDG.E.64 R20, desc[UR18][R6.64+0x2800] ;  /* 0x0028001206147981 */ /* 0x000ee6000c1e1b00 */
[--C-:B------:R-:W-:Y:S02]  /*27e0*/  DSETP.GEU.AND P0, PT, R8, |R18|.reuse, PT ;  /* 0x400000120800722a */ /* 0x100fe40003f0e000 */
[----:B------:R-:W-:-:S10]  /*27f0*/  DADD R18, -RZ, |R18| ;  /* 0x00000000ff127229 */ /* 0x000fd40000000512 */
[----:B------:R-:W-:Y:S02]  /*2800*/  FSEL R8, R18, R8, !P0 ;  /* 0x0000000812087208 */ /* 0x000fe40004000000 */
[----:B------:R-:W-:Y:S02]  /*2810*/  FSEL R9, R19, R9, !P0 ;  /* 0x0000000913097208 */ /* 0x000fe40004000000 */
[----:B------:R4:W4:Y:S01]  /*2820*/  LDG.E.64 R18, desc[UR18][R6.64+0x3000] ;  /* 0x0030001206127981 */ /* 0x000922000c1e1b00 */
[----:B-----5:R-:W-:-:S03]  /*2830*/  DADD R14, R14, -R16 ;  /* 0x000000000e0e7229 */ /* 0x020fc60000000810 */
[----:B------:R-:W5:Y:S04]  /*2840*/  LDG.E.64 R16, desc[UR18][R4.64+0x3000] ;  /* 0x0030001204107981 */ /* 0x000f68000c1e1b00 */
[----:B------:R-:W5:Y:S01]  /*2850*/  LDG.E.64 R4, desc[UR18][R4.64+0x3800] ;  /* 0x0038001204047981 */ /* 0x000f62000c1e1b00 */
[--C-:B------:R-:W-:Y:S02]  /*2860*/  DSETP.GEU.AND P0, PT, R8, |R14|.reuse, PT ;  /* 0x4000000e0800722a */ /* 0x100fe40003f0e000 */
[----:B------:R-:W-:-:S10]  /*2870*/  DADD R14, -RZ, |R14| ;  /* 0x00000000ff0e7229 */ /* 0x000fd4000000050e */
[----:B------:R-:W-:Y:S01]  /*2880*/  FSEL R8, R14, R8, !P0 ;  /* 0x000000080e087208 */ /* 0x000fe20004000000 */
[----:B--2---:R-:W-:Y:S01]  /*2890*/  DADD R24, R26, -R24 ;  /* 0x000000001a187229 */ /* 0x004fe20000000818 */
[----:B------:R-:W-:-:S07]  /*28a0*/  FSEL R9, R15, R9, !P0 ;  /* 0x000000090f097208 */ /* 0x000fce0004000000 */
[--C-:B------:R-:W-:Y:S02]  /*28b0*/  DSETP.GEU.AND P0, PT, R8, |R24|.reuse, PT ;  /* 0x400000180800722a */ /* 0x100fe40003f0e000 */
[----:B------:R-:W-:Y:S02]  /*28c0*/  DADD R24, -RZ, |R24| ;  /* 0x00000000ff187229 */ /* 0x000fe40000000518 */
[----:B---3--:R-:W-:-:S08]  /*28d0*/  DADD R20, R20, -R22 ;  /* 0x0000000014147229 */ /* 0x008fd00000000816 */
[----:B------:R-:W-:Y:S02]  /*28e0*/  FSEL R8, R24, R8, !P0 ;  /* 0x0000000818087208 */ /* 0x000fe40004000000 */
[----:B------:R-:W-:Y:S01]  /*28f0*/  FSEL R9, R25, R9, !P0 ;  /* 0x0000000919097208 */ /* 0x000fe20004000000 */
[----:B----4-:R-:W-:-:S05]  /*2900*/  DADD R6, -RZ, |R20| ;  /* 0x00000000ff067229 */ /* 0x010fca0000000514 */
[----:B------:R-:W-:Y:S01]  /*2910*/  DSETP.GEU.AND P0, PT, R8, |R20|, PT ;  /* 0x400000140800722a */ /* 0x000fe20003f0e000 */
[----:B-1----:R-:W-:-:S05]  /*2920*/  UIADD3 UR20, UP0, UPT, -UR13, UR6, URZ ;  /* 0x000000060d147290 */ /* 0x002fca000ff1e1ff */
[----:B------:R-:W-:Y:S02]  /*2930*/  FSEL R6, R6, R8, !P0 ;  /* 0x0000000806067208 */ /* 0x000fe40004000000 */
[----:B------:R-:W-:Y:S01]  /*2940*/  FSEL R7, R7, R9, !P0 ;  /* 0x0000000907077208 */ /* 0x000fe20004000000 */
[----:B0-----:R-:W-:Y:S02]  /*2950*/  USHF.L.U32 UR24, UR15, 0xb, URZ ;  /* 0x0000000b0f187899 */ /* 0x001fe400080006ff */
[----:B------:R-:W-:Y:S02]  /*2960*/  UIADD3.X UR21, UPT, UPT, ~UR14, UR7, URZ, UP0, !UPT ;  /* 0x000000070e157290 */ /* 0x000fe400087fe5ff */
[----:B------:R-:W-:Y:S02]  /*2970*/  USHF.R.S32.HI UR16, URZ, 0x1f, UR24 ;  /* 0x0000001fff107899 */ /* 0x000fe40008011418 */
[----:B------:R-:W-:-:S04]  /*2980*/  UISETP.GE.U32.AND UP0, UPT, UR20, UR24, UPT ;  /* 0x000000181400728c */ /* 0x000fc8000bf06070 */
[----:B------:R-:W-:Y:S02]  /*2990*/  UISETP.GE.U32.AND.EX UP0, UPT, UR21, UR16, UPT, UP0 ;  /* 0x000000101500728c */ /* 0x000fe4000bf06100 */
[----:B------:R-:W-:-:S04]  /*29a0*/  UIADD3 UR5, UP1, UPT, UR24, UR5, URZ ;  /* 0x0000000518057290 */ /* 0x000fc8000ff3e0ff */
[----:B------:R-:W-:Y:S01]  /*29b0*/  UIADD3.X UR12, UPT, UPT, UR16, UR12, URZ, UP1, !UPT ;  /* 0x0000000c100c7290 */ /* 0x000fe20008ffe4ff */
[----:B-----5:R-:W-:-:S08]  /*29c0*/  DADD R16, R18, -R16 ;  /* 0x0000000012107229 */ /* 0x020fd00000000810 */
[--C-:B------:R-:W-:Y:S02]  /*29d0*/  DADD R8, -RZ, |R16|.reuse ;  /* 0x00000000ff087229 */ /* 0x100fe40000000510 */
[----:B------:R-:W-:Y:S02]  /*29e0*/  DSETP.GEU.AND P0, PT, R6, |R16|, PT ;  /* 0x400000100600722a */ /* 0x000fe40003f0e000 */
[----:B------:R-:W-:-:S06]  /*29f0*/  DADD R4, R28, -R4 ;  /* 0x000000001c047229 */ /* 0x000fcc0000000804 */
        /* <DEDUP_REMOVED lines=9> */
[----:B------:R-:W-:Y:S01]  /*2a90*/  UIADD3 UR4, UPT, UPT, UR4, 0x1, URZ ;  /* 0x0000000104047890 */ /* 0x000fe2000fffe0ff */
[----:B------:R-:W-:Y:S01]  /*2aa0*/  IMAD.U32 R7, RZ, RZ, UR24 ;  /* 0x00000018ff077e24 */ /* 0x000fe2000f8e00ff */
[----:B------:R-:W-:Y:S01]  /*2ab0*/  UIADD3.X UR14, UPT, UPT, UR16, UR14, URZ, UP0, !UPT ;  /* 0x0000000e100e7290 */ /* 0x000fe200087fe4ff */
[----:B------:R-:W-:Y:S01]  /*2ac0*/  IMAD.WIDE R12, R5, 0x8, R12 ;  /* 0x00000008050c7825 */ /* 0x000fe200078e020c */
[----:B------:R-:W-:-:S03]  /*2ad0*/  UISETP.GT.U32.AND UP0, UPT, UR13, UR22, UPT ;  /* 0x000000160d00728c */ /* 0x000fc6000bf04070 */
[----:B------:R-:W-:Y:S01]  /*2ae0*/  IMAD.WIDE R10, R7, 0x8, R10 ;  /* 0x00000008070a7825 */ /* 0x000fe200078e020a */
[----:B------:R-:W-:-:S03]  /*2af0*/  UISETP.GT.U32.AND.EX UP0, UPT, UR14, UR23, UPT, UP0 ;  /* 0x000000170e00728c */ /* 0x000fc6000bf04100 */
[----:B------:R-:W-:-:S06]  /*2b00*/  VIADD R3, R3, -UR24 ;  /* 0x8000001803037c36 */ /* 0x000fcc0008000000 */
[----:B------:R-:W-:Y:S05]  /*2b10*/  BRA.U !UP0, `(.L_x_75) ;  /* 0xfffffff908b07547 */ /* 0x000fea000b83ffff */
[----:B------:R-:W-:-:S07]  /*2b20*/  IMAD.U32 R4, RZ, RZ, UR24 ;  /* 0x00000018ff047e24 */ /* 0x000fce000f8e00ff */
.L_x_74:
[----:B------:R-:W-:Y:S01]  /*2b30*/  UIADD3 UR16, UPT, UPT, -UR13, UR6, URZ ;  /* 0x000000060d107290 */ /* 0x000fe2000fffe1ff */
[----:B------:R-:W-:Y:S01]  /*2b40*/  IMAD.U32 R2, RZ, RZ, UR14 ;  /* 0x0000000eff027e24 */ /* 0x000fe2000f8e00ff */
[----:B------:R-:W-:Y:S01]  /*2b50*/  UISETP.GE.U32.AND UP0, UPT, UR13, UR6, UPT ;  /* 0x000000060d00728c */ /* 0x000fe2000bf06070 */
[----:B------:R-:W-:Y:S03]  /*2b60*/  BSSY.RECONVERGENT B1, `(.L_x_73) ;  /* 0x0000120000017945 */ /* 0x000fe60003800200 */
[----:B------:R-:W-:Y:S02]  /*2b70*/  ISETP.GE.AND P0, PT, R0, UR16, PT ;  /* 0x0000001000007c0c */ /* 0x000fe4000bf06270 */
[----:B------:R-:W-:-:S04]  /*2b80*/  PLOP3.LUT P1, PT, PT, PT, UP0, 0x80, 0x8 ;  /* 0x000000000008781c */ /* 0x000fc80003f2f008 */
[----:B------:R-:W-:-:S13]  /*2b90*/  ISETP.GE.U32.OR.EX P0, PT, R2, UR7, P0, P1 ;  /* 0x0000000702007c0c */ /* 0x000fda0008706510 */
[----:B------:R-:W-:Y:S05]  /*2ba0*/  @P0 BRA `(.L_x_76) ;  /* 0x00000010006c0947 */ /* 0x000fea0003800000 */
[----:B------:R-:W-:Y:S01]  /*2bb0*/  USHF.L.U32 UR16, UR17, 0xb, URZ ;  /* 0x0000000b11107899 */ /* 0x000fe200080006ff */
[----:B------:R-:W-:Y:S01]  /*2bc0*/  LOP3.LUT R5, RZ, R0, RZ, 0x33, !PT ;  /* 0x00000000ff057212 */ /* 0x000fe200078e33ff */
[----:B------:R-:W-:Y:S01]  /*2bd0*/  UIMAD UR7, UR4, UR15, URZ ;  /* 0x0000000f040772a4 */ /* 0x000fe2000f8e02ff */
[----:B------:R-:W-:Y:S03]  /*2be0*/  BSSY.RECONVERGENT B2, `(.L_x_77) ;  /* 0x0000087000027945 */ /* 0x000fe60003800200 */
[----:B------:R-:W-:Y:S02]  /*2bf0*/  VIADD R2, R4, UR16 ;  /* 0x0000001004027c36 */ /* 0x000fe40008000000 */
[----:B------:R-:W-:Y:S02]  /*2c00*/  IMAD.U32 R7, RZ, RZ, UR7 ;  /* 0x00000007ff077e24 */ /* 0x000fe4000f8e00ff */
[----:B------:R-:W-:Y:S01]  /*2c10*/  IMAD.MOV.U32 R4, RZ, RZ, R0 ;  /* 0x000000ffff047224 */ /* 0x000fe200078e0000 */
[----:B------:R-:W-:-:S05]  /*2c20*/  IADD3 R2, PT, PT, -R2, UR6, R5 ;  /* 0x0000000602027c10 */ /* 0x000fca000fffe105 */
[----:B------:R-:W-:-:S05]  /*2c30*/  IMAD R2, R7, -0x800, R2 ;  /* 0xfffff80007027824 */ /* 0x000fca00078e0202 */
[C---:B------:R-:W-:Y:S02]  /*2c40*/  ISETP.GE.U32.AND P1, PT, R2.reuse, 0xf00, PT ;  /* 0x00000f000200780c */ /* 0x040fe40003f26070 */
[----:B------:R-:W-:-:S04]  /*2c50*/  LEA.HI R5, R2, 0x1, RZ, 0x18 ;  /* 0x0000000102057811 */ /* 0x000fc800078fc0ff */
[----:B------:R-:W-:-:S04]  /*2c60*/  LOP3.LUT R26, R5, 0xf, RZ, 0xc0, !PT ;  /* 0x0000000f051a7812 */ /* 0x000fc800078ec0ff */
[----:B------:R-:W-:-:S03]  /*2c70*/  ISETP.NE.AND P0, PT, R26, RZ, PT ;  /* 0x000000ff1a00720c */ /* 0x000fc60003f05270 */
[----:B------:R-:W-:Y:S10]  /*2c80*/  @!P1 BRA `(.L_x_78) ;  /* 0x0000000400f09947 */ /* 0x000ff40003800000 */
[----:B------:R-:W-:Y:S01]  /*2c90*/  LEA.HI R2, R3, 0x1, RZ, 0x18 ;  /* 0x0000000103027811 */ /* 0x000fe200078fc0ff */
[----:B------:R-:W-:-:S03]  /*2ca0*/  IMAD.MOV.U32 R4, RZ, RZ, R0 ;  /* 0x000000ffff047224 */ /* 0x000fc600078e0000 */
[----:B------:R-:W-:-:S05]  /*2cb0*/  LOP3.LUT R2, R2, 0x1fffff0, RZ, 0xc0, !PT ;  /* 0x01fffff002027812 */ /* 0x000fca00078ec0ff */
[----:B------:R-:W-:-:S07]  /*2cc0*/  IMAD.MOV R2, RZ, RZ, -R2 ;  /* 0x000000ffff027224 */ /* 0x000fce00078e0a02 */
.L_x_79:
        /* <DEDUP_REMOVED lines=36> */
[----:B------:R-:W-:-:S02]  /*2f10*/  DSETP.GEU.AND P1, PT, R16, |R20|, PT ;  /* 0x400000141000722a */ /* 0x000fc40003f2e000 */
[----:B------:R-:W-:Y:S01]  /*2f20*/  DADD R8, -RZ, |R20| ;  /* 0x00000000ff087229 */ /* 0x000fe20000000514 */
[----:B------:R-:W2:Y:S01]  /*2f30*/  LDG.E.64 R20, desc[UR18][R10.64+-0x800] ;  /* 0xfff800120a147981 */ /* 0x000ea2000c1e1b00 */
[----:B---3--:R-:W-:-:S03]  /*2f40*/  DADD R14, R18, -R14 ;  /* 0x00000000120e7229 */ /* 0x008fc6000000080e */
[----:B------:R-:W3:Y:S05]  /*2f50*/  LDG.E.64 R18, desc[UR18][R10.64] ;  /* 0x000000120a127981 */ /* 0x000eea000c1e1b00 */
[----:B------:R-:W-:Y:S02]  /*2f60*/  FSEL R16, R8, R16, !P1 ;  /* 0x0000001008107208 */ /* 0x000fe40004800000 */
[----:B------:R-:W-:Y:S02]  /*2f70*/  FSEL R17, R9, R17, !P1 ;  /* 0x0000001109117208 */ /* 0x000fe40004800000 */
[----:B------:R-:W3:Y:S04]  /*2f80*/  LDG.E.64 R8, desc[UR18][R12.64] ;  /* 0x000000120c087981 */ /* 0x000ee8000c1e1b00 */
        /* <DEDUP_REMOVED lines=53> */
[----:B------:R-:W-:-:S05]  /*32e0*/  VIADD R2, R2, 0x10 ;  /* 0x0000001002027836 */ /* 0x000fca0000000000 */
[----:B------:R-:W-:Y:S01]  /*32f0*/  ISETP.NE.AND P2, PT, R2, RZ, PT ;  /* 0x000000ff0200720c */ /* 0x000fe20003f45270 */
[----:B--2---:R-:W-:-:S08]  /*3300*/  DADD R20, R20, -R22 ;  /* 0x0000000014147229 */ /* 0x004fd00000000816 */
[--C-:B------:R-:W-:Y:S02]  /*3310*/  DSETP.GEU.AND P1, PT, R8, |R20|.reuse, PT ;  /* 0x400000140800722a */ /* 0x100fe40003f2e000 */
[----:B------:R-:W-:Y:S02]  /*3320*/  DADD R20, -RZ, |R20| ;  /* 0x00000000ff147229 */ /* 0x000fe40000000514 */
[----:B---3--:R-:W-:-:S08]  /*3330*/  DADD R6, R18, -R6 ;  /* 0x0000000012067229 */ /* 0x008fd00000000806 */
[----:B------:R-:W-:Y:S02]  /*3340*/  FSEL R8, R20, R8, !P1 ;  /* 0x0000000814087208 */ /* 0x000fe40004800000 */
[----:B------:R-:W-:Y:S01]  /*3350*/  FSEL R9, R21, R9, !P1 ;  /* 0x0000000915097208 */ /* 0x000fe20004800000 */
[----:B------:R-:W-:-:S05]  /*3360*/  DADD R18, -RZ, |R6| ;  /* 0x00000000ff127229 */ /* 0x000fca0000000506 */
[----:B------:R-:W-:-:S06]  /*3370*/  DSETP.GEU.AND P1, PT, R8, |R6|, PT ;  /* 0x400000060800722a */ /* 0x000fcc0003f2e000 */
        /* <DEDUP_REMOVED lines=13> */
.L_x_78:
[----:B------:R-:W-:Y:S05]  /*3450*/  BSYNC.RECONVERGENT B2 ;  /* 0x0000000000027941 */ /* 0x000fea0003800200 */
.L_x_77:
[----:B------:R-:W-:Y:S05]  /*3460*/  @!P0 BRA `(.L_x_76) ;  /* 0x00000008003c8947 */ /* 0x000fea0003800000 */
[----:B------:R-:W-:Y:S01]  /*3470*/  ISETP.GE.U32.AND P1, PT, R26, 0x8, PT ;  /* 0x000000081a00780c */ /* 0x000fe20003f26070 */
[----:B------:R-:W-:Y:S01]  /*3480*/  BSSY.RECONVERGENT B2, `(.L_x_80) ;  /* 0x0000045000027945 */ /* 0x000fe20003800200 */
[----:B------:R-:W-:-:S04]  /*3490*/  LOP3.LUT R2, R5, 0x7, RZ, 0xc0, !PT ;  /* 0x0000000705027812 */ /* 0x000fc800078ec0ff */
[----:B------:R-:W-:-:S07]  /*34a0*/  ISETP.NE.AND P0, PT, R2, RZ, PT ;  /* 0x000000ff0200720c */ /* 0x000fce0003f05270 */
[----:B------:R-:W-:Y:S06]  /*34b0*/  @!P1 BRA `(.L_x_81) ;  /* 0x0000000400049947 */ /* 0x000fec0003800000 */
[----:B------:R-:W-:-:S05]  /*34c0*/  IADD3 R7, P1, PT, R4, UR13, RZ ;  /* 0x0000000d04077c10 */ /* 0x000fca000ff3e0ff */
[----:B------:R-:W-:Y:S02]  /*34d0*/  IMAD.X R10, RZ, RZ, UR14, P1 ;  /* 0x0000000eff0a7e24 */ /* 0x000fe400088e06ff */
[----:B------:R-:W-:-:S03]  /*34e0*/  IMAD.SHL.U32 R6, R7, 0x8, RZ ;  /* 0x0000000807067824 */ /* 0x000fc600078e00ff */
[----:B------:R-:W-:Y:S02]  /*34f0*/  SHF.L.U64.HI R7, R7, 0x3, R10 ;  /* 0x0000000307077819 */ /* 0x000fe4000001020a */
[C---:B------:R-:W-:Y:S02]  /*3500*/  IADD3 R10, P1, PT, R6.reuse, UR8, RZ ;  /* 0x00000008060a7c10 */ /* 0x040fe4000ff3e0ff */
        /* <DEDUP_REMOVED lines=12> */
[----:B--2---:R-:W-:-:S03]  /*35d0*/  DADD R18, R18, -R12 ;  /* 0x0000000012127229 */ /* 0x004fc6000000080c */
[----:B------:R-:W5:Y:S05]  /*35e0*/  LDG.E.64 R12, desc[UR18][R10.64+0x1800] ;  /* 0x001800120a0c7981 */ /* 0x000f6a000c1e1b00 */
[--C-:B------:R-:W-:Y:S02]  /*35f0*/  DSETP.GEU.AND P1, PT, R8, |R18|.reuse, PT ;  /* 0x400000120800722a */ /* 0x100fe40003f2e000 */
[----:B------:R-:W-:Y:S02]  /*3600*/  DADD R18, -RZ, |R18| ;  /* 0x00000000ff127229 */ /* 0x000fe40000000512 */
[----:B---3--:R-:W-:-:S08]  /*3610*/  DADD R24, R20, -R24 ;  /* 0x0000000014187229 */ /* 0x008fd00000000818 */
[----:B------:R-:W-:Y:S02]  /*3620*/  FSEL R18, R18, R8, !P1 ;  /* 0x0000000812127208 */ /* 0x000fe40004800000 */
[----:B------:R-:W-:Y:S01]  /*3630*/  FSEL R19, R19, R9, !P1 ;  /* 0x0000000913137208 */ /* 0x000fe20004800000 */
[----:B------:R-:W-:Y:S01]  /*3640*/  DADD R20, -RZ, |R24| ;  /* 0x00000000ff147229 */ /* 0x000fe20000000518 */
[----:B------:R-:W2:Y:S01]  /*3650*/  LDG.E.64 R8, desc[UR18][R10.64+0x2000] ;  /* 0x002000120a087981 */ /* 0x000ea2000c1e1b00 */
[----:B----4-:R-:W-:-:S03]  /*3660*/  DADD R22, R22, -R16 ;  /* 0x0000000016167229 */ /* 0x010fc60000000810 */
[----:B------:R-:W-:Y:S01]  /*3670*/  DSETP.GEU.AND P1, PT, R18, |R24|, PT ;  /* 0x400000181200722a */ /* 0x000fe20003f2e000 */
[----:B------:R-:W2:Y:S04]  /*3680*/  LDG.E.64 R16, desc[UR18][R6.64+0x2000] ;  /* 0x0020001206107981 */ /* 0x000ea8000c1e1b00 */
[----:B------:R-:W3:Y:S01]  /*3690*/  LDG.E.64 R24, desc[UR18][R6.64+0x2800] ;  /* 0x0028001206187981 */ /* 0x000ee2000c1e1b00 */
[----:B------:R-:W-:Y:S02]  /*36a0*/  FSEL R18, R20, R18, !P1 ;  /* 0x0000001214127208 */ /* 0x000fe40004800000 */
[----:B------:R-:W-:Y:S01]  /*36b0*/  FSEL R19, R21, R19, !P1 ;  /* 0x0000001315137208 */ /* 0x000fe20004800000 */
[----:B------:R-:W-:-:S05]  /*36c0*/  DADD R20, -RZ, |R22| ;  /* 0x00000000ff147229 */ /* 0x000fca0000000516 */
[----:B------:R-:W-:Y:S01]  /*36d0*/  DSETP.GEU.AND P1, PT, R18, |R22|, PT ;  /* 0x400000161200722a */ /* 0x000fe20003f2e000 */
[----:B------:R-:W3:Y:S01]  /*36e0*/  LDG.E.64 R22, desc[UR18][R10.64+0x2800] ;  /* 0x002800120a167981 */ /* 0x000ee2000c1e1b00 */
[----:B-----5:R-:W-:-:S04]  /*36f0*/  DADD R12, R12, -R14 ;  /* 0x000000000c0c7229 */ /* 0x020fc8000000080e */
[----:B------:R-:W-:Y:S02]  /*3700*/  FSEL R14, R20, R18, !P1 ;  /* 0x00000012140e7208 */ /* 0x000fe40004800000 */
[----:B------:R-:W-:Y:S02]  /*3710*/  FSEL R15, R21, R19, !P1 ;  /* 0x00000013150f7208 */ /* 0x000fe40004800000 */
[----:B------:R0:W4:Y:S04]  /*3720*/  LDG.E.64 R20, desc[UR18][R10.64+0x3000] ;  /* 0x003000120a147981 */ /* 0x000128000c1e1b00 */
[----:B------:R1:W4:Y:S01]  /*3730*/  LDG.E.64 R18, desc[UR18][R6.64+0x3000] ;  /* 0x0030001206127981 */ /* 0x000322000c1e1b00 */
[--C-:B------:R-:W-:Y:S02]  /*3740*/  DSETP.GEU.AND P1, PT, R14, |R12|.reuse, PT ;  /* 0x4000000c0e00722a */ /* 0x100fe40003f2e000 */
[----:B------:R-:W-:-:S02]  /*3750*/  DADD R12, -RZ, |R12| ;  /* 0x00000000ff0c7229 */ /* 0x000fc4000000050c */
[----:B--2---:R-:W-:-:S08]  /*3760*/  DADD R8, R8, -R16 ;  /* 0x0000000008087229 */ /* 0x004fd00000000810 */
[----:B------:R-:W-:Y:S02]  /*3770*/  FSEL R12, R12, R14, !P1 ;  /* 0x0000000e0c0c7208 */ /* 0x000fe40004800000 */
[----:B------:R-:W-:Y:S01]  /*3780*/  FSEL R13, R13, R15, !P1 ;  /* 0x0000000f0d0d7208 */ /* 0x000fe20004800000 */
[----:B------:R-:W-:-:S05]  /*3790*/  DADD R14, -RZ, |R8| ;  /* 0x00000000ff0e7229 */ /* 0x000fca0000000508 */
[----:B------:R-:W-:Y:S02]  /*37a0*/  DSETP.GEU.AND P1, PT, R12, |R8|, PT ;  /* 0x400000080c00722a */ /* 0x000fe40003f2e000 */
[----:B---3--:R-:W-:-:S04]  /*37b0*/  DADD R22, R22, -R24 ;  /* 0x0000000016167229 */ /* 0x008fc80000000818 */
[----:B------:R-:W-:Y:S02]  /*37c0*/  FSEL R8, R14, R12, !P1 ;  /* 0x0000000c0e087208 */ /* 0x000fe40004800000 */
[----:B------:R-:W-:Y:S02]  /*37d0*/  FSEL R9, R15, R13, !P1 ;  /* 0x0000000d0f097208 */ /* 0x000fe40004800000 */
[----:B0-----:R-:W-:-:S04]  /*37e0*/  DADD R10, -RZ, |R22| ;  /* 0x00000000ff0a7229 */ /* 0x001fc80000000516 */
[----:B------:R-:W-:-:S06]  /*37f0*/  DSETP.GEU.AND P1, PT, R8, |R22|, PT ;  /* 0x400000160800722a */ /* 0x000fcc0003f2e000 */
[----:B-1----:R-:W-:Y:S02]  /*3800*/  FSEL R6, R10, R8, !P1 ;  /* 0x000000080a067208 */ /* 0x002fe40004800000 */
[----:B------:R-:W-:Y:S01]  /*3810*/  FSEL R7, R11, R9, !P1 ;  /* 0x000000090b077208 */ /* 0x000fe20004800000 */
[----:B------:R-:W-:Y:S01]  /*3820*/  DADD R26, R26, -R28 ;  /* 0x000000001a1a7229 */ /* 0x000fe2000000081c */
[----:B------:R-:W-:Y:S01]  /*3830*/  VIADD R4, R4, 0x800 ;  /* 0x0000080004047836 */ /* 0x000fe20000000000 */
[----:B----4-:R-:W-:-:S08]  /*3840*/  DADD R18, R20, -R18 ;  /* 0x0000000014127229 */ /* 0x010fd00000000812 */
[--C-:B------:R-:W-:Y:S02]  /*3850*/  DADD R8, -RZ, |R18|.reuse ;  /* 0x00000000ff087229 */ /* 0x100fe40000000512 */
[----:B------:R-:W-:-:S08]  /*3860*/  DSETP.GEU.AND P1, PT, R6, |R18|, PT ;  /* 0x400000120600722a */ /* 0x000fd00003f2e000 */
[----:B------:R-:W-:Y:S02]  /*3870*/  FSEL R6, R8, R6, !P1 ;  /* 0x0000000608067208 */ /* 0x000fe40004800000 */
[----:B------:R-:W-:Y:S01]  /*3880*/  FSEL R7, R9, R7, !P1 ;  /* 0x0000000709077208 */ /* 0x000fe20004800000 */
[----:B------:R-:W-:-:S05]  /*3890*/  DADD R8, -RZ, |R26| ;  /* 0x00000000ff087229 */ /* 0x000fca000000051a */
[----:B------:R-:W-:-:S06]  /*38a0*/  DSETP.GEU.AND P1, PT, R6, |R26|, PT ;  /* 0x4000001a0600722a */ /* 0x000fcc0003f2e000 */
[----:B------:R-:W-:Y:S02]  /*38b0*/  FSEL R8, R8, R6, !P1 ;  /* 0x0000000608087208 */ /* 0x000fe40004800000 */
[----:B------:R-:W-:-:S07]  /*38c0*/  FSEL R9, R9, R7, !P1 ;  /* 0x0000000709097208 */ /* 0x000fce0004800000 */
.L_x_81:
[----:B------:R-:W-:Y:S05]  /*38d0*/  BSYNC.RECONVERGENT B2 ;  /* 0x0000000000027941 */ /* 0x000fea0003800200 */
.L_x_80:
[----:B------:R-:W-:Y:S05]  /*38e0*/  @!P0 BRA `(.L_x_76) ;  /* 0x00000004001c8947 */ /* 0x000fea0003800000 */
[----:B------:R-:W-:Y:S01]  /*38f0*/  ISETP.GE.U32.AND P1, PT, R2, 0x4, PT ;  /* 0x000000040200780c */ /* 0x000fe20003f26070 */
[----:B------:R-:W-:Y:S01]  /*3900*/  BSSY.RECONVERGENT B2, `(.L_x_82) ;  /* 0x0000028000027945 */ /* 0x000fe20003800200 */
[----:B------:R-:W-:-:S11]  /*3910*/  LOP3.LUT P0, RZ, R5, 0x3, RZ, 0xc0, !PT ;  /* 0x0000000305ff7812 */ /* 0x000fd6000780c0ff */
[----:B------:R-:W-:Y:S05]  /*3920*/  @!P1 BRA `(.L_x_83) ;  /* 0x0000000000949947 */ /* 0x000fea0003800000 */
[----:B------:R-:W-:-:S05]  /*3930*/  IADD3 R2, P1, PT, R4, UR13, RZ ;  /* 0x0000000d04027c10 */ /* 0x000fca000ff3e0ff */
[----:B------:R-:W-:Y:S02]  /*3940*/  IMAD.SHL.U32 R22, R2, 0x8, RZ ;  /* 0x0000000802167824 */ /* 0x000fe400078e00ff */
[----:B------:R-:W-:-:S03]  /*3950*/  IMAD.X R5, RZ, RZ, UR14, P1 ;  /* 0x0000000eff057e24 */ /* 0x000fc600088e06ff */
[----:B------:R-:W-:Y:S02]  /*3960*/  IADD3 R20, P1, PT, R22, UR8, RZ ;  /* 0x0000000816147c10 */ /* 0x000fe4000ff3e0ff */
        /* <DEDUP_REMOVED lines=21> */
[----:B------:R-:W-:-:S03]  /*3ac0*/  DADD R10, -RZ, |R6| ;  /* 0x00000000ff0a7229 */ /* 0x000fc60000000506 */
[----:B------:R-:W-:Y:S02]  /*3ad0*/  DSETP.GEU.AND P1, PT, R8, |R12|, PT ;  /* 0x4000000c0800722a */ /* 0x000fe40003f2e000 */
[----:B-----5:R-:W-:-:S04]  /*3ae0*/  DADD R16, R16, -R18 ;  /* 0x0000000010107229 */ /* 0x020fc80000000812 */
        /* <DEDUP_REMOVED lines=9> */
.L_x_83:
[----:B------:R-:W-:Y:S05]  /*3b80*/  BSYNC.RECONVERGENT B2 ;  /* 0x0000000000027941 */ /* 0x000fea0003800200 */
.L_x_82:
[----:B------:R-:W-:Y:S05]  /*3b90*/  @!P0 BRA `(.L_x_76) ;  /* 0x0000000000708947 */ /* 0x000fea0003800000 */
[----:B------:R-:W-:Y:S02]  /*3ba0*/  IADD3 R7, P0, PT, R4, UR5, RZ ;  /* 0x0000000504077c10 */ /* 0x000fe4000ff1e0ff */
[----:B------:R-:W-:-:S03]  /*3bb0*/  LOP3.LUT R2, R3, 0xffff, RZ, 0xc0, !PT ;  /* 0x0000ffff03027812 */ /* 0x000fc600078ec0ff */
[----:B------:R-:W-:Y:S01]  /*3bc0*/  IMAD.SHL.U32 R6, R7, 0x8, RZ ;  /* 0x0000000807067824 */ /* 0x000fe200078e00ff */
[----:B------:R-:W-:Y:S01]  /*3bd0*/  LEA.HI R2, R2, 0x1, RZ, 0x18 ;  /* 0x0000000102027811 */ /* 0x000fe200078fc0ff */
[----:B------:R-:W-:-:S03]  /*3be0*/  IMAD.X R4, RZ, RZ, UR12, P0 ;  /* 0x0000000cff047e24 */ /* 0x000fc600080e06ff */
[----:B------:R-:W-:Y:S02]  /*3bf0*/  LOP3.LUT R2, R2, 0x3, RZ, 0xc0, !PT ;  /* 0x0000000302027812 */ /* 0x000fe400078ec0ff */
[C---:B------:R-:W-:Y:S02]  /*3c00*/  IADD3 R13, P0, PT, R6.reuse, UR10, RZ ;  /* 0x0000000a060d7c10 */ /* 0x040fe4000ff1e0ff */
[----:B------:R-:W-:Y:S01]  /*3c10*/  SHF.L.U64.HI R7, R7, 0x3, R4 ;  /* 0x0000000307077819 */ /* 0x000fe20000010204 */
[----:B------:R-:W-:Y:S01]  /*3c20*/  IMAD.MOV R12, RZ, RZ, -R2 ;  /* 0x000000ffff0c7224 */ /* 0x000fe200078e0a02 */
[----:B------:R-:W-:Y:S02]  /*3c30*/  IADD3 R6, P1, PT, R6, UR8, RZ ;  /* 0x0000000806067c10 */ /* 0x000fe4000ff3e0ff */
[C---:B------:R-:W-:Y:S02]  /*3c40*/  IADD3.X R14, PT, PT, R7.reuse, UR11, RZ, P0, !PT ;  /* 0x0000000b070e7c10 */ /* 0x040fe400087fe4ff */
[----:B------:R-:W-:-:S09]  /*3c50*/  IADD3.X R7, PT, PT, R7, UR9, RZ, P1, !PT ;  /* 0x0000000907077c10 */ /* 0x000fd20008ffe4ff */
.L_x_84:
[----:B------:R-:W-:Y:S01]  /*3c60*/  IMAD.MOV.U32 R4, RZ, RZ, R13 ;  /* 0x000000ffff047224 */ /* 0x000fe200078e000d */
[----:B------:R0:W2:Y:S01]  /*3c70*/  LDG.E.64 R2, desc[UR18][R6.64] ;  /* 0x0000001206027981 */ /* 0x0000a2000c1e1b00 */
[----:B------:R-:W-:-:S06]  /*3c80*/  IMAD.MOV.U32 R5, RZ, RZ, R14 ;  /* 0x000000ffff057224 */ /* 0x000fcc00078e000e */
[----:B------:R-:W2:Y:S01]  /*3c90*/  LDG.E.64 R4, desc[UR18][R4.64] ;  /* 0x0000001204047981 */ /* 0x000ea2000c1e1b00 */
[----:B------:R-:W-:Y:S01]  /*3ca0*/  VIADD R12, R12, 0x1 ;  /* 0x000000010c0c7836 */ /* 0x000fe20000000000 */
[----:B------:R-:W-:Y:S02]  /*3cb0*/  IADD3 R13, P1, PT, R13, 0x800, RZ ;  /* 0x000008000d0d7810 */ /* 0x000fe40007f3e0ff */
[----:B0-----:R-:W-:-:S03]  /*3cc0*/  IADD3 R6, P2, PT, R6, 0x800, RZ ;  /* 0x0000080006067810 */ /* 0x001fc60007f5e0ff */
[----:B------:R-:W-:Y:S02]  /*3cd0*/  IMAD.X R14, RZ, RZ, R14, P1 ;  /* 0x000000ffff0e7224 */ /* 0x000fe400008e060e */
[----:B------:R-:W-:Y:S01]  /*3ce0*/  IMAD.X R7, RZ, RZ, R7, P2 ;  /* 0x000000ffff077224 */ /* 0x000fe200010e0607 */
[----:B--2---:R-:W-:-:S08]  /*3cf0*/  DADD R2, R2, -R4 ;  /* 0x0000000002027229 */ /* 0x004fd00000000804 */
[--C-:B------:R-:W-:Y:S02]  /*3d00*/  DADD R10, -RZ, |R2|.reuse ;  /* 0x00000000ff0a7229 */ /* 0x100fe40000000502 */
[----:B------:R-:W-:-:S08]  /*3d10*/  DSETP.GEU.AND P0, PT, R8, |R2|, PT ;  /* 0x400000020800722a */ /* 0x000fd00003f0e000 */
[----:B------:R-:W-:Y:S02]  /*3d20*/  FSEL R8, R10, R8, !P0 ;  /* 0x000000080a087208 */ /* 0x000fe40004000000 */
[----:B------:R-:W-:Y:S02]  /*3d30*/  FSEL R9, R11, R9, !P0 ;  /* 0x000000090b097208 */ /* 0x000fe40004000000 */
[----:B------:R-:W-:-:S13]  /*3d40*/  ISETP.NE.AND P0, PT, R12, RZ, PT ;  /* 0x000000ff0c00720c */ /* 0x000fda0003f05270 */
[----:B------:R-:W-:Y:S05]  /*3d50*/  @P0 BRA `(.L_x_84) ;  /* 0xfffffffc00c00947 */ /* 0x000fea000383ffff */
.L_x_76:
[----:B------:R-:W-:Y:S05]  /*3d60*/  BSYNC.RECONVERGENT B1 ;  /* 0x0000000000017941 */ /* 0x000fea0003800200 */
.L_x_73:
        /* <DEDUP_REMOVED lines=49> */
[----:B------:R-:W1:Y:S04]  /*4080*/  LDS.128 R12, [UR4+0x10] ;  /* 0x00001004ff0c7984 */ /* 0x000e680008000c00 */
[----:B0-----:R-:W0:Y:S04]  /*4090*/  LDS.128 R4, [UR4+0x20] ;  /* 0x00002004ff047984 */ /* 0x001e280008000c00 */
[----:B------:R-:W2:Y:S01]  /*40a0*/  LDS.128 R8, [UR4+0x30] ;  /* 0x00003004ff087984 */ /* 0x000ea20008000c00 */
[----:B-1----:R-:W-:-:S06]  /*40b0*/  DSETP.GEU.AND P1, PT, R2, R12, PT ;  /* 0x0000000c0200722a */ /* 0x002fcc0003f2e000 */
[----:B------:R-:W-:Y:S02]  /*40c0*/  FSEL R2, R12, R2, !P1 ;  /* 0x000000020c027208 */ /* 0x000fe40004800000 */
[----:B------:R-:W-:-:S06]  /*40d0*/  FSEL R3, R13, R3, !P1 ;  /* 0x000000030d037208 */ /* 0x000fcc0004800000 */
[----:B------:R-:W-:-:S06]  /*40e0*/  DSETP.GEU.AND P1, PT, R2, R14, PT ;  /* 0x0000000e0200722a */ /* 0x000fcc0003f2e000 */
[----:B------:R-:W-:Y:S02]  /*40f0*/  FSEL R2, R14, R2, !P1 ;  /* 0x000000020e027208 */ /* 0x000fe40004800000 */
[----:B------:R-:W-:-:S06]  /*4100*/  FSEL R3, R15, R3, !P1 ;  /* 0x000000030f037208 */ /* 0x000fcc0004800000 */
[----:B0-----:R-:W-:-:S06]  /*4110*/  DSETP.GEU.AND P1, PT, R2, R4, PT ;  /* 0x000000040200722a */ /* 0x001fcc0003f2e000 */
        /* <DEDUP_REMOVED lines=14> */
[----:B------:R-:W-:-:S07]  /*4200*/  FSEL R3, R3, R5, !P1 ;  /* 0x0000000503037208 */ /* 0x000fce0004800000 */
.L_x_72:
[----:B------:R-:W-:Y:S05]  /*4210*/  BSYNC.RECONVERGENT B0 ;  /* 0x0000000000007941 */ /* 0x000fea0003800200 */
.L_x_57:
[----:B------:R-:W-:Y:S05]  /*4220*/  @P0 EXIT ;  /* 0x000000000000094d */ /* 0x000fea0003800000 */
[----:B------:R-:W3:Y:S02]  /*4230*/  LDCU.64 UR4, c[0x0][0x390] ;  /* 0x00007200ff0477ac */ /* 0x000ee40008000a00 */
[----:B---3--:R-:W-:-:S06]  /*4240*/  UIMAD.WIDE.U32 UR4, UR17, 0x8, UR4 ;  /* 0x00000008110478a5 */ /* 0x008fcc000f8e0004 */
[----:B0-2---:R-:W-:Y:S02]  /*4250*/  IMAD.U32 R4, RZ, RZ, UR4 ;  /* 0x00000004ff047e24 */ /* 0x005fe4000f8e00ff */
[----:B------:R-:W-:-:S05]  /*4260*/  IMAD.U32 R5, RZ, RZ, UR5 ;  /* 0x00000005ff057e24 */ /* 0x000fca000f8e00ff */
[----:B------:R-:W-:Y:S01]  /*4270*/  STG.E.64 desc[UR18][R4.64], R2 ;  /* 0x0000000204007986 */ /* 0x000fe2000c101b12 */
[----:B------:R-:W-:Y:S05]  /*4280*/  EXIT ;  /* 0x000000000000794d */ /* 0x000fea0003800000 */
.L_x_85:
        /* <DEDUP_REMOVED lines=15> */
.L_x_243:


//--------------------- .text._ZN3cub18CUB_300001_SM_10006detail6reduce28DeviceReduceSingleTileKernelINS2_10policy_hubIdyN4cuda3__47maximumIdEEE10Policy1000EN6thrust24THRUST_300001_SM_1000_NS12zip_iteratorINS5_3std3__45tupleIJNSC_6detail15normal_iteratorINSC_10device_ptrIdEEEESL_EEEEEPdyS8_dd14abs_differenceEEvT0_T1_T2_T3_T4_T6_ --------------------------
	.section	.text._ZN3cub18CUB_300001_SM_10006detail6reduce28DeviceReduceSingleTileKernelINS2_10policy_hubIdyN4cuda3__47maximumIdEEE10Policy1000EN6thrust24THRUST_300001_SM_1000_NS12zip_iteratorINS5_3std3__45tupleIJNSC_6detail15normal_iteratorINSC_10device_ptrIdEEEESL_EEEEEPdyS8_dd14abs_differenceEEvT0_T1_T2_T3_T4_T6_,"ax",@progbits
	.align	128
        .global         _ZN3cub18CUB_300001_SM_10006detail6reduce28DeviceReduceSingleTileKernelINS2_10policy_hubIdyN4cuda3__47maximumIdEEE10Policy1000EN6thrust24THRUST_300001_SM_1000_NS12zip_iteratorINS5_3std3__45tupleIJNSC_6detail15normal_iteratorINSC_10device_ptrIdEEEESL_EEEEEPdyS8_dd14abs_differenceEEvT0_T1_T2_T3_T4_T6_
        .type           _ZN3cub18CUB_300001_SM_10006detail6reduce28DeviceReduceSingleTileKernelINS2_10policy_hubIdyN4cuda3__47maximumIdEEE10Policy1000EN6thrust24THRUST_300001_SM_1000_NS12zip_iteratorINS5_3std3__45tupleIJNSC_6detail15normal_iteratorINSC_10device_ptrIdEEEESL_EEEEEPdyS8_dd14abs_differenceEEvT0_T1_T2_T3_T4_T6_,@function
        .size           _ZN3cub18CUB_300001_SM_10006detail6reduce28DeviceReduceSingleTileKernelINS2_10policy_hubIdyN4cuda3__47maximumIdEEE10Policy1000EN6thrust24THRUST_300001_SM_1000_NS12zip_iteratorINS5_3std3__45tupleIJNSC_6detail15normal_iteratorINSC_10device_ptrIdEEEESL_EEEEEPdyS8_dd14abs_differenceEEvT0_T1_T2_T3_T4_T6_,(.L_x_244 - _ZN3cub18CUB_300001_SM_10006detail6reduce28DeviceReduceSingleTileKernelINS2_10policy_hubIdyN4cuda3__47maximumIdEEE10Policy1000EN6thrust24THRUST_300001_SM_1000_NS12zip_iteratorINS5_3std3__45tupleIJNSC_6detail15normal_iteratorINSC_10device_ptrIdEEEESL_EEEEEPdyS8_dd14abs_differenceEEvT0_T1_T2_T3_T4_T6_)
        .other          _ZN3cub18CUB_300001_SM_10006detail6reduce28DeviceReduceSingleTileKernelINS2_10policy_hubIdyN4cuda3__47maximumIdEEE10Policy1000EN6thrust24THRUST_300001_SM_1000_NS12zip_iteratorINS5_3std3__45tupleIJNSC_6detail15normal_iteratorINSC_10device_ptrIdEEEESL_EEEEEPdyS8_dd14abs_differenceEEvT0_T1_T2_T3_T4_T6_,@"STO_CUDA_ENTRY STV_DEFAULT"
_ZN3cub18CUB_300001_SM_10006detail6reduce28DeviceReduceSingleTileKernelINS2_10policy_hubIdyN4cuda3__47maximumIdEEE10Policy1000EN6thrust24THRUST_300001_SM_1000_NS12zip_iteratorINS5_3std3__45tupleIJNSC_6detail15normal_iteratorINSC_10device_ptrIdEEEESL_EEEEEPdyS8_dd14abs_differenceEEvT0_T1_T2_T3_T4_T6_:
.text._ZN3cub18CUB_300001_SM_10006detail6reduce28DeviceReduceSingleTileKernelINS2_10policy_hubIdyN4cuda3__47maximumIdEEE10Policy1000EN6thrust24THRUST_300001_SM_1000_NS12zip_iteratorINS5_3std3__45tupleIJNSC_6detail15normal_iteratorINSC_10device_ptrIdEEEESL_EEEEEPdyS8_dd14abs_differenceEEvT0_T1_T2_T3_T4_T6_:
[----:B------:R-:W-:Y:S01]  /*0000*/  LDC R1, c[0x0][0x37c] ;  /* 0x0000df00ff017b82 */ /* 0x000fe20000000800 */
[----:B------:R-:W0:Y:S01]  /*0010*/  LDCU.64 UR4, c[0x0][0x398] ;  /* 0x00007300ff0477ac */ /* 0x000e220008000a00 */
[----:B------:R-:W1:Y:S01]  /*0020*/  LDCU.64 UR6, c[0x0][0x358] ;  /* 0x00006b00ff0677ac */ /* 0x000e620008000a00 */
[----:B0-----:R-:W-:Y:S02]  /*0030*/  IMAD.U32 R0, RZ, RZ, UR4 ;  /* 0x00000004ff007e24 */ /* 0x001fe4000f8e00ff */
[----:B------:R-:W-:-:S03]  /*0040*/  IMAD.U32 R2, RZ, RZ, UR5 ;  /* 0x00000005ff027e24 */ /* 0x000fc6000f8e00ff */
[----:B------:R-:W-:-:S04]  /*0050*/  ISETP.NE.U32.AND P0, PT, R0, RZ, PT ;  /* 0x000000ff0000720c */ /* 0x000fc80003f05070 */
[----:B------:R-:W-:-:S13]  /*0060*/  ISETP.NE.AND.EX P0, PT, R2, RZ, PT, P0 ;  /* 0x000000ff0200720c */ /* 0x000fda0003f05300 */
        /* <DEDUP_REMOVED lines=8> */
.L_x_86:
[----:B------:R-:W-:Y:S01]  /*00f0*/  ISETP.GT.U32.AND P0, PT, R0, 0x7ff, PT ;  /* 0x000007ff0000780c */ /* 0x000fe20003f04070 */
[----:B------:R-:W-:Y:S03]  /*0100*/  BSSY.RECONVERGENT B0, `(.L_x_87) ;  /* 0x00003ef000007945 */ /* 0x000fe60003800200 */
[----:B------:R-:W-:-:S13]  /*0110*/  ISETP.GT.U32.AND.EX P0, PT, R2, RZ, PT, P0 ;  /* 0x000000ff0200720c */ /* 0x000fda0003f04100 */
[----:B------:R-:W-:Y:S05]  /*0120*/  @P0 BRA `(.L_x_88) ;  /* 0x0000001c00b00947 */ /* 0x000fea0003800000 */
[----:B------:R-:W0:Y:S01]  /*0130*/  S2R R3, SR_TID.X ;  /* 0x0000000000037919 */ /* 0x000e220000002100 */
[----:B------:R-:W-:Y:S01]  /*0140*/  BSSY.RECONVERGENT B1, `(.L_x_89) ;  /* 0x000000e000017945 */ /* 0x000fe20003800200 */
[----:B------:R-:W-:Y:S02]  /*0150*/  CS2R R4, SRZ ;  /* 0x0000000000047805 */ /* 0x000fe4000001ff00 */
[----:B0-----:R-:W-:Y:S01]  /*0160*/  ISETP.GE.U32.AND P0, PT, R3, R0, PT ;  /* 0x000000000300720c */ /* 0x001fe20003f06070 */
[----:B------:R-:W-:-:S12]  /*0170*/  IMAD.MOV.U32 R75, RZ, RZ, R3 ;  /* 0x000000ffff4b7224 */ /* 0x000fd800078e0003 */
[----:B------:R-:W-:Y:S05]  /*0180*/  @P0 BRA `(.L_x_90) ;  /* 0x0000000000240947 */ /* 0x000fea0003800000 */
[----:B------:R-:W0:Y:S08]  /*0190*/  LDC.64 R6, c[0x0][0x380] ;  /* 0x0000e000ff067b82 */ /* 0x000e300000000a00 */
        /* <DEDUP_REMOVED lines=8> */
.L_x_90:
[----:B------:R-:W-:Y:S05]  /*0220*/  BSYNC.RECONVERGENT B1 ;  /* 0x0000000000017941 */ /* 0x000fea0003800200 */
.L_x_89:
[----:B------:R-:W-:Y:S01]  /*0230*/  ISETP.GE.U32.AND P0, PT, R75, R0, PT ;  /* 0x000000004b00720c */ /* 0x000fe20003f06070 */
[----:B------:R-:W-:-:S12]  /*0240*/  BSSY.RECONVERGENT B1, `(.L_x_91) ;  /* 0x000010a000017945 */ /* 0x000fd80003800200 */
[----:B------:R-:W-:Y:S05]  /*0250*/  @P0 BRA `(.L_x_92) ;  /* 0x0000001000200947 */ /* 0x000fea0003800000 */
[----:B------:R-:W-:Y:S01]  /*0260*/  LOP3.LUT R7, RZ, R75, RZ, 0x33, !PT ;  /* 0x0000004bff077212 */ /* 0x000fe200078e33ff */
[----:B------:R-:W-:Y:S04]  /*0270*/  BSSY.RECONVERGENT B2, `(.L_x_93) ;  /* 0x0000089000027945 */ /* 0x000fe80003800200 */
[----:B------:R-:W-:-:S05]  /*0280*/  IMAD.IADD R7, R7, 0x1, R0 ;  /* 0x0000000107077824 */ /* 0x000fca00078e0200 */
[C---:B------:R-:W-:Y:S02]  /*0290*/  ISETP.GE.U32.AND P1, PT, R7.reuse, 0xf00, PT ;  /* 0x00000f000700780c */ /* 0x040fe40003f26070 */
[----:B------:R-:W-:-:S04]  /*02a0*/  LEA.HI R74, R7, 0x1, RZ, 0x18 ;  /* 0x00000001074a7811 */ /* 0x000fc800078fc0ff */
[----:B------:R-:W-:-:S04]  /*02b0*/  LOP3.LUT R76, R74, 0xf, RZ, 0xc0, !PT ;  /* 0x0000000f4a4c7812 */ /* 0x000fc800078ec0ff */
[----:B------:R-:W-:-:S03]  /*02c0*/  ISETP.NE.AND P0, PT, R76, RZ, PT ;  /* 0x000000ff4c00720c */ /* 0x000fc60003f05270 */
[----:B------:R-:W-:Y:S10]  /*02d0*/  @!P1 BRA `(.L_x_94) ;  /* 0x0000000800089947 */ /* 0x000ff40003800000 */
[----:B------:R-:W0:Y:S01]  /*02e0*/  LDCU.128 UR8, c[0x0][0x380] ;  /* 0x00007000ff0877ac */ /* 0x000e220008000c00 */
[----:B------:R-:W-:Y:S01]  /*02f0*/  IMAD.WIDE.U32 R6, R75, 0x8, RZ ;  /* 0x000000084b067825 */ /* 0x000fe200078e00ff */
[----:B------:R-:W-:Y:S02]  /*0300*/  LOP3.LUT R77, R74, 0x1fffff0, RZ, 0xc0, !PT ;  /* 0x01fffff04a4d7812 */ /* 0x000fe400078ec0ff */
[----:B------:R-:W-:-:S03]  /*0310*/  LOP3.LUT R8, R6, 0x4000, RZ, 0xfc, !PT ;  /* 0x0000400006087812 */ /* 0x000fc600078efcff */
[----:B------:R-:W-:Y:S01]  /*0320*/  IMAD.MOV R77, RZ, RZ, -R77 ;  /* 0x000000ffff4d7224 */ /* 0x000fe200078e0a4d */
[C---:B0-----:R-:W-:Y:S02]  /*0330*/  IADD3 R6, P1, PT, R8.reuse, UR8, RZ ;  /* 0x0000000808067c10 */ /* 0x041fe4000ff3e0ff */
[----:B------:R-:W-:Y:S02]  /*0340*/  IADD3 R8, P2, PT, R8, UR10, RZ ;  /* 0x0000000a08087c10 */ /* 0x000fe4000ff5e0ff */
[C---:B------:R-:W-:Y:S02]  /*0350*/  IADD3.X R11, PT, PT, R7.reuse, UR9, RZ, P1, !PT ;  /* 0x00000009070b7c10 */ /* 0x040fe40008ffe4ff */
[----:B------:R-:W-:-:S09]  /*0360*/  IADD3.X R9, PT, PT, R7, UR11, RZ, P2, !PT ;  /* 0x0000000b07097c10 */ /* 0x000fd200097fe4ff */
.L_x_95:
[----:B------:R-:W-:Y:S01]  /*0370*/  IMAD.MOV.U32 R7, RZ, RZ, R11 ;  /* 0x000000ffff077224 */ /* 0x000fe200078e000b */
        /* <DEDUP_REMOVED lines=31> */
[----:B------:R-:W5:Y:S01]  /*0570*/  LDG.E.64 R68, desc[UR6][R8.64+0x3800] ;  /* 0x0038000608447981 */ /* 0x000f62000c1e1b00 */
[----:B------:R-:W-:Y:S01]  /*0580*/  VIADD R77, R77, 0x10 ;  /* 0x000000104d4d7836 */ /* 0x000fe20000000000 */
[----:B--2---:R-:W-:-:S08]  /*0590*/  DADD R70, R72, -R70 ;  /* 0x0000000048467229 */ /* 0x004fd00000000846 */
[--C-:B------:R-:W-:Y:S02]  /*05a0*/  DADD R72, -RZ, |R70|.reuse ;  /* 0x00000000ff487229 */ /* 0x100fe40000000546 */
[----:B------:R-:W-:Y:S02]  /*05b0*/  DSETP.GEU.AND P1, PT, R4, |R70|, PT ;  /* 0x400000460400722a */ /* 0x000fe40003f2e000 */
[----:B---3--:R-:W-:-:S06]  /*05c0*/  DADD R10, R10, -R12 ;  /* 0x000000000a0a7229 */ /* 0x008fcc000000080c */
        /* <DEDUP_REMOVED lines=12> */
[----:B------:R-:W-:Y:S02]  /*0690*/  DADD R10, -RZ, |R18| ;  /* 0x00000000ff0a7229 */ /* 0x000fe40000000512 */
[----:B------:R-:W-:-:S03]  /*06a0*/  DADD R22, R22, -R24 ;  /* 0x0000000016167229 */ /* 0x000fc60000000818 */
        /* <DEDUP_REMOVED lines=55> */
[----:B------:R-:W-:Y:S01]  /*0a20*/  DSETP.GEU.AND P1, PT, R4, |R62|, PT ;  /* 0x4000003e0400722a */ /* 0x000fe20003f2e000 */
[----:B------:R-:W-:-:S05]  /*0a30*/  ISETP.NE.AND P2, PT, R77, RZ, PT ;  /* 0x000000ff4d00720c */ /* 0x000fca0003f45270 */
[----:B------:R-:W-:Y:S02]  /*0a40*/  FSEL R4, R10, R4, !P1 ;  /* 0x000000040a047208 */ /* 0x000fe40004800000 */
[----:B------:R-:W-:Y:S01]  /*0a50*/  FSEL R5, R11, R5, !P1 ;  /* 0x000000050b057208 */ /* 0x000fe20004800000 */
[--C-:B------:R-:W-:Y:S01]  /*0a60*/  DADD R10, -RZ, |R66|.reuse ;  /* 0x00000000ff0a7229 */ /* 0x100fe20000000542 */
[----:B------:R-:W-:Y:S02]  /*0a70*/  IADD3 R6, P3, PT, R6, 0x8000, RZ ;  /* 0x0000800006067810 */ /* 0x000fe40007f7e0ff */
[----:B------:R-:W-:Y:S02]  /*0a80*/  IADD3 R8, P4, PT, R8, 0x8000, RZ ;  /* 0x0000800008087810 */ /* 0x000fe40007f9e0ff */
[----:B------:R-:W-:Y:S01]  /*0a90*/  DSETP.GEU.AND P1, PT, R4, |R66|, PT ;  /* 0x400000420400722a */ /* 0x000fe20003f2e000 */
[----:B------:R-:W-:Y:S02]  /*0aa0*/  VIADD R75, R75, 0x1000 ;  /* 0x000010004b4b7836 */ /* 0x000fe40000000000 */
[----:B------:R-:W-:-:S03]  /*0ab0*/  IMAD.X R9, RZ, RZ, R9, P4 ;  /* 0x000000ffff097224 */ /* 0x000fc600020e0609 */
[----:B------:R-:W-:Y:S01]  /*0ac0*/  FSEL R5, R11, R5, !P1 ;  /* 0x000000050b057208 */ /* 0x000fe20004800000 */
[----:B------:R-:W-:Y:S01]  /*0ad0*/  IMAD.X R11, RZ, RZ, R7, P3 ;  /* 0x000000ffff0b7224 */ /* 0x000fe200018e0607 */
[----:B------:R-:W-:Y:S01]  /*0ae0*/  FSEL R4, R10, R4, !P1 ;  /* 0x000000040a047208 */ /* 0x000fe20004800000 */
[----:B------:R-:W-:Y:S06]  /*0af0*/  @P2 BRA `(.L_x_95) ;  /* 0xfffffff8001c2947 */ /* 0x000fec000383ffff */
.L_x_94:
[----:B------:R-:W-:Y:S05]  /*0b00*/  BSYNC.RECONVERGENT B2 ;  /* 0x0000000000027941 */ /* 0x000fea0003800200 */
.L_x_93:
[----:B------:R-:W-:Y:S05]  /*0b10*/  @!P0 BRA `(.L_x_92) ;  /* 0x0000000400f08947 */ /* 0x000fea0003800000 */
[----:B------:R-:W-:Y:S01]  /*0b20*/  ISETP.GE.U32.AND P1, PT, R76, 0x8, PT ;  /* 0x000000084c00780c */ /* 0x000fe20003f26070 */
[----:B------:R-:W-:Y:S01]  /*0b30*/  BSSY.RECONVERGENT B2, `(.L_x_96) ;  /* 0x0000041000027945 */ /* 0x000fe20003800200 */
[----:B------:R-:W-:-:S04]  /*0b40*/  LOP3.LUT R42, R74, 0x7, RZ, 0xc0, !PT ;  /* 0x000000074a2a7812 */ /* 0x000fc800078ec0ff */
[----:B------:R-:W-:-:S07]  /*0b50*/  ISETP.NE.AND P0, PT, R42, RZ, PT ;  /* 0x000000ff2a00720c */ /* 0x000fce0003f05270 */
[----:B------:R-:W-:Y:S06]  /*0b60*/  @!P1 BRA `(.L_x_97) ;  /* 0x0000000000f49947 */ /* 0x000fec0003800000 */
[----:B------:R-:W0:Y:S08]  /*0b70*/  LDC.64 R18, c[0x0][0x380] ;  /* 0x0000e000ff127b82 */ /* 0x000e300000000a00 */
[----:B------:R-:W1:Y:S01]  /*0b80*/  LDC.64 R20, c[0x0][0x388] ;  /* 0x0000e200ff147b82 */ /* 0x000e620000000a00 */
[----:B0-----:R-:W-:-:S05]  /*0b90*/  IMAD.WIDE R18, R75, 0x8, R18 ;  /* 0x000000084b127825 */ /* 0x001fca00078e0212 */
[----:B------:R-:W2:Y:S01]  /*0ba0*/  LDG.E.64 R22, desc[UR6][R18.64] ;  /* 0x0000000612167981 */ /* 0x000ea2000c1e1b00 */
[----:B-1----:R-:W-:-:S03]  /*0bb0*/  IMAD.WIDE R20, R75, 0x8, R20 ;  /* 0x000000084b147825 */ /* 0x002fc600078e0214 */
[----:B------:R-:W3:Y:S04]  /*0bc0*/  LDG.E.64 R26, desc[UR6][R18.64+0x800] ;  /* 0x00080006121a7981 */ /* 0x000ee8000c1e1b00 */
[----:B------:R-:W2:Y:S04]  /*0bd0*/  LDG.E.64 R24, desc[UR6][R20.64] ;  /* 0x0000000614187981 */ /* 0x000ea8000c1e1b00 */
        /* <DEDUP_REMOVED lines=11> */
[----:B------:R0:W5:Y:S04]  /*0c90*/  LDG.E.64 R6, desc[UR6][R18.64+0x3800] ;  /* 0x0038000612067981 */ /* 0x000168000c1e1b00 */
[----:B------:R-:W5:Y:S01]  /*0ca0*/  LDG.E.64 R8, desc[UR6][R20.64+0x3800] ;  /* 0x0038000614087981 */ /* 0x000f62000c1e1b00 */
[----:B------:R-:W-:Y:S01]  /*0cb0*/  VIADD R75, R75, 0x800 ;  /* 0x000008004b4b7836 */ /* 0x000fe20000000000 */
[----:B--2---:R-:W-:-:S02]  /*0cc0*/  DADD R22, R22, -R24 ;  /* 0x0000000016167229 */ /* 0x004fc40000000818 */
[----:B---3--:R-:W-:-:S06]  /*0cd0*/  DADD R26, R26, -R28 ;  /* 0x000000001a1a7229 */ /* 0x008fcc000000081c */
[--C-:B------:R-:W-:Y:S02]  /*0ce0*/  DADD R24, -RZ, |R22|.reuse ;  /* 0x00000000ff187229 */ /* 0x100fe40000000516 */
[----:B------:R-:W-:Y:S02]  /*0cf0*/  DSETP.GEU.AND P1, PT, R4, |R22|, PT ;  /* 0x400000160400722a */ /* 0x000fe40003f2e000 */
[----:B------:R-:W-:-:S06]  /*0d00*/  DADD R22, -RZ, |R26| ;  /* 0x00000000ff167229 */ /* 0x000fcc000000051a */
[----:B------:R-:W-:Y:S02]  /*0d10*/  FSEL R4, R24, R4, !P1 ;  /* 0x0000000418047208 */ /* 0x000fe40004800000 */
[----:B------:R-:W-:Y:S01]  /*0d20*/  FSEL R5, R25, R5, !P1 ;  /* 0x0000000519057208 */ /* 0x000fe20004800000 */
[----:B----4-:R-:W-:-:S05]  /*0d30*/  DADD R30, R30, -R32 ;  /* 0x000000001e1e7229 */ /* 0x010fca0000000820 */
[----:B------:R-:W-:-:S03]  /*0d40*/  DSETP.GEU.AND P1, PT, R4, |R26|, PT ;  /* 0x4000001a0400722a */ /* 0x000fc60003f2e000 */
[----:B0-----:R-:W-:-:S03]  /*0d50*/  DADD R18, -RZ, |R30| ;  /* 0x00000000ff127229 */ /* 0x001fc6000000051e */
[----:B------:R-:W-:Y:S02]  /*0d60*/  FSEL R4, R22, R4, !P1 ;  /* 0x0000000416047208 */ /* 0x000fe40004800000 */
[----:B------:R-:W-:Y:S01]  /*0d70*/  FSEL R5, R23, R5, !P1 ;  /* 0x0000000517057208 */ /* 0x000fe20004800000 */
[----:B-----5:R-:W-:-:S05]  /*0d80*/  DADD R34, R34, -R36 ;  /* 0x0000000022227229 */ /* 0x020fca0000000824 */
        /* <DEDUP_REMOVED lines=23> */
[----:B------:R-:W-:-:S05]  /*0f00*/  DADD R8, -RZ, |R6| ;  /* 0x00000000ff087229 */ /* 0x000fca0000000506 */
[----:B------:R-:W-:-:S06]  /*0f10*/  DSETP.GEU.AND P1, PT, R4, |R6|, PT ;  /* 0x400000060400722a */ /* 0x000fcc0003f2e000 */
[----:B------:R-:W-:Y:S02]  /*0f20*/  FSEL R4, R8, R4, !P1 ;  /* 0x0000000408047208 */ /* 0x000fe40004800000 */
[----:B------:R-:W-:-:S07]  /*0f30*/  FSEL R5, R9, R5, !P1 ;  /* 0x0000000509057208 */ /* 0x000fce0004800000 */
.L_x_97:
[----:B------:R-:W-:Y:S05]  /*0f40*/  BSYNC.RECONVERGENT B2 ;  /* 0x0000000000027941 */ /* 0x000fea0003800200 */
.L_x_96:
        /* <DEDUP_REMOVED lines=35> */
[----:B------:R-:W-:-:S05]  /*1180*/  DADD R6, -RZ, |R22| ;  /* 0x00000000ff067229 */ /* 0x000fca0000000516 */
[----:B------:R-:W-:-:S06]  /*1190*/  DSETP.GEU.AND P1, PT, R4, |R22|, PT ;  /* 0x400000160400722a */ /* 0x000fcc0003f2e000 */
[----:B------:R-:W-:Y:S02]  /*11a0*/  FSEL R4, R6, R4, !P1 ;  /* 0x0000000406047208 */ /* 0x000fe40004800000 */
[----:B------:R-:W-:-:S07]  /*11b0*/  FSEL R5, R7, R5, !P1 ;  /* 0x0000000507057208 */ /* 0x000fce0004800000 */
.L_x_99:
[----:B------:R-:W-:Y:S05]  /*11c0*/  BSYNC.RECONVERGENT B2 ;  /* 0x0000000000027941 */ /* 0x000fea0003800200 */
.L_x_98:
[----:B------:R-:W-:Y:S05]  /*11d0*/  @!P0 BRA `(.L_x_92) ;  /* 0x0000000000408947 */ /* 0x000fea0003800000 */
[----:B------:R-:W0:Y:S01]  /*11e0*/  LDC.64 R16, c[0x0][0x380] ;  /* 0x0000e000ff107b82 */ /* 0x000e220000000a00 */
[----:B------:R-:W-:-:S07]  /*11f0*/  IMAD.MOV R18, RZ, RZ, -R74 ;  /* 0x000000ffff127224 */ /* 0x000fce00078e0a4a */
[----:B------:R-:W1:Y:S02]  /*1200*/  LDC.64 R14, c[0x0][0x388] ;  /* 0x0000e200ff0e7b82 */ /* 0x000e640000000a00 */
.L_x_100:
[----:B-1----:R-:W-:-:S04]  /*1210*/  IMAD.WIDE R6, R75, 0x8, R14 ;  /* 0x000000084b067825 */ /* 0x002fc800078e020e */
[C---:B0-----:R-:W-:Y:S02]  /*1220*/  IMAD.WIDE R8, R75.reuse, 0x8, R16 ;  /* 0x000000084b087825 */ /* 0x041fe400078e0210 */
        /* <DEDUP_REMOVED lines=11> */
.L_x_92:
[----:B------:R-:W-:Y:S05]  /*12e0*/  BSYNC.RECONVERGENT B1 ;  /* 0x0000000000017941 */ /* 0x000fea0003800200 */
.L_x_91:
[----:B------:R-:W-:-:S04]  /*12f0*/  ISETP.GE.U32.AND P0, PT, R0, 0x100, PT ;  /* 0x000001000000780c */ /* 0x000fc80003f06070 */
[----:B------:R-:W-:-:S13]  /*1300*/  ISETP.GE.U32.AND.EX P0, PT, R2, RZ, PT, P0 ;  /* 0x000000ff0200720c */ /* 0x000fda0003f06100 */
[----:B------:R-:W-:Y:S05]  /*1310*/  @!P0 BRA `(.L_x_101) ;  /* 0x00000004004c8947 */ /* 0x000fea0003800000 */
        /* <DEDUP_REMOVED lines=39> */
[----:B------:R-:W-:-:S03]  /*1590*/  @!P0 FSEL R13, R5, R13, !P1 ;  /* 0x0000000d050d8208 */ /* 0x000fc60004800000 */
[----:B------:R-:W-:Y:S01]  /*15a0*/  SHFL.DOWN PT, R4, R11, 0x10, 0x1f ;  /* 0x0a001f000b047f89 */ /* 0x000fe200000e0000 */
[----:B------:R-:W-:Y:S02]  /*15b0*/  IMAD.MOV.U32 R6, RZ, RZ, R11 ;  /* 0x000000ffff067224 */ /* 0x000fe400078e000b */
[----:B------:R-:W-:Y:S01]  /*15c0*/  IMAD.MOV.U32 R7, RZ, RZ, R13 ;  /* 0x000000ffff077224 */ /* 0x000fe200078e000d */
[----:B------:R-:W0:Y:S05]  /*15d0*/  SHFL.DOWN PT, R5, R13, 0x10, 0x1f ;  /* 0x0a001f000d057f89 */ /* 0x000e2a00000e0000 */
[----:B0-----:R-:W-:-:S06]  /*15e0*/  DSETP.GEU.AND P0, PT, R6, R4, PT ;  /* 0x000000040600722a */ /* 0x001fcc0003f0e000 */
[----:B------:R-:W-:Y:S02]  /*15f0*/  FSEL R6, R4, R11, !P0 ;  /* 0x0000000b04067208 */ /* 0x000fe40004000000 */
[----:B------:R-:W-:Y:S02]  /*1600*/  FSEL R7, R5, R13, !P0 ;  /* 0x0000000d05077208 */ /* 0x000fe40004000000 */
[----:B------:R-:W-:-:S03]  /*1610*/  ISETP.GT.AND P0, PT, R8, 0xf, PT ;  /* 0x0000000f0800780c */ /* 0x000fc60003f04270 */
[----:B------:R0:W-:Y:S01]  /*1620*/  @!P2 STS.64 [R9+0x8], R6 ;  /* 0x000008060900a388 */ /* 0x0001e20000000a00 */
[----:B------:R-:W-:Y:S01]  /*1630*/  BAR.SYNC.DEFER_BLOCKING 0x0 ;  /* 0x0000000000007b1d */ /* 0x000fe20000010000 */
[----:B------:R-:W-:Y:S02]  /*1640*/  ISETP.NE.AND P2, PT, R3, RZ, PT ;  /* 0x000000ff0300720c */ /* 0x000fe40003f45270 */
[----:B------:R-:W-:Y:S02]  /*1650*/  FSEL R4, R11, R6, P0 ;  /* 0x000000060b047208 */ /* 0x000fe40000000000 */
[----:B------:R-:W-:-:S09]  /*1660*/  FSEL R5, R13, R7, P0 ;  /* 0x000000070d057208 */ /* 0x000fd20000000000 */
[----:B0-----:R-:W-:Y:S05]  /*1670*/  @P2 BRA `(.L_x_102) ;  /* 0x00000028005c2947 */ /* 0x001fea0003800000 */
[----:B------:R-:W0:Y:S01]  /*1680*/  S2UR UR5, SR_CgaCtaId ;  /* 0x00000000000579c3 */ /* 0x000e220000008800 */
[----:B------:R-:W-:Y:S02]  /*1690*/  UMOV UR4, 0x400 ;  /* 0x0000040000047882 */ /* 0x000fe40000000000 */
[----:B0-----:R-:W-:-:S09]  /*16a0*/  ULEA UR4, UR5, UR4, 0x18 ;  /* 0x0000000405047291 */ /* 0x001fd2000f8ec0ff */
[----:B------:R-:W0:Y:S04]  /*16b0*/  LDS.128 R8, [UR4+0x10] ;  /* 0x00001004ff087984 */ /* 0x000e280008000c00 */
        /* <DEDUP_REMOVED lines=25> */
.L_x_101:
[----:B------:R-:W-:Y:S01]  /*1850*/  LOP3.LUT R6, R3, 0x3e0, RZ, 0xc0, !PT ;  /* 0x000003e003067812 */ /* 0x000fe200078ec0ff */
[----:B------:R-:W0:Y:S03]  /*1860*/  S2R R12, SR_LANEID ;  /* 0x00000000000c7919 */ /* 0x000e260000000000 */
[----:B------:R-:W-:Y:S01]  /*1870*/  LOP3.LUT R9, RZ, R6, RZ, 0x33, !PT ;  /* 0x00000006ff097212 */ /* 0x000fe200078e33ff */
[----:B------:R-:W-:-:S04]  /*1880*/  VIADD R7, R6, 0x20 ;  /* 0x0000002006077836 */ /* 0x000fc80000000000 */
[----:B------:R-:W-:Y:S01]  /*1890*/  IMAD.IADD R9, R9, 0x1, R0 ;  /* 0x0000000109097824 */ /* 0x000fe200078e0200 */
[----:B------:R-:W-:-:S04]  /*18a0*/  ISETP.GT.U32.AND P0, PT, R7, R0, PT ;  /* 0x000000000700720c */ /* 0x000fc80003f04070 */
[----:B------:R-:W-:-:S05]  /*18b0*/  SEL R9, R9, 0x1f, P0 ;  /* 0x0000001f09097807 */ /* 0x000fca0000000000 */
[----:B------:R-:W-:Y:S04]  /*18c0*/  SHFL.DOWN PT, R6, R4, 0x1, R9 ;  /* 0x0820000004067989 */ /* 0x000fe800000e0009 */
[----:B------:R-:W1:Y:S01]  /*18d0*/  SHFL.DOWN PT, R7, R5, 0x1, R9 ;  /* 0x0820000005077989 */ /* 0x000e6200000e0009 */
[C---:B0-----:R-:W-:Y:S01]  /*18e0*/  ISETP.GE.AND P0, PT, R12.reuse, R9, PT ;  /* 0x000000090c00720c */ /* 0x041fe20003f06270 */
[C---:B------:R-:W-:Y:S01]  /*18f0*/  VIADD R8, R12.reuse, 0x2 ;  /* 0x000000020c087836 */ /* 0x040fe20000000000 */
[----:B------:R-:W-:Y:S01]  /*1900*/  ISETP.NE.AND P2, PT, R12, RZ, PT ;  /* 0x000000ff0c00720c */ /* 0x000fe20003f45270 */
        /* <DEDUP_REMOVED lines=10> */
[----:B------:R-:W1:Y:S04]  /*19b0*/  @!P2 S2R R8, SR_CgaCtaId ;  /* 0x000000000008a919 */ /* 0x000e680000008800 */
        /* <DEDUP_REMOVED lines=40> */
[----:B0-----:R-:W-:Y:S05]  /*1c40*/  @P2 BRA `(.L_x_102) ;  /* 0x0000002000e82947 */ /* 0x001fea0003800000 */
[----:B------:R-:W0:Y:S01]  /*1c50*/  S2UR UR5, SR_CgaCtaId ;  /* 0x00000000000579c3 */ /* 0x000e220000008800 */
[----:B------:R-:W-:Y:S01]  /*1c60*/  UMOV UR4, 0x400 ;  /* 0x0000040000047882 */ /* 0x000fe20000000000 */
[C---:B------:R-:W-:Y:S02]  /*1c70*/  ISETP.GT.U32.AND P1, PT, R0.reuse, 0x20, PT ;  /* 0x000000200000780c */ /* 0x040fe40003f24070 */
[----:B------:R-:W-:Y:S02]  /*1c80*/  ISETP.GT.U32.AND P0, PT, R0, 0x40, PT ;  /* 0x000000400000780c */ /* 0x000fe40003f04070 */
[C---:B------:R-:W-:Y:S02]  /*1c90*/  ISETP.GT.U32.AND.EX P1, PT, R2.reuse, RZ, PT, P1 ;  /* 0x000000ff0200720c */ /* 0x040fe40003f24110 */
[----:B------:R-:W-:Y:S01]  /*1ca0*/  ISETP.GT.U32.AND.EX P0, PT, R2, RZ, PT, P0 ;  /* 0x000000ff0200720c */ /* 0x000fe20003f04100 */
[----:B0-----:R-:W-:-:S09]  /*1cb0*/  ULEA UR4, UR5, UR4, 0x18 ;  /* 0x0000000405047291 */ /* 0x001fd2000f8ec0ff */
[----:B------:R-:W0:Y:S04]  /*1cc0*/  LDS.128 R8, [UR4+0x10] ;  /* 0x00001004ff087984 */ /* 0x000e280008000c00 */
[----:B------:R-:W1:Y:S01]  /*1cd0*/  LDS.128 R12, [UR4+0x20] ;  /* 0x00002004ff0c7984 */ /* 0x000e620008000c00 */
[----:B0-----:R-:W-:-:S06]  /*1ce0*/  DSETP.GEU.AND P3, PT, R4, R8, PT ;  /* 0x000000080400722a */ /* 0x001fcc0003f6e000 */
[-C--:B------:R-:W-:Y:S02]  /*1cf0*/  FSEL R17, R8, R4.reuse, !P3 ;  /* 0x0000000408117208 */ /* 0x080fe40005800000 */
[-C--:B------:R-:W-:Y:S02]  /*1d00*/  FSEL R3, R9, R5.reuse, !P3 ;  /* 0x0000000509037208 */ /* 0x080fe40005800000 */
[----:B------:R-:W-:Y:S02]  /*1d10*/  FSEL R17, R17, R4, P1 ;  /* 0x0000000411117208 */ /* 0x000fe40000800000 */
[----:B------:R-:W-:Y:S02]  /*1d20*/  FSEL R3, R3, R5, P1 ;  /* 0x0000000503037208 */ /* 0x000fe40000800000 */
[----:B------:R-:W-:Y:S01]  /*1d30*/  ISETP.GT.U32.AND P1, PT, R0, 0x60, PT ;  /* 0x000000600000780c */ /* 0x000fe20003f24070 */
[----:B------:R-:W-:Y:S01]  /*1d40*/  IMAD.MOV.U32 R8, RZ, RZ, R17 ;  /* 0x000000ffff087224 */ /* 0x000fe200078e0011 */
[----:B------:R-:W0:Y:S01]  /*1d50*/  LDS.128 R4, [UR4+0x30] ;  /* 0x00003004ff047984 */ /* 0x000e220008000c00 */
[----:B------:R-:W-:Y:S01]  /*1d60*/  IMAD.MOV.U32 R9, RZ, RZ, R3 ;  /* 0x000000ffff097224 */ /* 0x000fe200078e0003 */
[----:B------:R-:W-:-:S05]  /*1d70*/  ISETP.GT.U32.AND.EX P1, PT, R2, RZ, PT, P1 ;  /* 0x000000ff0200720c */ /* 0x000fca0003f24110 */
[----:B------:R-:W-:-:S06]  /*1d80*/  DSETP.GEU.AND P3, PT, R8, R10, PT ;  /* 0x0000000a0800722a */ /* 0x000fcc0003f6e000 */
[----:B------:R-:W-:Y:S02]  /*1d90*/  @P0 FSEL R17, R10, R17, !P3 ;  /* 0x000000110a110208 */ /* 0x000fe40005800000 */
[----:B------:R-:W-:Y:S02]  /*1da0*/  @P0 FSEL R3, R11, R3, !P3 ;  /* 0x000000030b030208 */ /* 0x000fe40005800000 */
[----:B------:R-:W-:Y:S01]  /*1db0*/  ISETP.GT.U32.AND P0, PT, R0, 0x80, PT ;  /* 0x000000800000780c */ /* 0x000fe20003f04070 */
[----:B------:R-:W-:Y:S02]  /*1dc0*/  IMAD.MOV.U32 R8, RZ, RZ, R17 ;  /* 0x000000ffff087224 */ /* 0x000fe400078e0011 */
[----:B------:R-:W-:Y:S01]  /*1dd0*/  IMAD.MOV.U32 R9, RZ, RZ, R3 ;  /* 0x000000ffff097224 */ /* 0x000fe200078e0003 */
[----:B------:R-:W-:-:S05]  /*1de0*/  ISETP.GT.U32.AND.EX P0, PT, R2, RZ, PT, P0 ;  /* 0x000000ff0200720c */ /* 0x000fca0003f04100 */
[----:B-1----:R-:W-:Y:S01]  /*1df0*/  DSETP.GEU.AND P3, PT, R8, R12, PT ;  /* 0x0000000c0800722a */ /* 0x002fe20003f6e000 */
[----:B------:R-:W1:Y:S05]  /*1e00*/  LDS.64 R8, [UR4+0x40] ;  /* 0x00004004ff087984 */ /* 0x000e6a0008000a00 */
[----:B------:R-:W-:Y:S02]  /*1e10*/  @P1 FSEL R17, R12, R17, !P3 ;  /* 0x000000110c111208 */ /* 0x000fe40005800000 */
[----:B------:R-:W-:Y:S02]  /*1e20*/  @P1 FSEL R3, R13, R3, !P3 ;  /* 0x000000030d031208 */ /* 0x000fe40005800000 */
[----:B------:R-:W-:Y:S01]  /*1e30*/  ISETP.GT.U32.AND P1, PT, R0, 0xa0, PT ;  /* 0x000000a00000780c */ /* 0x000fe20003f24070 */
[----:B------:R-:W-:-:S02]  /*1e40*/  IMAD.MOV.U32 R10, RZ, RZ, R17 ;  /* 0x000000ffff0a7224 */ /* 0x000fc400078e0011 */
        /* <DEDUP_REMOVED lines=9> */
[----:B0-----:R-:W-:-:S06]  /*1ee0*/  DSETP.GEU.AND P3, PT, R10, R4, PT ;  /* 0x000000040a00722a */ /* 0x001fcc0003f6e000 */
[----:B------:R-:W-:Y:S02]  /*1ef0*/  @P1 FSEL R17, R4, R17, !P3 ;  /* 0x0000001104111208 */ /* 0x000fe40005800000 */
[----:B------:R-:W-:Y:S02]  /*1f00*/  @P1 FSEL R3, R5, R3, !P3 ;  /* 0x0000000305031208 */ /* 0x000fe40005800000 */
[----:B------:R-:W-:Y:S01]  /*1f10*/  ISETP.GT.U32.AND P1, PT, R0, 0xe0, PT ;  /* 0x000000e00000780c */ /* 0x000fe20003f24070 */
[----:B------:R-:W-:Y:S02]  /*1f20*/  IMAD.MOV.U32 R4, RZ, RZ, R17 ;  /* 0x000000ffff047224 */ /* 0x000fe400078e0011 */
[----:B------:R-:W-:Y:S01]  /*1f30*/  IMAD.MOV.U32 R5, RZ, RZ, R3 ;  /* 0x000000ffff057224 */ /* 0x000fe200078e0003 */
[----:B------:R-:W-:-:S05]  /*1f40*/  ISETP.GT.U32.AND.EX P1, PT, R2, RZ, PT, P1 ;  /* 0x000000ff0200720c */ /* 0x000fca0003f24110 */
[----:B------:R-:W-:-:S06]  /*1f50*/  DSETP.GEU.AND P3, PT, R4, R6, PT ;  /* 0x000000060400722a */ /* 0x000fcc0003f6e000 */
[----:B------:R-:W-:Y:S02]  /*1f60*/  @P0 FSEL R17, R6, R17, !P3 ;  /* 0x0000001106110208 */ /* 0x000fe40005800000 */
[----:B------:R-:W-:-:S03]  /*1f70*/  @P0 FSEL R3, R7, R3, !P3 ;  /* 0x0000000307030208 */ /* 0x000fc60005800000 */
[----:B------:R-:W-:-:S06]  /*1f80*/  IMAD.MOV.U32 R2, RZ, RZ, R17 ;  /* 0x000000ffff027224 */ /* 0x000fcc00078e0011 */
[----:B-1----:R-:W-:-:S06]  /*1f90*/  DSETP.GEU.AND P0, PT, R2, R8, PT ;  /* 0x000000080200722a */ /* 0x002fcc0003f0e000 */
[----:B------:R-:W-:Y:S02]  /*1fa0*/  @P1 FSEL R17, R8, R17, !P0 ;  /* 0x0000001108111208 */ /* 0x000fe40004000000 */
[----:B------:R-:W-:-:S03]  /*1fb0*/  @P1 FSEL R3, R9, R3, !P0 ;  /* 0x0000000309031208 */ /* 0x000fc60004000000 */
[----:B------:R-:W-:Y:S02]  /*1fc0*/  IMAD.MOV.U32 R4, RZ, RZ, R17 ;  /* 0x000000ffff047224 */ /* 0x000fe400078e0011 */
[----:B------:R-:W-:Y:S01]  /*1fd0*/  IMAD.MOV.U32 R5, RZ, RZ, R3 ;  /* 0x000000ffff057224 */ /* 0x000fe200078e0003 */
[----:B------:R-:W-:Y:S06]  /*1fe0*/  BRA `(.L_x_102) ;  /* 0x0000002000007947 */ /* 0x000fec0003800000 */
.L_x_88:
[----:B------:R-:W0:Y:S01]  /*1ff0*/  S2R R74, SR_TID.X ;  /* 0x00000000004a7919 */ /* 0x000e220000002100 */
[----:B------:R-:W0:Y:S08]  /*2000*/  LDC.64 R6, c[0x0][0x380] ;  /* 0x0000e000ff067b82 */ /* 0x000e300000000a00 */
[----:B------:R-:W1:Y:S01]  /*2010*/  LDC.64 R8, c[0x0][0x388] ;  /* 0x0000e200ff087b82 */ /* 0x000e620000000a00 */
[----:B0-----:R-:W-:-:S04]  /*2020*/  IMAD.WIDE.U32 R6, R74, 0x8, R6 ;  /* 0x000000084a067825 */ /* 0x001fc800078e0006 */
[----:B-1----:R-:W-:Y:S01]  /*2030*/  IMAD.WIDE.U32 R8, R74, 0x8, R8 ;  /* 0x000000084a087825 */ /* 0x002fe200078e0008 */
[----:B------:R-:W2:Y:S04]  /*2040*/  LDG.E.64 R12, desc[UR6][R6.64] ;  /* 0x00000006060c7981 */ /* 0x000ea8000c1e1b00 */
        /* <DEDUP_REMOVED lines=15> */
[----:B------:R-:W-:Y:S01]  /*2140*/  IADD3 R48, P2, PT, R0, -0x800, RZ ;  /* 0xfffff80000307810 */ /* 0x000fe20007f5e0ff */
[----:B------:R-:W-:Y:S01]  /*2150*/  UMOV UR9, 0x800 ;  /* 0x0000080000097882 */ /* 0x000fe20000000000 */
[----:B------:R-:W-:-:S02]  /*2160*/  UMOV UR4, URZ ;  /* 0x000000ff00047c82 */ /* 0x000fc40008000000 */
[----:B------:R-:W-:Y:S01]  /*2170*/  IADD3.X R3, PT, PT, R2, -0x1, RZ, P2, !PT ;  /* 0xffffffff02037810 */ /* 0x000fe200017fe4ff */
[----:B--2---:R-:W-:Y:S02]  /*2180*/  DADD R12, R12, -R14 ;  /* 0x000000000c0c7229 */ /* 0x004fe4000000080e */
[----:B---3--:R-:W-:-:S06]  /*2190*/  DADD R16, R16, -R18 ;  /* 0x0000000010107229 */ /* 0x008fcc0000000812 */
[----:B------:R-:W-:Y:S02]  /*21a0*/  DADD R18, -RZ, |R12| ;  /* 0x00000000ff127229 */ /* 0x000fe4000000050c */
[--C-:B------:R-:W-:Y:S02]  /*21b0*/  DADD R14, -RZ, |R16|.reuse ;  /* 0x00000000ff0e7229 */ /* 0x100fe40000000510 */
[----:B------:R-:W-:Y:S02]  /*21c0*/  DSETP.GEU.AND P0, PT, |R12|, |R16|, PT ;  /* 0x400000100c00722a */ /* 0x000fe40003f0e200 */
[----:B----4-:R-:W-:Y:S02]  /*21d0*/  DADD R20, R20, -R22 ;  /* 0x0000000014147229 */ /* 0x010fe40000000816 */
[----:B-----5:R-:W-:-:S04]  /*21e0*/  DADD R24, R24, -R26 ;  /* 0x0000000018187229 */ /* 0x020fc8000000081a */
[----:B------:R-:W-:Y:S02]  /*21f0*/  FSEL R12, R14, R18, !P0 ;  /* 0x000000120e0c7208 */ /* 0x000fe40004000000 */
[----:B------:R-:W-:Y:S01]  /*2200*/  FSEL R13, R15, R19, !P0 ;  /* 0x000000130f0d7208 */ /* 0x000fe20004000000 */
[----:B------:R-:W-:Y:S02]  /*2210*/  DADD R14, -RZ, |R20| ;  /* 0x00000000ff0e7229 */ /* 0x000fe40000000514 */
[----:B------:R-:W-:-:S03]  /*2220*/  DADD R28, R28, -R30 ;  /* 0x000000001c1c7229 */ /* 0x000fc6000000081e */
[----:B------:R-:W-:-:S06]  /*2230*/  DSETP.GEU.AND P0, PT, R12, |R20|, PT ;  /* 0x400000140c00722a */ /* 0x000fcc0003f0e000 */
[----:B------:R-:W-:Y:S01]  /*2240*/  FSEL R12, R14, R12, !P0 ;  /* 0x0000000c0e0c7208 */ /* 0x000fe20004000000 */
[----:B------:R-:W-:Y:S01]  /*2250*/  DADD R32, R32, -R34 ;  /* 0x0000000020207229 */ /* 0x000fe20000000822 */
[----:B------:R-:W-:Y:S01]  /*2260*/  FSEL R13, R15, R13, !P0 ;  /* 0x0000000d0f0d7208 */ /* 0x000fe20004000000 */
[----:B------:R-:W-:-:S05]  /*2270*/  DADD R14, -RZ, |R24| ;  /* 0x00000000ff0e7229 */ /* 0x000fca0000000518 */
[----:B------:R-:W-:Y:S02]  /*2280*/  DSETP.GEU.AND P0, PT, R12, |R24|, PT ;  /* 0x400000180c00722a */ /* 0x000fe40003f0e000 */
[----:B------:R-:W-:-:S04]  /*2290*/  DADD R36, R36, -R38 ;  /* 0x0000000024247229 */ /* 0x000fc80000000826 */
        /* <DEDUP_REMOVED lines=15> */
[----:B------:R-:W-:Y:S01]  /*2390*/  DADD R12, -RZ, |R4| ;  /* 0x00000000ff0c7229 */ /* 0x000fe20000000504 */
[----:B------:R-:W-:-:S04]  /*23a0*/  ISETP.GE.U32.AND P0, PT, R48, 0x800, PT ;  /* 0x000008003000780c */ /* 0x000fc80003f06070 */
[----:B------:R-:W-:Y:S01]  /*23b0*/  ISETP.GE.U32.AND.EX P0, PT, R3, RZ, PT, P0 ;  /* 0x000000ff0300720c */ /* 0x000fe20003f06100 */
[----:B------:R-:W-:-:S06]  /*23c0*/  DSETP.GEU.AND P1, PT, R10, |R4|, PT ;  /* 0x400000040a00722a */ /* 0x000fcc0003f2e000 */
[----:B------:R-:W-:Y:S02]  /*23d0*/  FSEL R4, R12, R10, !P1 ;  /* 0x0000000a0c047208 */ /* 0x000fe40004800000 */
[----:B------:R-:W-:-:S04]  /*23e0*/  FSEL R5, R13, R11, !P1 ;  /* 0x0000000b0d057208 */ /* 0x000fc80004800000 */
[----:B------:R-:W-:Y:S05]  /*23f0*/  @!P0 BRA `(.L_x_103) ;  /* 0x0000000400388947 */ /* 0x000fea0003800000 */
[----:B------:R-:W0:Y:S01]  /*2400*/  LDC.64 R10, c[0x0][0x398] ;  /* 0x0000e600ff0a7b82 */ /* 0x000e220000000a00 */
[----:B------:R-:W-:Y:S01]  /*2410*/  UMOV UR9, 0x800 ;  /* 0x0000080000097882 */ /* 0x000fe20000000000 */
[----:B------:R-:W-:-:S05]  /*2420*/  UMOV UR4, URZ ;  /* 0x000000ff00047c82 */ /* 0x000fca0008000000 */
.L_x_105:
[----:B------:R-:W-:Y:S02]  /*2430*/  USHF.L.U32 UR5, UR9, 0x3, URZ ;  /* 0x0000000309057899 */ /* 0x000fe400080006ff */
[----:B------:R-:W-:-:S04]  /*2440*/  USHF.L.U64.HI UR8, UR9, 0x3, UR4 ;  /* 0x0000000309087899 */ /* 0x000fc80008010204 */
[----:B------:R-:W-:Y:S02]  /*2450*/  IADD3 R24, P0, PT, R6, UR5, RZ ;  /* 0x0000000506187c10 */ /* 0x000fe4000ff1e0ff */
[----:B------:R-:W-:Y:S02]  /*2460*/  IADD3 R26, P1, PT, R8, UR5, RZ ;  /* 0x00000005081a7c10 */ /* 0x000fe4000ff3e0ff */
[----:B------:R-:W-:Y:S02]  /*2470*/  IADD3.X R25, PT, PT, R7, UR8, RZ, P0, !PT ;  /* 0x0000000807197c10 */ /* 0x000fe400087fe4ff */
        /* <DEDUP_REMOVED lines=17> */
[----:B0-----:R-:W-:-:S02]  /*2590*/  IMAD.MOV.U32 R0, RZ, RZ, R10 ;  /* 0x000000ffff007224 */ /* 0x001fc400078e000a */
[----:B------:R-:W-:Y:S01]  /*25a0*/  IMAD.MOV.U32 R2, RZ, RZ, R11 ;  /* 0x000000ffff027224 */ /* 0x000fe200078e000b */
        /* <DEDUP_REMOVED lines=8> */
[----:B-1----:R-:W-:-:S03]  /*2630*/  DADD R24, -RZ, |R36| ;  /* 0x00000000ff187229 */ /* 0x002fc60000000524 */
[----:B------:R-:W-:Y:S02]  /*2640*/  DSETP.GEU.AND P0, PT, R4, |R32|, PT ;  /* 0x400000200400722a */ /* 0x000fe40003f0e000 */
[----:B-----5:R-:W-:-:S04]  /*2650*/  DADD R40, R40, -R42 ;  /* 0x0000000028287229 */ /* 0x020fc8000000082a */
[----:B------:R-:W-:Y:S01]  /*2660*/  FSEL R4, R28, R4, !P0 ;  /* 0x000000041c047208 */ /* 0x000fe20004000000 */
[----:B------:R-:W-:Y:S01]  /*2670*/  DADD R44, R44, -R46 ;  /* 0x000000002c2c7229 */ /* 0x000fe2000000082e */
[----:B------:R-:W-:-:S06]  /*2680*/  FSEL R5, R29, R5, !P0 ;  /* 0x000000051d057208 */ /* 0x000fcc0004000000 */
[----:B------:R-:W-:Y:S02]  /*2690*/  DSETP.GEU.AND P0, PT, R4, |R36|, PT ;  /* 0x400000240400722a */ /* 0x000fe40003f0e000 */
[----:B------:R-:W-:-:S04]  /*26a0*/  DADD R20, R20, -R22 ;  /* 0x0000000014147229 */ /* 0x000fc80000000816 */
[----:B------:R-:W-:Y:S02]  /*26b0*/  FSEL R4, R24, R4, !P0 ;  /* 0x0000000418047208 */ /* 0x000fe40004000000 */
[----:B------:R-:W-:Y:S01]  /*26c0*/  FSEL R5, R25, R5, !P0 ;  /* 0x0000000519057208 */ /* 0x000fe20004000000 */
[----:B------:R-:W-:Y:S02]  /*26d0*/  DADD R24, -RZ, |R40| ;  /* 0x00000000ff187229 */ /* 0x000fe40000000528 */
[----:B------:R-:W-:Y:S02]  /*26e0*/  DADD R22, -RZ, |R20| ;  /* 0x00000000ff167229 */ /* 0x000fe40000000514 */
[----:B------:R-:W-:Y:S02]  /*26f0*/  DADD R16, R16, -R18 ;  /* 0x0000000010107229 */ /* 0x000fe40000000812 */
[----:B------:R-:W-:Y:S02]  /*2700*/  DSETP.GEU.AND P0, PT, R4, |R40|, PT ;  /* 0x400000280400722a */ /* 0x000fe40003f0e000 */
[----:B------:R-:W-:-:S04]  /*2710*/  DADD R12, R12, -R14 ;  /* 0x000000000c0c7229 */ /* 0x000fc8000000080e */
[----:B------:R-:W-:Y:S01]  /*2720*/  FSEL R4, R24, R4, !P0 ;  /* 0x0000000418047208 */ /* 0x000fe20004000000 */
[----:B------:R-:W-:Y:S01]  /*2730*/  DADD R18, -RZ, |R16| ;  /* 0x00000000ff127229 */ /* 0x000fe20000000510 */
[----:B------:R-:W-:Y:S01]  /*2740*/  FSEL R5, R25, R5, !P0 ;  /* 0x0000000519057208 */ /* 0x000fe20004000000 */
[----:B------:R-:W-:Y:S02]  /*2750*/  DADD R24, -RZ, |R44| ;  /* 0x00000000ff187229 */ /* 0x000fe4000000052c */
[----:B------:R-:W-:-:S03]  /*2760*/  DADD R14, -RZ, |R12| ;  /* 0x00000000ff0e7229 */ /* 0x000fc6000000050c */
[----:B------:R-:W-:-:S06]  /*2770*/  DSETP.GEU.AND P0, PT, R4, |R44|, PT ;  /* 0x4000002c0400722a */ /* 0x000fcc0003f0e000 */
[----:B------:R-:W-:Y:S02]  /*2780*/  FSEL R4, R24, R4, !P0 ;  /* 0x0000000418047208 */ /* 0x000fe40004000000 */
[----:B------:R-:W-:-:S06]  /*2790*/  FSEL R5, R25, R5, !P0 ;  /* 0x0000000519057208 */ /* 0x000fcc0004000000 */
[----:B------:R-:W-:-:S06]  /*27a0*/  DSETP.GEU.AND P0, PT, R4, |R20|, PT ;  /* 0x400000140400722a */ /* 0x000fcc0003f0e000 */
[----:B------:R-:W-:Y:S02]  /*27b0*/  FSEL R4, R22, R4, !P0 ;  /* 0x0000000416047208 */ /* 0x000fe40004000000 */
[----:B------:R-:W-:-:S06]  /*27c0*/  FSEL R5, R23, R5, !P0 ;  /* 0x0000000517057208 */ /* 0x000fcc0004000000 */
[----:B------:R-:W-:Y:S01]  /*27d0*/  DSETP.GEU.AND P0, PT, R4, |R16|, PT ;  /* 0x400000100400722a */ /* 0x000fe20003f0e000 */
[----:B------:R-:W-:-:S05]  /*27e0*/  IADD3 R16, P2, PT, R0, -UR9, RZ ;  /* 0x8000000900107c10 */ /* 0x000fca000ff5e0ff */
[----:B------:R-:W-:Y:S02]  /*27f0*/  FSEL R4, R18, R4, !P0 ;  /* 0x0000000412047208 */ /* 0x000fe40004000000 */
[----:B------:R-:W-:Y:S02]  /*2800*/  FSEL R5, R19, R5, !P0 ;  /* 0x0000000513057208 */ /* 0x000fe40004000000 */
[----:B------:R-:W-:-:S04]  /*2810*/  ISETP.GE.U32.AND P0, PT, R16, 0x800, PT ;  /* 0x000008001000780c */ /* 0x000fc80003f06070 */
[----:B------:R-:W-:Y:S01]  /*2820*/  DSETP.GEU.AND P1, PT, R4, |R12|, PT ;  /* 0x4000000c0400722a */ /* 0x000fe20003f2e000 */
[----:B------:R-:W-:-:S04]  /*2830*/  IADD3.X R12, PT, PT, R2, ~UR4, RZ, P2, !PT ;  /* 0x80000004020c7c10 */ /* 0x000fc800097fe4ff */
[----:B------:R-:W-:Y:S02]  /*2840*/  ISETP.GE.U32.AND.EX P0, PT, R12, RZ, PT, P0 ;  /* 0x000000ff0c00720c */ /* 0x000fe40003f06100 */
[----:B------:R-:W-:Y:S02]  /*2850*/  FSEL R4, R14, R4, !P1 ;  /* 0x000000040e047208 */ /* 0x000fe40004800000 */
[----:B------:R-:W-:-:S09]  /*2860*/  FSEL R5, R15, R5, !P1 ;  /* 0x000000050f057208 */ /* 0x000fd20004800000 */
[----:B------:R-:W-:Y:S05]  /*2870*/  @!P0 BRA `(.L_x_104) ;  /* 0x0000001000b48947 */ /* 0x000fea0003800000 */
[----:B------:R-:W-:-:S04]  /*2880*/  UIADD3 UR9, UP0, UPT, UR9, 0x800, URZ ;  /* 0x0000080009097890 */ /* 0x000fc8000ff1e0ff */
[----:B------:R-:W-:Y:S02]  /*2890*/  UIADD3.X UR4, UPT, UPT, URZ, UR4, URZ, UP0, !UPT ;  /* 0x00000004ff047290 */ /* 0x000fe400087fe4ff */
[----:B------:R-:W-:-:S04]  /*28a0*/  ISETP.LT.U32.AND P0, PT, R48, UR9, PT ;  /* 0x0000000930007c0c */ /* 0x000fc8000bf01070 */
[----:B------:R-:W-:-:S05]  /*28b0*/  IMAD.U32 R12, RZ, RZ, UR4 ;  /* 0x00000004ff0c7e24 */ /* 0x000fca000f8e00ff */
[----:B------:R-:W-:-:S13]  /*28c0*/  ISETP.GT.U32.AND.EX P0, PT, R12, R3, PT, P0 ;  /* 0x000000030c00720c */ /* 0x000fda0003f04100 */
[----:B------:R-:W-:Y:S05]  /*28d0*/  @!P0 BRA `(.L_x_105) ;  /* 0xfffffff800d48947 */ /* 0x000fea000383ffff */
.L_x_103:
[C---:B------:R-:W-:Y:S01]  /*28e0*/  VIADD R3, R0.reuse, -UR9 ;  /* 0x8000000900037c36 */ /* 0x040fe20008000000 */
[----:B------:R-:W-:Y:S01]  /*28f0*/  ISETP.LE.U32.AND P1, PT, R0, UR9, PT ;  /* 0x0000000900007c0c */ /* 0x000fe2000bf23070 */
[----:B------:R-:W-:Y:S01]  /*2900*/  IMAD.U32 R7, RZ, RZ, UR4 ;  /* 0x00000004ff077e24 */ /* 0x000fe2000f8e00ff */
[----:B------:R-:W-:Y:S02]  /*2910*/  BSSY.RECONVERGENT B1, `(.L_x_104) ;  /* 0x0000123000017945 */ /* 0x000fe40003800200 */
[----:B------:R-:W-:-:S04]  /*2920*/  ISETP.GE.AND P0, PT, R74, R3, PT ;  /* 0x000000034a00720c */ /* 0x000fc80003f06270 */
[----:B------:R-:W-:-:S13]  /*2930*/  ISETP.GE.U32.OR.EX P0, PT, R7, R2, P0, P1 ;  /* 0x000000020700720c */ /* 0x000fda0000706510 */
[----:B------:R-:W-:Y:S05]  /*2940*/  @P0 BRA `(.L_x_106) ;  /* 0x00000010007c0947 */ /* 0x000fea0003800000 */
[----:B------:R-:W-:Y:S01]  /*2950*/  LOP3.LUT R3, RZ, R74, RZ, 0x33, !PT ;  /* 0x0000004aff037212 */ /* 0x000fe200078e33ff */
[----:B------:R-:W-:Y:S03]  /*2960*/  BSSY.RECONVERGENT B2, `(.L_x_107) ;  /* 0x000008c000027945 */ /* 0x000fe60003800200 */
[----:B------:R-:W-:-:S04]  /*2970*/  IADD3 R3, PT, PT, R0, -UR9, R3 ;  /* 0x8000000900037c10 */ /* 0x000fc8000fffe003 */
[C---:B------:R-:W-:Y:S02]  /*2980*/  ISETP.GE.U32.AND P1, PT, R3.reuse, 0xf00, PT ;  /* 0x00000f000300780c */ /* 0x040fe40003f26070 */
[----:B------:R-:W-:Y:S01]  /*2990*/  LEA.HI R0, R3, 0x1, RZ, 0x18 ;  /* 0x0000000103007811 */ /* 0x000fe200078fc0ff */
[----:B------:R-:W-:-:S03]  /*29a0*/  IMAD.MOV.U32 R3, RZ, RZ, R74 ;  /* 0x000000ffff037224 */ /* 0x000fc600078e004a */
[----:B------:R-:W-:-:S04]  /*29b0*/  LOP3.LUT R75, R0, 0xf, RZ, 0xc0, !PT ;  /* 0x0000000f004b7812 */ /* 0x000fc800078ec0ff */
[----:B------:R-:W-:-:S03]  /*29c0*/  ISETP.NE.AND P0, PT, R75, RZ, PT ;  /* 0x000000ff4b00720c */ /* 0x000fc60003f05270 */
[----:B------:R-:W-:Y:S10]  /*29d0*/  @!P1 BRA `(.L_x_108) ;  /* 0x0000000800109947 */ /* 0x000ff40003800000 */
[----:B------:R-:W0:Y:S01]  /*29e0*/  LDCU.128 UR12, c[0x0][0x380] ;  /* 0x00007000ff0c77ac */ /* 0x000e220008000c00 */
[----:B------:R-:W-:Y:S01]  /*29f0*/  IADD3 R9, P1, PT, R74, UR9, RZ ;  /* 0x000000094a097c10 */ /* 0x000fe2000ff3e0ff */
[----:B------:R-:W-:-:S04]  /*2a00*/  IMAD.MOV.U32 R3, RZ, RZ, R74 ;  /* 0x000000ffff037224 */ /* 0x000fc800078e004a */
[----:B------:R-:W-:Y:S01]  /*2a10*/  IMAD.X R2, RZ, RZ, UR4, P1 ;  /* 0x00000004ff027e24 */ /* 0x000fe200088e06ff */
[----:B------:R-:W-:-:S04]  /*2a20*/  LEA R8, P1, R9, 0x4000, 0x3 ;  /* 0x0000400009087811 */ /* 0x000fc800078218ff */
[----:B------:R-:W-:Y:S02]  /*2a30*/  LEA.HI.X R9, R9, RZ, R2, 0x3, P1 ;  /* 0x000000ff09097211 */ /* 0x000fe400008f1c02 */
[----:B------:R-:W-:Y:S02]  /*2a40*/  LOP3.LUT R2, R0, 0x1fffff0, RZ, 0xc0, !PT ;  /* 0x01fffff000027812 */ /* 0x000fe400078ec0ff */
[----:B0-----:R-:W-:-:S03]  /*2a50*/  IADD3 R6, P1, PT, R8, UR12, RZ ;  /* 0x0000000c08067c10 */ /* 0x001fc6000ff3e0ff */
[----:B------:R-:W-:Y:S01]  /*2a60*/  IMAD.MOV R2, RZ, RZ, -R2 ;  /* 0x000000ffff027224 */ /* 0x000fe200078e0a02 */
[----:B------:R-:W-:Y:S02]  /*2a70*/  IADD3 R8, P2, PT, R8, UR14, RZ ;  /* 0x0000000e08087c10 */ /* 0x000fe4000ff5e0ff */
[C---:B------:R-:W-:Y:S02]  /*2a80*/  IADD3.X R7, PT, PT, R9.reuse, UR13, RZ, P1, !PT ;  /* 0x0000000d09077c10 */ /* 0x040fe40008ffe4ff */
[----:B------:R-:W-:-:S09]  /*2a90*/  IADD3.X R9, PT, PT, R9, UR15, RZ, P2, !PT ;  /* 0x0000000f09097c10 */ /* 0x000fd200097fe4ff */
.L_x_109:
        /* <DEDUP_REMOVED lines=31> */
[----:B------:R1:W5:Y:S01]  /*2c90*/  LDG.E.64 R68, desc[UR6][R8.64+0x3800] ;  /* 0x0038000608447981 */ /* 0x000362000c1e1b00 */
[----:B------:R-:W-:-:S02]  /*2ca0*/  VIADD R2, R2, 0x10 ;  /* 0x0000001002027836 */ /* 0x000fc40000000000 */
[----:B------:R-:W-:-:S03]  /*2cb0*/  VIADD R3, R3, 0x1000 ;  /* 0x0000100003037836 */ /* 0x000fc60000000000 */
[----:B------:R-:W-:Y:S02]  /*2cc0*/  ISETP.NE.AND P2, PT, R2, RZ, PT ;  /* 0x000000ff0200720c */ /* 0x000fe40003f45270 */
[----:B0-----:R-:W-:Y:S02]  /*2cd0*/  IADD3 R6, P3, PT, R6, 0x8000, RZ ;  /* 0x0000800006067810 */ /* 0x001fe40007f7e0ff */
[----:B-1----:R-:W-:-:S03]  /*2ce0*/  IADD3 R8, P4, PT, R8, 0x8000, RZ ;  /* 0x0000800008087810 */ /* 0x002fc60007f9e0ff */
[----:B------:R-:W-:Y:S02]  /*2cf0*/  IMAD.X R7, RZ, RZ, R7, P3 ;  /* 0x000000ffff077224 */ /* 0x000fe400018e0607 */
[----:B------:R-:W-:Y:S01]  /*2d00*/  IMAD.X R9, RZ, RZ, R9, P4 ;  /* 0x000000ffff097224 */ /* 0x000fe200020e0609 */
        /* <DEDUP_REMOVED lines=19> */
[----:B------:R-:W-:-:S03]  /*2e40*/  DADD R30, R30, -R32 ;  /* 0x000000001e1e7229 */ /* 0x000fc60000000820 */
        /* <DEDUP_REMOVED lines=60> */
[----:B------:R-:W-:Y:S06]  /*3210*/  @P2 BRA `(.L_x_109) ;  /* 0xfffffff800202947 */ /* 0x000fec000383ffff */
.L_x_108:
[----:B------:R-:W-:Y:S05]  /*3220*/  BSYNC.RECONVERGENT B2 ;  /* 0x0000000000027941 */ /* 0x000fea0003800200 */
.L_x_107:
[----:B------:R-:W-:Y:S05]  /*3230*/  @!P0 BRA `(.L_x_106) ;  /* 0x0000000800408947 */ /* 0x000fea0003800000 */
[----:B------:R-:W-:Y:S01]  /*3240*/  ISETP.GE.U32.AND P1, PT, R75, 0x8, PT ;  /* 0x000000084b00780c */ /* 0x000fe20003f26070 */
[----:B------:R-:W-:Y:S01]  /*3250*/  BSSY.RECONVERGENT B2, `(.L_x_110) ;  /* 0x0000046000027945 */ /* 0x000fe20003800200 */
[----:B------:R-:W-:-:S04]  /*3260*/  LOP3.LUT R2, R0, 0x7, RZ, 0xc0, !PT ;  /* 0x0000000700027812 */ /* 0x000fc800078ec0ff */
[----:B------:R-:W-:-:S07]  /*3270*/  ISETP.NE.AND P0, PT, R2, RZ, PT ;  /* 0x000000ff0200720c */ /* 0x000fce0003f05270 */
[----:B------:R-:W-:Y:S06]  /*3280*/  @!P1 BRA `(.L_x_111) ;  /* 0x0000000400089947 */ /* 0x000fec0003800000 */
[----:B------:R-:W0:Y:S01]  /*3290*/  LDCU.128 UR12, c[0x0][0x380] ;  /* 0x00007000ff0c77ac */ /* 0x000e220008000c00 */
[----:B------:R-:W-:-:S05]  /*32a0*/  IADD3 R6, P1, PT, R3, UR9, RZ ;  /* 0x0000000903067c10 */ /* 0x000fca000ff3e0ff */
[----:B------:R-:W-:Y:S02]  /*32b0*/  IMAD.SHL.U32 R16, R6, 0x8, RZ ;  /* 0x0000000806107824 */ /* 0x000fe400078e00ff */
[----:B------:R-:W-:-:S05]  /*32c0*/  IMAD.X R7, RZ, RZ, UR4, P1 ;  /* 0x00000004ff077e24 */ /* 0x000fca00088e06ff */
        /* <DEDUP_REMOVED lines=30> */
[----:B0-----:R-:W-:-:S03]  /*34b0*/  DADD R14, -RZ, |R26| ;  /* 0x00000000ff0e7229 */ /* 0x001fc6000000051a */
        /* <DEDUP_REMOVED lines=12> */
[----:B------:R-:W-:-:S03]  /*3580*/  DADD R6, R6, -R8 ;  /* 0x0000000006067229 */ /* 0x000fc60000000808 */
[----:B------:R-:W-:Y:S01]  /*3590*/  DADD R12, -RZ, |R10| ;  /* 0x00000000ff0c7229 */ /* 0x000fe2000000050a */
[----:B------:R-:W-:Y:S02]  /*35a0*/  FSEL R4, R14, R4, !P1 ;  /* 0x000000040e047208 */ /* 0x000fe40004800000 */
[----:B------:R-:W-:Y:S01]  /*35b0*/  FSEL R5, R15, R5, !P1 ;  /* 0x000000050f057208 */ /* 0x000fe20004800000 */
[----:B------:R-:W-:Y:S02]  /*35c0*/  DADD R14, -RZ, |R34| ;  /* 0x00000000ff0e7229 */ /* 0x000fe40000000522 */
[----:B------:R-:W-:-:S03]  /*35d0*/  DADD R8, -RZ, |R6| ;  /* 0x00000000ff087229 */ /* 0x000fc60000000506 */
[----:B------:R-:W-:-:S06]  /*35e0*/  DSETP.GEU.AND P1, PT, R4, |R34|, PT ;  /* 0x400000220400722a */ /* 0x000fcc0003f2e000 */
[----:B------:R-:W-:Y:S02]  /*35f0*/  FSEL R4, R14, R4, !P1 ;  /* 0x000000040e047208 */ /* 0x000fe40004800000 */
[----:B------:R-:W-:Y:S01]  /*3600*/  FSEL R5, R15, R5, !P1 ;  /* 0x000000050f057208 */ /* 0x000fe20004800000 */
[----:B------:R-:W-:-:S05]  /*3610*/  DADD R14, -RZ, |R38| ;  /* 0x00000000ff0e7229 */ /* 0x000fca0000000526 */
[----:B------:R-:W-:-:S06]  /*3620*/  DSETP.GEU.AND P1, PT, R4, |R38|, PT ;  /* 0x400000260400722a */ /* 0x000fcc0003f2e000 */
[----:B------:R-:W-:Y:S02]  /*3630*/  FSEL R4, R14, R4, !P1 ;  /* 0x000000040e047208 */ /* 0x000fe40004800000 */
[----:B------:R-:W-:-:S06]  /*3640*/  FSEL R5, R15, R5, !P1 ;  /* 0x000000050f057208 */ /* 0x000fcc0004800000 */
[----:B------:R-:W-:-:S06]  /*3650*/  DSETP.GEU.AND P1, PT, R4, |R10|, PT ;  /* 0x4000000a0400722a */ /* 0x000fcc0003f2e000 */
[----:B------:R-:W-:Y:S02]  /*3660*/  FSEL R4, R12, R4, !P1 ;  /* 0x000000040c047208 */ /* 0x000fe40004800000 */
[----:B------:R-:W-:-:S06]  /*3670*/  FSEL R5, R13, R5, !P1 ;  /* 0x000000050d057208 */ /* 0x000fcc0004800000 */
[----:B------:R-:W-:-:S06]  /*3680*/  DSETP.GEU.AND P1, PT, R4, |R6|, PT ;  /* 0x400000060400722a */ /* 0x000fcc0003f2e000 */
[----:B------:R-:W-:Y:S02]  /*3690*/  FSEL R4, R8, R4, !P1 ;  /* 0x0000000408047208 */ /* 0x000fe40004800000 */
[----:B------:R-:W-:-:S07]  /*36a0*/  FSEL R5, R9, R5, !P1 ;  /* 0x0000000509057208 */ /* 0x000fce0004800000 */
.L_x_111:
[----:B------:R-:W-:Y:S05]  /*36b0*/  BSYNC.RECONVERGENT B2 ;  /* 0x0000000000027941 */ /* 0x000fea0003800200 */
.L_x_110:
        /* <DEDUP_REMOVED lines=44> */
.L_x_113:
[----:B------:R-:W-:Y:S05]  /*3980*/  BSYNC.RECONVERGENT B2 ;  /* 0x0000000000027941 */ /* 0x000fea0003800200 */
.L_x_112:
[----:B------:R-:W-:Y:S05]  /*3990*/  @!P0 BRA `(.L_x_106) ;  /* 0x0000000000688947 */ /* 0x000fea0003800000 */
[----:B------:R-:W0:Y:S01]  /*39a0*/  LDCU.128 UR12, c[0x0][0x380] ;  /* 0x00007000ff0c77ac */ /* 0x000e220008000c00 */
[----:B------:R-:W-:-:S05]  /*39b0*/  IADD3 R9, P0, PT, R3, UR9, RZ ;  /* 0x0000000903097c10 */ /* 0x000fca000ff1e0ff */
[----:B------:R-:W-:Y:S02]  /*39c0*/  IMAD.SHL.U32 R8, R9, 0x8, RZ ;  /* 0x0000000809087824 */ /* 0x000fe400078e00ff */
[----:B------:R-:W-:-:S05]  /*39d0*/  IMAD.X R0, RZ, RZ, UR4, P0 ;  /* 0x00000004ff007e24 */ /* 0x000fca00080e06ff */
[----:B------:R-:W-:Y:S01]  /*39e0*/  SHF.L.U64.HI R9, R9, 0x3, R0 ;  /* 0x0000000309097819 */ /* 0x000fe20000010200 */
[----:B------:R-:W-:Y:S01]  /*39f0*/  IMAD.MOV R0, RZ, RZ, -R26 ;  /* 0x000000ffff007224 */ /* 0x000fe200078e0a1a */
[C---:B0-----:R-:W-:Y:S02]  /*3a00*/  IADD3 R12, P0, PT, R8.reuse, UR14, RZ ;  /* 0x0000000e080c7c10 */ /* 0x041fe4000ff1e0ff */
[----:B------:R-:W-:Y:S02]  /*3a10*/  IADD3 R8, P1, PT, R8, UR12, RZ ;  /* 0x0000000c08087c10 */ /* 0x000fe4000ff3e0ff */
[C---:B------:R-:W-:Y:S02]  /*3a20*/  IADD3.X R13, PT, PT, R9.reuse, UR15, RZ, P0, !PT ;  /* 0x0000000f090d7c10 */ /* 0x040fe400087fe4ff */
[----:B------:R-:W-:-:S09]  /*3a30*/  IADD3.X R9, PT, PT, R9, UR13, RZ, P1, !PT ;  /* 0x0000000d09097c10 */ /* 0x000fd20008ffe4ff */
.L_x_114:
[----:B------:R-:W-:Y:S01]  /*3a40*/  IMAD.MOV.U32 R6, RZ, RZ, R12 ;  /* 0x000000ffff067224 */ /* 0x000fe200078e000c */
[----:B------:R0:W2:Y:S01]  /*3a50*/  LDG.E.64 R2, desc[UR6][R8.64] ;  /* 0x0000000608027981 */ /* 0x0000a2000c1e1b00 */
[----:B------:R-:W-:-:S06]  /*3a60*/  IMAD.MOV.U32 R7, RZ, RZ, R13 ;  /* 0x000000ffff077224 */ /* 0x000fcc00078e000d */
[----:B------:R-:W2:Y:S01]  /*3a70*/  LDG.E.64 R6, desc[UR6][R6.64] ;  /* 0x0000000606067981 */ /* 0x000ea2000c1e1b00 */
[----:B------:R-:W-:-:S05]  /*3a80*/  VIADD R0, R0, 0x1 ;  /* 0x0000000100007836 */ /* 0x000fca0000000000 */
[----:B------:R-:W-:Y:S02]  /*3a90*/  ISETP.NE.AND P1, PT, R0, RZ, PT ;  /* 0x000000ff0000720c */ /* 0x000fe40003f25270 */
[----:B0-----:R-:W-:Y:S02]  /*3aa0*/  IADD3 R8, P3, PT, R8, 0x800, RZ ;  /* 0x0000080008087810 */ /* 0x001fe40007f7e0ff */
[----:B------:R-:W-:-:S03]  /*3ab0*/  IADD3 R12, P2, PT, R12, 0x800, RZ ;  /* 0x000008000c0c7810 */ /* 0x000fc60007f5e0ff */
[----:B------:R-:W-:Y:S02]  /*3ac0*/  IMAD.X R9, RZ, RZ, R9, P3 ;  /* 0x000000ffff097224 */ /* 0x000fe400018e0609 */
[----:B------:R-:W-:Y:S01]  /*3ad0*/  IMAD.X R13, RZ, RZ, R13, P2 ;  /* 0x000000ffff0d7224 */ /* 0x000fe200010e060d */
[----:B--2---:R-:W-:-:S08]  /*3ae0*/  DADD R2, R2, -R6 ;  /* 0x0000000002027229 */ /* 0x004fd00000000806 */
[--C-:B------:R-:W-:Y:S02]  /*3af0*/  DADD R10, -RZ, |R2|.reuse ;  /* 0x00000000ff0a7229 */ /* 0x100fe40000000502 */
[----:B------:R-:W-:-:S08]  /*3b00*/  DSETP.GEU.AND P0, PT, R4, |R2|, PT ;  /* 0x400000020400722a */ /* 0x000fd00003f0e000 */
[----:B------:R-:W-:Y:S02]  /*3b10*/  FSEL R4, R10, R4, !P0 ;  /* 0x000000040a047208 */ /* 0x000fe40004000000 */
[----:B------:R-:W-:Y:S01]  /*3b20*/  FSEL R5, R11, R5, !P0 ;  /* 0x000000050b057208 */ /* 0x000fe20004000000 */
[----:B------:R-:W-:Y:S06]  /*3b30*/  @P1 BRA `(.L_x_114) ;  /* 0xfffffffc00c01947 */ /* 0x000fec000383ffff */
.L_x_106:
[----:B------:R-:W-:Y:S05]  /*3b40*/  BSYNC.RECONVERGENT B1 ;  /* 0x0000000000017941 */ /* 0x000fea0003800200 */
.L_x_104:
        /* <DEDUP_REMOVED lines=33> */
[----:B------:R-:W-:-:S03]  /*3d60*/  @!P1 FSEL R5, R3, R5, !P0 ;  /* 0x0000000503059208 */ /* 0x000fc60004000000 */
[----:B------:R-:W-:Y:S04]  /*3d70*/  SHFL.DOWN PT, R2, R4, 0x10, 0x1f ;  /* 0x0a001f0004027f89 */ /* 0x000fe800000e0000 */
[----:B------:R-:W0:Y:S02]  /*3d80*/  SHFL.DOWN PT, R3, R5, 0x10, 0x1f ;  /* 0x0a001f0005037f89 */ /* 0x000e2400000e0000 */
        /* <DEDUP_REMOVED lines=38> */
.L_x_102:
[----:B------:R-:W-:Y:S05]  /*3ff0*/  BSYNC.RECONVERGENT B0 ;  /* 0x0000000000007941 */ /* 0x000fea0003800200 */
.L_x_87:
[----:B------:R-:W-:Y:S05]  /*4000*/  @P2 EXIT ;  /* 0x000000000000294d */ /* 0x000fea0003800000 */
[----:B------:R-:W0:Y:S01]  /*4010*/  LDCU.64 UR8, c[0x0][0x3a8] ;  /* 0x00007500ff0877ac */ /* 0x000e220008000a00 */
[----:B------:R-:W1:Y:S01]  /*4020*/  LDC.64 R6, c[0x0][0x390] ;  /* 0x0000e400ff067b82 */ /* 0x000e620000000a00 */
[----:B------:R-:W2:Y:S01]  /*4030*/  LDCU.64 UR4, c[0x0][0x3a8] ;  /* 0x00007500ff0477ac */ /* 0x000ea20008000a00 */
[----:B0-----:R-:W-:-:S06]  /*4040*/  DSETP.GT.AND P0, PT, R4, UR8, PT ;  /* 0x0000000804007e2a */ /* 0x001fcc000bf04000 */
[----:B--2---:R-:W-:Y:S02]  /*4050*/  FSEL R2, R4, UR4, P0 ;  /* 0x0000000404027c08 */ /* 0x004fe40008000000 */
[----:B------:R-:W-:-:S05]  /*4060*/  FSEL R3, R5, UR5, P0 ;  /* 0x0000000505037c08 */ /* 0x000fca0008000000 */
[----:B-1----:R-:W-:Y:S01]  /*4070*/  STG.E.64 desc[UR6][R6.64], R2 ;  /* 0x0000000206007986 */ /* 0x002fe2000c101b06 */
[----:B------:R-:W-:Y:S05]  /*4080*/  EXIT ;  /* 0x000000000000794d */ /* 0x000fea0003800000 */
.L_x_115:
        /* <DEDUP_REMOVED lines=15> */
.L_x_244:


//--------------------- .text._ZN3cub18CUB_300001_SM_10006detail6reduce28DeviceReduceSingleTileKernelINS2_10policy_hubIdjN4cuda3__47maximumIdEEE10Policy1000EPdSB_iS8_ddNS5_3std3__410__identityEEEvT0_T1_T2_T3_T4_T6_ --------------------------
	.section	.text._ZN3cub18CUB_300001_SM_10006detail6reduce28DeviceReduceSingleTileKernelINS2_10policy_hubIdjN4cuda3__47maximumIdEEE10Policy1000EPdSB_iS8_ddNS5_3std3__410__identityEEEvT0_T1_T2_T3_T4_T6_,"ax",@progbits
	.align	128
        .global         _ZN3cub18CUB_300001_SM_10006detail6reduce28DeviceReduceSingleTileKernelINS2_10policy_hubIdjN4cuda3__47maximumIdEEE10Policy1000EPdSB_iS8_ddNS5_3std3__410__identityEEEvT0_T1_T2_T3_T4_T6_
        .type           _ZN3cub18CUB_300001_SM_10006detail6reduce28DeviceReduceSingleTileKernelINS2_10policy_hubIdjN4cuda3__47maximumIdEEE10Policy1000EPdSB_iS8_ddNS5_3std3__410__identityEEEvT0_T1_T2_T3_T4_T6_,@function
        .size           _ZN3cub18CUB_300001_SM_10006detail6reduce28DeviceReduceSingleTileKernelINS2_10policy_hubIdjN4cuda3__47maximumIdEEE10Policy1000EPdSB_iS8_ddNS5_3std3__410__identityEEEvT0_T1_T2_T3_T4_T6_,(.L_x_245 - _ZN3cub18CUB_300001_SM_10006detail6reduce28DeviceReduceSingleTileKernelINS2_10policy_hubIdjN4cuda3__47maximumIdEEE10Policy1000EPdSB_iS8_ddNS5_3std3__410__identityEEEvT0_T1_T2_T3_T4_T6_)
        .other          _ZN3cub18CUB_300001_SM_10006detail6reduce28DeviceReduceSingleTileKernelINS2_10policy_hubIdjN4cuda3__47maximumIdEEE10Policy1000EPdSB_iS8_ddNS5_3std3__410__identityEEEvT0_T1_T2_T3_T4_T6_,@"STO_CUDA_ENTRY STV_DEFAULT"
_ZN3cub18CUB_300001_SM_10006detail6reduce28DeviceReduceSingleTileKernelINS2_10policy_hubIdjN4cuda3__47maximumIdEEE10Policy1000EPdSB_iS8_ddNS5_3std3__410__identityEEEvT0_T1_T2_T3_T4_T6_:
.text._ZN3cub18CUB_300001_SM_10006detail6reduce28DeviceReduceSingleTileKernelINS2_10policy_hubIdjN4cuda3__47maximumIdEEE10Policy1000EPdSB_iS8_ddNS5_3std3__410__identityEEEvT0_T1_T2_T3_T4_T6_:
        /* <DEDUP_REMOVED lines=13> */
.L_x_116:
        /* <DEDUP_REMOVED lines=16> */
.L_x_121:
[----:B------:R-:W-:Y:S05]  /*01d0*/  BSYNC.RECONVERGENT B1 ;  /* 0x0000000000017941 */ /* 0x000fea0003800200 */
.L_x_120:
        /* <DEDUP_REMOVED lines=17> */
.L_x_126:
        /* <DEDUP_REMOVED lines=12> */
.L_x_125:
[----:B------:R-:W-:Y:S05]  /*03b0*/  BSYNC.RECONVERGENT B2 ;  /* 0x0000000000027941 */ /* 0x000fea0003800200 */
.L_x_124:
        /* <DEDUP_REMOVED lines=9> */
.L_x_129:
        /* <DEDUP_REMOVED lines=74> */
.L_x_128:
[----:B------:R-:W-:Y:S05]  /*08f0*/  BSYNC.RECONVERGENT B2 ;  /* 0x0000000000027941 */ /* 0x000fea0003800200 */
.L_x_127:
        /* <DEDUP_REMOVED lines=42> */
.L_x_131:
[----:B------:R-:W-:Y:S05]  /*0ba0*/  BSYNC.RECONVERGENT B2 ;  /* 0x0000000000027941 */ /* 0x000fea0003800200 */
.L_x_130:
        /* <DEDUP_REMOVED lines=20> */
.L_x_123:
[----:B------:R-:W-:Y:S05]  /*0cf0*/  BSYNC.RECONVERGENT B1 ;  /* 0x0000000000017941 */ /* 0x000fea0003800200 */
.L_x_122:
        /* <DEDUP_REMOVED lines=81> */
.L_x_132:
        /* <DEDUP_REMOVED lines=108> */
.L_x_119:
        /* <DEDUP_REMOVED lines=38> */
.L_x_136:
        /* <DEDUP_REMOVED lines=37> */
.L_x_134:
        /* <DEDUP_REMOVED lines=19> */
.L_x_140:
        /* <DEDUP_REMOVED lines=10> */
.L_x_139:
[----:B------:R-:W-:Y:S05]  /*1f50*/  BSYNC.RECONVERGENT B2 ;  /* 0x0000000000027941 */ /* 0x000fea0003800200 */
.L_x_138:
        /* <DEDUP_REMOVED lines=16> */
.L_x_143:
        /* <DEDUP_REMOVED lines=77> */
.L_x_142:
[----:B------:R-:W-:Y:S05]  /*2530*/  BSYNC.RECONVERGENT B2 ;  /* 0x0000000000027941 */ /* 0x000fea0003800200 */
.L_x_141:
        /* <DEDUP_REMOVED lines=44> */
.L_x_145:
[----:B------:R-:W-:Y:S05]  /*2800*/  BSYNC.RECONVERGENT B2 ;  /* 0x0000000000027941 */ /* 0x000fea0003800200 */
.L_x_144:
        /* <DEDUP_REMOVED lines=19> */
.L_x_137:
[----:B------:R-:W-:Y:S05]  /*2940*/  BSYNC.RECONVERGENT B1 ;  /* 0x0000000000017941 */ /* 0x000fea0003800200 */
.L_x_135:
        /* <DEDUP_REMOVED lines=75> */
.L_x_118:
        /* <DEDUP_REMOVED lines=12> */
.L_x_148:
[----:B------:R-:W-:Y:S05]  /*2ec0*/  BSYNC.RECONVERGENT B1 ;  /* 0x0000000000017941 */ /* 0x000fea0003800200 */
.L_x_147:
        /* <DEDUP_REMOVED lines=17> */
.L_x_153:
        /* <DEDUP_REMOVED lines=12> */
.L_x_152:
[----:B------:R-:W-:Y:S05]  /*30a0*/  BSYNC.RECONVERGENT B2 ;  /* 0x0000000000027941 */ /* 0x000fea0003800200 */
.L_x_151:
        /* <DEDUP_REMOVED lines=9> */
.L_x_156:
        /* <DEDUP_REMOVED lines=74> */
.L_x_155:
[----:B------:R-:W-:Y:S05]  /*35e0*/  BSYNC.RECONVERGENT B2 ;  /* 0x0000000000027941 */ /* 0x000fea0003800200 */
.L_x_154:
        /* <DEDUP_REMOVED lines=42> */
.L_x_158:
[----:B------:R-:W-:Y:S05]  /*3890*/  BSYNC.RECONVERGENT B2 ;  /* 0x0000000000027941 */ /* 0x000fea0003800200 */
.L_x_157:
        /* <DEDUP_REMOVED lines=20> */
.L_x_150:
[----:B------:R-:W-:Y:S05]  /*39e0*/  BSYNC.RECONVERGENT B1 ;  /* 0x0000000000017941 */ /* 0x000fea0003800200 */
.L_x_149:
        /* <DEDUP_REMOVED lines=85> */
.L_x_159:
        /* <DEDUP_REMOVED lines=108> */
.L_x_146:
        /* <DEDUP_REMOVED lines=38> */
.L_x_162:
        /* <DEDUP_REMOVED lines=40> */
.L_x_160:
        /* <DEDUP_REMOVED lines=20> */
.L_x_166:
        /* <DEDUP_REMOVED lines=10> */
.L_x_165:
[----:B------:R-:W-:Y:S05]  /*4cc0*/  BSYNC.RECONVERGENT B2 ;  /* 0x0000000000027941 */ /* 0x000fea0003800200 */
.L_x_164:
        /* <DEDUP_REMOVED lines=17> */
.L_x_169:
        /* <DEDUP_REMOVED lines=77> */
.L_x_168:
[----:B------:R-:W-:Y:S05]  /*52b0*/  BSYNC.RECONVERGENT B2 ;  /* 0x0000000000027941 */ /* 0x000fea0003800200 */
.L_x_167:
        /* <DEDUP_REMOVED lines=45> */
.L_x_171:
[----:B------:R-:W-:Y:S05]  /*5590*/  BSYNC.RECONVERGENT B2 ;  /* 0x0000000000027941 */ /* 0x000fea0003800200 */
.L_x_170:
        /* <DEDUP_REMOVED lines=20> */
.L_x_163:
[----:B------:R-:W-:Y:S05]  /*56e0*/  BSYNC.RECONVERGENT B1 ;  /* 0x0000000000017941 */ /* 0x000fea0003800200 */
.L_x_161:
        /* <DEDUP_REMOVED lines=82> */
.L_x_133:
[----:B------:R-:W-:Y:S05]  /*5c10*/  BSYNC.RECONVERGENT B0 ;  /* 0x0000000000007941 */ /* 0x000fea0003800200 */
.L_x_117:
        /* <DEDUP_REMOVED lines=9> */
.L_x_172:
        /* <DEDUP_REMOVED lines=13> */
.L_x_245:


//--------------------- .text._ZN3cub18CUB_300001_SM_10006detail6reduce18DeviceReduceKernelINS2_10policy_hubIdjN4cuda3__47maximumIdEEE10Policy1000EN6thrust24THRUST_300001_SM_1000_NS12zip_iteratorINS5_3std3__45tupleIJNSC_6detail15normal_iteratorINSC_10device_ptrIdEEEESL_EEEEEjS8_d14abs_differenceEEvT0_PT3_T1_NS0_13GridEvenShareISS_EET2_T4_ --------------------------
	.section	.text._ZN3cub18CUB_300001_SM_10006detail6reduce18DeviceReduceKernelINS2_10policy_hubIdjN4cuda3__47maximumIdEEE10Policy1000EN6thrust24THRUST_300001_SM_1000_NS12zip_iteratorINS5_3std3__45tupleIJNSC_6detail15normal_iteratorINSC_10device_ptrIdEEEESL_EEEEEjS8_d14abs_differenceEEvT0_PT3_T1_NS0_13GridEvenShareISS_EET2_T4_,"ax",@progbits
	.align	128
        .global         _ZN3cub18CUB_300001_SM_10006detail6reduce18DeviceReduceKernelINS2_10policy_hubIdjN4cuda3__47maximumIdEEE10Policy1000EN6thrust24THRUST_300001_SM_1000_NS12zip_iteratorINS5_3std3__45tupleIJNSC_6detail15normal_iteratorINSC_10device_ptrIdEEEESL_EEEEEjS8_d14abs_differenceEEvT0_PT3_T1_NS0_13GridEvenShareISS_EET2_T4_
        .type           _ZN3cub18CUB_300001_SM_10006detail6reduce18DeviceReduceKernelINS2_10policy_hubIdjN4cuda3__47maximumIdEEE10Policy1000EN6thrust24THRUST_300001_SM_1000_NS12zip_iteratorINS5_3std3__45tupleIJNSC_6detail15normal_iteratorINSC_10device_ptrIdEEEESL_EEEEEjS8_d14abs_differenceEEvT0_PT3_T1_NS0_13GridEvenShareISS_EET2_T4_,@function
        .size           _ZN3cub18CUB_300001_SM_10006detail6reduce18DeviceReduceKernelINS2_10policy_hubIdjN4cuda3__47maximumIdEEE10Policy1000EN6thrust24THRUST_300001_SM_1000_NS12zip_iteratorINS5_3std3__45tupleIJNSC_6detail15normal_iteratorINSC_10device_ptrIdEEEESL_EEEEEjS8_d14abs_differenceEEvT0_PT3_T1_NS0_13GridEvenShareISS_EET2_T4_,(.L_x_246 - _ZN3cub18CUB_300001_SM_10006detail6reduce18DeviceReduceKernelINS2_10policy_hubIdjN4cuda3__47maximumIdEEE10Policy1000EN6thrust24THRUST_300001_SM_1000_NS12zip_iteratorINS5_3std3__45tupleIJNSC_6detail15normal_iteratorINSC_10device_ptrIdEEEESL_EEEEEjS8_d14abs_differenceEEvT0_PT3_T1_NS0_13GridEvenShareISS_EET2_T4_)
        .other          _ZN3cub18CUB_300001_SM_10006detail6reduce18DeviceReduceKernelINS2_10policy_hubIdjN4cuda3__47maximumIdEEE10Policy1000EN6thrust24THRUST_300001_SM_1000_NS12zip_iteratorINS5_3std3__45tupleIJNSC_6detail15normal_iteratorINSC_10device_ptrIdEEEESL_EEEEEjS8_d14abs_differenceEEvT0_PT3_T1_NS0_13GridEvenShareISS_EET2_T4_,@"STO_CUDA_ENTRY STV_DEFAULT"
_ZN3cub18CUB_300001_SM_10006detail6reduce18DeviceReduceKernelINS2_10policy_hubIdjN4cuda3__47maximumIdEEE10Policy1000EN6thrust24THRUST_300001_SM_1000_NS12zip_iteratorINS5_3std3__45tupleIJNSC_6detail15normal_iteratorINSC_10device_ptrIdEEEESL_EEEEEjS8_d14abs_differenceEEvT0_PT3_T1_NS0_13GridEvenShareISS_EET2_T4_:
.text._ZN3cub18CUB_300001_SM_10006detail6reduce18DeviceReduceKernelINS2_10policy_hubIdjN4cuda3__47maximumIdEEE10Policy1000EN6thrust24THRUST_300001_SM_1000_NS12zip_iteratorINS5_3std3__45tupleIJNSC_6detail15normal_iteratorINSC_10device_ptrIdEEEESL_EEEEEjS8_d14abs_differenceEEvT0_PT3_T1_NS0_13GridEvenShareISS_EET2_T4_:
[----:B------:R-:W-:Y:S08]  /*0000*/  LDC R1, c[0x0][0x37c] ;  /* 0x0000df00ff017b82 */ /* 0x000ff00000000800 */
[----:B------:R-:W0:Y:S01]  /*0010*/  S2UR UR13, SR_CTAID.X ;  /* 0x00000000000d79c3 */ /* 0x000e220000002500 */
[----:B------:R-:W1:Y:S01]  /*0020*/  LDCU.64 UR10, c[0x0][0x3b0] ;  /* 0x00007600ff0a77ac */ /* 0x000e620008000a00 */
[----:B------:R-:W-:Y:S01]  /*0030*/  BSSY.RECONVERGENT B0, `(.L_x_173) ;  /* 0x0000474000007945 */ /* 0x000fe20003800200 */
[----:B------:R-:W2:Y:S01]  /*0040*/  LDCU.64 UR14, c[0x0][0x358] ;  /* 0x00006b00ff0e77ac */ /* 0x000ea20008000a00 */
[----:B-1----:R-:W-:-:S02]  /*0050*/  USHF.L.U32 UR5, UR11, 0xb, URZ ;  /* 0x0000000b0b057899 */ /* 0x002fc400080006ff */
[----:B0-----:R-:W-:-:S04]  /*0060*/  UIMAD UR9, UR13, -0x800, UR10 ;  /* 0xfffff8000d0978a4 */ /* 0x001fc8000f8e020a */
[----:B------:R-:W-:-:S09]  /*0070*/  UISETP.GT.U32.AND UP0, UPT, UR9, 0x7ff, UPT ;  /* 0x000007ff0900788c */ /* 0x000fd2000bf04070 */
[----:B--2---:R-:W-:Y:S05]  /*0080*/  BRA.U UP0, `(.L_x_174) ;  /* 0x0000002100cc7547 */ /* 0x004fea000b800000 */
[----:B------:R-:W0:Y:S01]  /*0090*/  S2R R0, SR_TID.X ;  /* 0x0000000000007919 */ /* 0x000e220000002100 */
[----:B------:R-:W-:Y:S01]  /*00a0*/  BSSY.RECONVERGENT B1, `(.L_x_175) ;  /* 0x0000010000017945 */ /* 0x000fe20003800200 */
[----:B------:R-:W-:Y:S02]  /*00b0*/  CS2R R22, SRZ ;  /* 0x0000000000167805 */ /* 0x000fe4000001ff00 */
[----:B0-----:R-:W-:Y:S01]  /*00c0*/  ISETP.GE.U32.AND P0, PT, R0, UR9, PT ;  /* 0x0000000900007c0c */ /* 0x001fe2000bf06070 */
[----:B------:R-:W-:-:S12]  /*00d0*/  IMAD.MOV.U32 R4, RZ, RZ, R0 ;  /* 0x000000ffff047224 */ /* 0x000fd800078e0000 */
[----:B------:R-:W-:Y:S05]  /*00e0*/  @P0 BRA `(.L_x_176) ;  /* 0x00000000002c0947 */ /* 0x000fea0003800000 */
[----:B------:R-:W0:Y:S01]  /*00f0*/  LDC.64 R2, c[0x0][0x380] ;  /* 0x0000e000ff027b82 */ /* 0x000e220000000a00 */
[----:B------:R-:W-:-:S04]  /*0100*/  IMAD.U32 R5, RZ, RZ, UR13 ;  /* 0x0000000dff057e24 */ /* 0x000fc8000f8e00ff */
[----:B------:R-:W-:-:S03]  /*0110*/  IMAD R5, R5, 0x800, R0 ;  /* 0x0000080005057824 */ /* 0x000fc600078e0200 */
        /* <DEDUP_REMOVED lines=8> */
.L_x_176:
[----:B------:R-:W-:Y:S05]  /*01a0*/  BSYNC.RECONVERGENT B1 ;  /* 0x0000000000017941 */ /* 0x000fea0003800200 */
.L_x_175:
[----:B------:R-:W-:Y:S01]  /*01b0*/  ISETP.GE.U32.AND P0, PT, R4, UR9, PT ;  /* 0x0000000904007c0c */ /* 0x000fe2000bf06070 */
[----:B------:R-:W-:-:S12]  /*01c0*/  BSSY.RECONVERGENT B1, `(.L_x_177) ;  /* 0x000015c000017945 */ /* 0x000fd80003800200 */
[----:B------:R-:W-:Y:S05]  /*01d0*/  @P0 BRA `(.L_x_178) ;  /* 0x0000001400680947 */ /* 0x000fea0003800000 */
[----:B------:R-:W-:Y:S01]  /*01e0*/  LOP3.LUT R2, RZ, R4, RZ, 0x33, !PT ;  /* 0x00000004ff027212 */ /* 0x000fe200078e33ff */
[----:B------:R-:W-:Y:S01]  /*01f0*/  IMAD.U32 R3, RZ, RZ, UR13 ;  /* 0x0000000dff037e24 */ /* 0x000fe2000f8e00ff */
[----:B------:R-:W-:Y:S03]  /*0200*/  BSSY.RECONVERGENT B2, `(.L_x_179) ;  /* 0x00000b5000027945 */ /* 0x000fe60003800200 */
[----:B------:R-:W-:-:S04]  /*0210*/  VIADD R2, R2, UR10 ;  /* 0x0000000a02027c36 */ /* 0x000fc80008000000 */
[----:B------:R-:W-:-:S05]  /*0220*/  IMAD R2, R3, -0x800, R2 ;  /* 0xfffff80003027824 */ /* 0x000fca00078e0202 */
[C---:B------:R-:W-:Y:S02]  /*0230*/  ISETP.GE.U32.AND P0, PT, R2.reuse, 0xf00, PT ;  /* 0x00000f000200780c */ /* 0x040fe40003f06070 */
[----:B------:R-:W-:-:S04]  /*0240*/  LEA.HI R2, R2, 0x1, RZ, 0x18 ;  /* 0x0000000102027811 */ /* 0x000fc800078fc0ff */
[----:B------:R-:W-:-:S07]  /*0250*/  LOP3.LUT R3, R2, 0xf, RZ, 0xc0, !PT ;  /* 0x0000000f02037812 */ /* 0x000fce00078ec0ff */
[----:B------:R-:W-:Y:S05]  /*0260*/  @!P0 BRA `(.L_x_180) ;  /* 0x0000000800b88947 */ /* 0x000fea0003800000 */
[----:B------:R-:W0:Y:S01]  /*0270*/  LDC.64 R8, c[0x0][0x380] ;  /* 0x0000e000ff087b82 */ /* 0x000e220000000a00 */
[----:B------:R-:W-:Y:S01]  /*0280*/  IMAD.U32 R5, RZ, RZ, UR13 ;  /* 0x0000000dff057e24 */ /* 0x000fe2000f8e00ff */
[----:B------:R-:W-:Y:S01]  /*0290*/  LOP3.LUT R26, R2, 0x1fffff0, RZ, 0xc0, !PT ;  /* 0x01fffff0021a7812 */ /* 0x000fe200078ec0ff */
[----:B------:R-:W-:Y:S02]  /*02a0*/  BSSY.RECONVERGENT B3, `(.L_x_181) ;  /* 0x00000a9000037945 */ /* 0x000fe40003800200 */
[----:B------:R-:W-:Y:S01]  /*02b0*/  IMAD R5, R5, 0x800, R4 ;  /* 0x0000080005057824 */ /* 0x000fe200078e0204 */
[----:B------:R-:W-:Y:S01]  /*02c0*/  LOP3.LUT R4, R4, 0x800, RZ, 0xfc, !PT ;  /* 0x0000080004047812 */ /* 0x000fe200078efcff */
[----:B------:R-:W-:Y:S01]  /*02d0*/  IMAD.MOV R26, RZ, RZ, -R26 ;  /* 0x000000ffff1a7224 */ /* 0x000fe200078e0a1a */
[----:B------:R-:W1:Y:S06]  /*02e0*/  LDC.64 R10, c[0x0][0x388] ;  /* 0x0000e200ff0a7b82 */ /* 0x000e6c0000000a00 */
.L_x_182:
[----:B0-----:R-:W-:-:S04]  /*02f0*/  IMAD.WIDE.U32 R16, R5, 0x8, R8 ;  /* 0x0000000805107825 */ /* 0x001fc800078e0008 */
[C---:B-1----:R-:W-:Y:S02]  /*0300*/  IMAD.WIDE.U32 R14, R5.reuse, 0x8, R10 ;  /* 0x00000008050e7825 */ /* 0x042fe400078e000a */
[----:B------:R-:W2:Y:S04]  /*0310*/  LDG.E.64 R16, desc[UR14][R16.64] ;  /* 0x0000000e10107981 */ /* 0x000ea8000c1e1b00 */
[----:B------:R-:W2:Y:S01]  /*0320*/  LDG.E.64 R14, desc[UR14][R14.64] ;  /* 0x0000000e0e0e7981 */ /* 0x000ea2000c1e1b00 */
[C---:B------:R-:W-:Y:S02]  /*0330*/  VIADD R13, R5.reuse, 0x100 ;  /* 0x00000100050d7836 */ /* 0x040fe40000000000 */
[----:B------:R-:W-:Y:S02]  /*0340*/  VIADD R19, R5, 0x200 ;  /* 0x0000020005137836 */ /* 0x000fe40000000000 */
[----:B------:R-:W-:-:S04]  /*0350*/  IMAD.WIDE.U32 R20, R13, 0x8, R8 ;  /* 0x000000080d147825 */ /* 0x000fc800078e0008 */
[----:B------:R-:W-:Y:S02]  /*0360*/  IMAD.WIDE.U32 R12, R13, 0x8, R10 ;  /* 0x000000080d0c7825 */ /* 0x000fe400078e000a */
[----:B------:R-:W3:Y:S04]  /*0370*/  LDG.E.64 R20, desc[UR14][R20.64] ;  /* 0x0000000e14147981 */ /* 0x000ee8000c1e1b00 */
[----:B------:R-:W3:Y:S01]  /*0380*/  LDG.E.64 R12, desc[UR14][R12.64] ;  /* 0x0000000e0c0c7981 */ /* 0x000ee2000c1e1b00 */
[----:B------:R-:W-:-:S04]  /*0390*/  IMAD.WIDE.U32 R6, R19, 0x8, R8 ;  /* 0x0000000813067825 */ /* 0x000fc800078e0008 */
[----:B------:R-:W-:Y:S02]  /*03a0*/  IMAD.WIDE.U32 R18, R19, 0x8, R10 ;  /* 0x0000000813127825 */ /* 0x000fe400078e000a */
[----:B------:R-:W4:Y:S04]  /*03b0*/  LDG.E.64 R6, desc[UR14][R6.64] ;  /* 0x0000000e06067981 */ /* 0x000f28000c1e1b00 */
[----:B------:R-:W4:Y:S01]  /*03c0*/  LDG.E.64 R18, desc[UR14][R18.64] ;  /* 0x0000000e12127981 */ /* 0x000f22000c1e1b00 */
[----:B------:R-:W-:-:S04]  /*03d0*/  VIADD R27, R5, 0x300 ;  /* 0x00000300051b7836 */ /* 0x000fc80000000000 */
[----:B------:R-:W-:-:S06]  /*03e0*/  IMAD.WIDE.U32 R24, R27, 0x8, R8 ;  /* 0x000000081b187825 */ /* 0x000fcc00078e0008 */
[----:B------:R-:W5:Y:S01]  /*03f0*/  LDG.E.64 R24, desc[UR14][R24.64] ;  /* 0x0000000e18187981 */ /* 0x000f62000c1e1b00 */
[----:B--2---:R-:W-:Y:S01]  /*0400*/  DADD R14, R16, -R14 ;  /* 0x00000000100e7229 */ /* 0x004fe2000000080e */
[----:B------:R-:W-:-:S06]  /*0410*/  IMAD.WIDE.U32 R16, R27, 0x8, R10 ;  /* 0x000000081b107825 */ /* 0x000fcc00078e000a */
[----:B------:R-:W5:Y:S01]  /*0420*/  LDG.E.64 R16, desc[UR14][R16.64] ;  /* 0x0000000e10107981 */ /* 0x000f62000c1e1b00 */
[--C-:B------:R-:W-:Y:S02]  /*0430*/  DSETP.GEU.AND P0, PT, R22, |R14|.reuse, PT ;  /* 0x4000000e1600722a */ /* 0x100fe40003f0e000 */
[----:B------:R-:W-:Y:S02]  /*0440*/  DADD R14, -RZ, |R14| ;  /* 0x00000000ff0e7229 */ /* 0x000fe4000000050e */
[----:B---3--:R-:W-:Y:S01]  /*0450*/  DADD R12, R20, -R12 ;  /* 0x00000000140c7229 */ /* 0x008fe2000000080c */
[----:B------:R-:W-:-:S07]  /*0460*/  VIADD R21, R5, 0x400 ;  /* 0x0000040005157836 */ /* 0x000fce0000000000 */
[----:B------:R-:W-:Y:S02]  /*0470*/  FSEL R14, R14, R22, !P0 ;  /* 0x000000160e0e7208 */ /* 0x000fe40004000000 */
[----:B------:R-:W-:Y:S01]  /*0480*/  FSEL R15, R15, R23, !P0 ;  /* 0x000000170f0f7208 */ /* 0x000fe20004000000 */
[----:B------:R-:W-:-:S04]  /*0490*/  IMAD.WIDE.U32 R22, R21, 0x8, R8 ;  /* 0x0000000815167825 */ /* 0x000fc800078e0008 */
[----:B------:R-:W-:Y:S01]  /*04a0*/  IMAD.WIDE.U32 R20, R21, 0x8, R10 ;  /* 0x0000000815147825 */ /* 0x000fe200078e000a */
[--C-:B------:R-:W-:Y:S01]  /*04b0*/  DSETP.GEU.AND P0, PT, R14, |R12|.reuse, PT ;  /* 0x4000000c0e00722a */ /* 0x100fe20003f0e000 */
[----:B------:R-:W2:Y:S01]  /*04c0*/  LDG.E.64 R22, desc[UR14][R22.64] ;  /* 0x0000000e16167981 */ /* 0x000ea2000c1e1b00 */
[----:B------:R-:W-:Y:S02]  /*04d0*/  DADD R12, -RZ, |R12| ;  /* 0x00000000ff0c7229 */ /* 0x000fe4000000050c */
[----:B----4-:R-:W-:Y:S01]  /*04e0*/  DADD R6, R6, -R18 ;  /* 0x0000000006067229 */ /* 0x010fe20000000812 */
[----:B------:R-:W2:Y:S01]  /*04f0*/  LDG.E.64 R20, desc[UR14][R20.64] ;  /* 0x0000000e14147981 */ /* 0x000ea2000c1e1b00 */
[----:B------:R-:W-:-:S06]  /*0500*/  VIADD R19, R5, 0x500 ;  /* 0x0000050005137836 */ /* 0x000fcc0000000000 */
[----:B------:R-:W-:Y:S02]  /*0510*/  FSEL R14, R12, R14, !P0 ;  /* 0x0000000e0c0e7208 */ /* 0x000fe40004000000 */
[----:B------:R-:W-:Y:S01]  /*0520*/  FSEL R15, R13, R15, !P0 ;  /* 0x0000000f0d0f7208 */ /* 0x000fe20004000000 */
[----:B------:R-:W-:-:S04]  /*0530*/  IMAD.WIDE.U32 R12, R19, 0x8, R8 ;  /* 0x00000008130c7825 */ /* 0x000fc800078e0008 */
[----:B------:R-:W-:Y:S02]  /*0540*/  IMAD.WIDE.U32 R18, R19, 0x8, R10 ;  /* 0x0000000813127825 */ /* 0x000fe400078e000a */
[----:B------:R-:W3:Y:S04]  /*0550*/  LDG.E.64 R12, desc[UR14][R12.64] ;  /* 0x0000000e0c0c7981 */ /* 0x000ee8000c1e1b00 */
[----:B------:R-:W3:Y:S01]  /*0560*/  LDG.E.64 R18, desc[UR14][R18.64] ;  /* 0x0000000e12127981 */ /* 0x000ee2000c1e1b00 */
[--C-:B------:R-:W-:Y:S02]  /*0570*/  DSETP.GEU.AND P0, PT, R14, |R6|.reuse, PT ;  /* 0x400000060e00722a */ /* 0x100fe40003f0e000 */
[----:B------:R-:W-:-:S10]  /*0580*/  DADD R6, -RZ, |R6| ;  /* 0x00000000ff067229 */ /* 0x000fd40000000506 */
[----:B------:R-:W-:Y:S01]  /*0590*/  FSEL R15, R7, R15, !P0 ;  /* 0x0000000f070f7208 */ /* 0x000fe20004000000 */
[----:B------:R-:W-:Y:S01]  /*05a0*/  VIADD R7, R5, 0x600 ;  /* 0x0000060005077836 */ /* 0x000fe20000000000 */
[----:B------:R-:W-:Y:S01]  /*05b0*/  FSEL R14, R6, R14, !P0 ;  /* 0x0000000e060e7208 */ /* 0x000fe20004000000 */
[----:B-----5:R-:W-:Y:S02]  /*05c0*/  DADD R16, R24, -R16 ;  /* 0x0000000018107229 */ /* 0x020fe40000000810 */
[----:B------:R-:W-:-:S04]  /*05d0*/  IMAD.WIDE.U32 R24, R7, 0x8, R8 ;  /* 0x0000000807187825 */ /* 0x000fc800078e0008 */
[----:B------:R-:W-:Y:S02]  /*05e0*/  IMAD.WIDE.U32 R6, R7, 0x8, R10 ;  /* 0x0000000807067825 */ /* 0x000fe400078e000a */
[----:B------:R-:W4:Y:S04]  /*05f0*/  LDG.E.64 R24, desc[UR14][R24.64] ;  /* 0x0000000e18187981 */ /* 0x000f28000c1e1b00 */
[----:B------:R-:W4:Y:S01]  /*0600*/  LDG.E.64 R6, desc[UR14][R6.64] ;  /* 0x0000000e06067981 */ /* 0x000f22000c1e1b00 */
[--C-:B------:R-:W-:Y:S02]  /*0610*/  DSETP.GEU.AND P0, PT, R14, |R16|.reuse, PT ;  /* 0x400000100e00722a */ /* 0x100fe40003f0e000 */
[----:B------:R-:W-:Y:S02]  /*0620*/  DADD R16, -RZ, |R16| ;  /* 0x00000000ff107229 */ /* 0x000fe40000000510 */
[----:B--2---:R-:W-:-:S08]  /*0630*/  DADD R20, R22, -R20 ;  /* 0x0000000016147229 */ /* 0x004fd00000000814 */
[----:B------:R-:W-:Y:S02]  /*0640*/  FSEL R16, R16, R14, !P0 ;  /* 0x0000000e10107208 */ /* 0x000fe40004000000 */
[----:B------:R-:W-:Y:S01]  /*0650*/  FSEL R17, R17, R15, !P0 ;  /* 0x0000000f11117208 */ /* 0x000fe20004000000 */
[----:B------:R-:W-:-:S05]  /*0660*/  DADD R14, -RZ, |R20| ;  /* 0x00000000ff0e7229 */ /* 0x000fca0000000514 */
[----:B------:R-:W-:Y:S01]  /*0670*/  DSETP.GEU.AND P0, PT, R16, |R20|, PT ;  /* 0x400000141000722a */ /* 0x000fe20003f0e000 */
[----:B------:R-:W-:-:S04]  /*0680*/  VIADD R21, R5, 0x700 ;  /* 0x0000070005157836 */ /* 0x000fc80000000000 */
[----:B------:R-:W-:Y:S01]  /*0690*/  IMAD.WIDE.U32 R22, R21, 0x8, R8 ;  /* 0x0000000815167825 */ /* 0x000fe200078e0008 */
[----:B---3--:R-:W-:-:S03]  /*06a0*/  DADD R18, R12, -R18 ;  /* 0x000000000c127229 */ /* 0x008fc60000000812 */
[----:B------:R-:W-:Y:S02]  /*06b0*/  IMAD.WIDE.U32 R12, R21, 0x8, R10 ;  /* 0x00000008150c7825 */ /* 0x000fe400078e000a */
[----:B------:R-:W2:Y:S04]  /*06c0*/  LDG.E.64 R22, desc[UR14][R22.64] ;  /* 0x0000000e16167981 */ /* 0x000ea8000c1e1b00 */
[----:B------:R-:W2:Y:S01]  /*06d0*/  LDG.E.64 R12, desc[UR14][R12.64] ;  /* 0x0000000e0c0c7981 */ /* 0x000ea2000c1e1b00 */
[----:B------:R-:W-:Y:S01]  /*06e0*/  FSEL R21, R15, R17, !P0 ;  /* 0x000000110f157208 */ /* 0x000fe20004000000 */
[----:B------:R-:W-:Y:S01]  /*06f0*/  VIADD R15, R5, 0x800 ;  /* 0x00000800050f7836 */ /* 0x000fe20000000000 */
[----:B------:R-:W-:-:S03]  /*0700*/  FSEL R20, R14, R16, !P0 ;  /* 0x000000100e147208 */ /* 0x000fc60004000000 */
        /* <DEDUP_REMOVED lines=9> */
[----:B----4-:R-:W-:Y:S02]  /*07a0*/  DADD R6, R24, -R6 ;  /* 0x0000000018067229 */ /* 0x010fe40000000806 */
[----:B------:R-:W-:-:S04]  /*07b0*/  IMAD.WIDE.U32 R24, R19, 0x8, R8 ;  /* 0x0000000813187825 */ /* 0x000fc800078e0008 */
[----:B------:R-:W-:Y:S02]  /*07c0*/  IMAD.WIDE.U32 R18, R19, 0x8, R10 ;  /* 0x0000000813127825 */ /* 0x000fe400078e000a */
[----:B------:R-:W4:Y:S04]  /*07d0*/  LDG.E.64 R24, desc[UR14][R24.64] ;  /* 0x0000000e18187981 */ /* 0x000f28000c1e1b00 */
[----:B------:R-:W4:Y:S01]  /*07e0*/  LDG.E.64 R18, desc[UR14][R18.64] ;  /* 0x0000000e12127981 */ /* 0x000f22000c1e1b00 */
[--C-:B------:R-:W-:Y:S02]  /*07f0*/  DSETP.GEU.AND P0, PT, R20, |R6|.reuse, PT ;  /* 0x400000061400722a */ /* 0x100fe40003f0e000 */
[----:B------:R-:W-:-:S10]  /*0800*/  DADD R6, -RZ, |R6| ;  /* 0x00000000ff067229 */ /* 0x000fd40000000506 */
[----:B------:R-:W-:Y:S02]  /*0810*/  FSEL R6, R6, R20, !P0 ;  /* 0x0000001406067208 */ /* 0x000fe40004000000 */
[----:B------:R-:W-:Y:S01]  /*0820*/  FSEL R7, R7, R21, !P0 ;  /* 0x0000001507077208 */ /* 0x000fe20004000000 */
[----:B------:R-:W-:Y:S01]  /*0830*/  VIADD R21, R5, 0xa00 ;  /* 0x00000a0005157836 */ /* 0x000fe20000000000 */
[----:B--2---:R-:W-:-:S03]  /*0840*/  DADD R12, R22, -R12 ;  /* 0x00000000160c7229 */ /* 0x004fc6000000080c */
[----:B------:R-:W-:-:S04]  /*0850*/  IMAD.WIDE.U32 R22, R21, 0x8, R8 ;  /* 0x0000000815167825 */ /* 0x000fc800078e0008 */
[----:B------:R-:W-:Y:S01]  /*0860*/  IMAD.WIDE.U32 R20, R21, 0x8, R10 ;  /* 0x0000000815147825 */ /* 0x000fe200078e000a */
[--C-:B------:R-:W-:Y:S01]  /*0870*/  DSETP.GEU.AND P0, PT, R6, |R12|.reuse, PT ;  /* 0x4000000c0600722a */ /* 0x100fe20003f0e000 */
[----:B------:R-:W2:Y:S01]  /*0880*/  LDG.E.64 R22, desc[UR14][R22.64] ;  /* 0x0000000e16167981 */ /* 0x000ea2000c1e1b00 */
[----:B------:R-:W-:-:S03]  /*0890*/  DADD R12, -RZ, |R12| ;  /* 0x00000000ff0c7229 */ /* 0x000fc6000000050c */
[----:B------:R-:W2:Y:S01]  /*08a0*/  LDG.E.64 R20, desc[UR14][R20.64] ;  /* 0x0000000e14147981 */ /* 0x000ea2000c1e1b00 */
[----:B---3--:R-:W-:-:S06]  /*08b0*/  DADD R14, R16, -R14 ;  /* 0x00000000100e7229 */ /* 0x008fcc000000080e */
        /* <DEDUP_REMOVED lines=9> */
[----:B------:R-:W-:Y:S02]  /*0950*/  FSEL R16, R14, R16, !P0 ;  /* 0x000000100e107208 */ /* 0x000fe40004000000 */
[----:B------:R-:W-:Y:S01]  /*0960*/  FSEL R17, R15, R17, !P0 ;  /* 0x000000110f117208 */ /* 0x000fe20004000000 */
[----:B----4-:R-:W-:Y:S01]  /*0970*/  DADD R18, R24, -R18 ;  /* 0x0000000018127229 */ /* 0x010fe20000000812 */
[----:B------:R-:W-:-:S04]  /*0980*/  VIADD R25, R5, 0xc00 ;  /* 0x00000c0005197836 */ /* 0x000fc80000000000 */
        /* <DEDUP_REMOVED lines=8> */
[----:B--2---:R-:W-:-:S08]  /*0a10*/  DADD R20, R22, -R20 ;  /* 0x0000000016147229 */ /* 0x004fd00000000814 */
[--C-:B------:R-:W-:Y:S02]  /*0a20*/  DADD R16, -RZ, |R20|.reuse ;  /* 0x00000000ff107229 */ /* 0x100fe40000000514 */
[----:B------:R-:W-:Y:S01]  /*0a30*/  DSETP.GEU.AND P0, PT, R18, |R20|, PT ;  /* 0x400000141200722a */ /* 0x000fe20003f0e000 */
[----:B------:R-:W-:-:S04]  /*0a40*/  VIADD R23, R5, 0xd00 ;  /* 0x00000d0005177836 */ /* 0x000fc80000000000 */
[----:B------:R-:W-:Y:S01]  /*0a50*/  IMAD.WIDE.U32 R20, R23, 0x8, R8 ;  /* 0x0000000817147825 */ /* 0x000fe200078e0008 */
[----:B---3--:R-:W-:-:S03]  /*0a60*/  DADD R12, R6, -R12 ;  /* 0x00000000060c7229 */ /* 0x008fc6000000080c */
[----:B------:R-:W-:Y:S01]  /*0a70*/  IMAD.WIDE.U32 R22, R23, 0x8, R10 ;  /* 0x0000000817167825 */ /* 0x000fe200078e000a */
[----:B------:R-:W-:Y:S01]  /*0a80*/  FSEL R6, R16, R18, !P0 ;  /* 0x0000001210067208 */ /* 0x000fe20004000000 */
[----:B------:R-:W2:Y:S01]  /*0a90*/  LDG.E.64 R20, desc[UR14][R20.64] ;  /* 0x0000000e14147981 */ /* 0x000ea2000c1e1b00 */
[----:B------:R-:W-:-:S03]  /*0aa0*/  FSEL R7, R17, R19, !P0 ;  /* 0x0000001311077208 */ /* 0x000fc60004000000 */
[----:B------:R-:W2:Y:S03]  /*0ab0*/  LDG.E.64 R22, desc[UR14][R22.64] ;  /* 0x0000000e16167981 */ /* 0x000ea6000c1e1b00 */
[--C-:B------:R-:W-:Y:S02]  /*0ac0*/  DSETP.GEU.AND P0, PT, R6, |R12|.reuse, PT ;  /* 0x4000000c0600722a */ /* 0x100fe40003f0e000 */
[----:B------:R-:W-:Y:S01]  /*0ad0*/  DADD R12, -RZ, |R12| ;  /* 0x00000000ff0c7229 */ /* 0x000fe2000000050c */
[----:B------:R-:W-:-:S04]  /*0ae0*/  VIADD R17, R5, 0xe00 ;  /* 0x00000e0005117836 */ /* 0x000fc80000000000 */
[----:B------:R-:W-:-:S05]  /*0af0*/  IMAD.WIDE.U32 R18, R17, 0x8, R8 ;  /* 0x0000000811127825 */ /* 0x000fca00078e0008 */
[----:B------:R-:W-:Y:S01]  /*0b00*/  FSEL R12, R12, R6, !P0 ;  /* 0x000000060c0c7208 */ /* 0x000fe20004000000 */
[----:B------:R-:W3:Y:S01]  /*0b10*/  LDG.E.64 R18, desc[UR14][R18.64] ;  /* 0x0000000e12127981 */ /* 0x000ee2000c1e1b00 */
[----:B------:R-:W-:Y:S01]  /*0b20*/  FSEL R13, R13, R7, !P0 ;  /* 0x000000070d0d7208 */ /* 0x000fe20004000000 */
[----:B------:R-:W-:-:S04]  /*0b30*/  IMAD.WIDE.U32 R6, R17, 0x8, R10 ;  /* 0x0000000811067825 */ /* 0x000fc800078e000a */
[----:B------:R-:W-:Y:S02]  /*0b40*/  VIADD R17, R5, 0xf00 ;  /* 0x00000f0005117836 */ /* 0x000fe40000000000 */
[----:B------:R-:W3:Y:S01]  /*0b50*/  LDG.E.64 R6, desc[UR14][R6.64] ;  /* 0x0000000e06067981 */ /* 0x000ee2000c1e1b00 */
[----:B----4-:R-:W-:Y:S01]  /*0b60*/  DADD R24, R14, -R24 ;  /* 0x000000000e187229 */ /* 0x010fe20000000818 */
        /* <DEDUP_REMOVED lines=9> */
[----:B--2---:R-:W-:-:S08]  /*0c00*/  DADD R20, R20, -R22 ;  /* 0x0000000014147229 */ /* 0x004fd00000000816 */
[--C-:B------:R-:W-:Y:S02]  /*0c10*/  DSETP.GEU.AND P0, PT, R12, |R20|.reuse, PT ;  /* 0x400000140c00722a */ /* 0x100fe40003f0e000 */
[----:B------:R-:W-:Y:S02]  /*0c20*/  DADD R20, -RZ, |R20| ;  /* 0x00000000ff147229 */ /* 0x000fe40000000514 */
[----:B---3--:R-:W-:-:S08]  /*0c30*/  DADD R6, R18, -R6 ;  /* 0x0000000012067229 */ /* 0x008fd00000000806 */
[----:B------:R-:W-:Y:S02]  /*0c40*/  FSEL R12, R20, R12, !P0 ;  /* 0x0000000c140c7208 */ /* 0x000fe40004000000 */
[----:B------:R-:W-:Y:S01]  /*0c50*/  FSEL R13, R21, R13, !P0 ;  /* 0x0000000d150d7208 */ /* 0x000fe20004000000 */
[----:B------:R-:W-:-:S05]  /*0c60*/  DADD R18, -RZ, |R6| ;  /* 0x00000000ff127229 */ /* 0x000fca0000000506 */
[----:B------:R-:W-:Y:S01]  /*0c70*/  DSETP.GEU.AND P0, PT, R12, |R6|, PT ;  /* 0x400000060c00722a */ /* 0x000fe20003f0e000 */
[----:B------:R-:W-:-:S05]  /*0c80*/  ISETP.NE.AND P1, PT, R26, RZ, PT ;  /* 0x000000ff1a00720c */ /* 0x000fca0003f25270 */
[----:B------:R-:W-:Y:S02]  /*0c90*/  FSEL R6, R18, R12, !P0 ;  /* 0x0000000c12067208 */ /* 0x000fe40004000000 */
[----:B------:R-:W-:Y:S01]  /*0ca0*/  FSEL R7, R19, R13, !P0 ;  /* 0x0000000d13077208 */ /* 0x000fe20004000000 */
[----:B------:R-:W-:Y:S02]  /*0cb0*/  VIADD R4, R4, 0x1000 ;  /* 0x0000100004047836 */ /* 0x000fe40000000000 */
[----:B------:R-:W-:Y:S01]  /*0cc0*/  VIADD R5, R5, 0x1000 ;  /* 0x0000100005057836 */ /* 0x000fe20000000000 */
[----:B----4-:R-:W-:-:S08]  /*0cd0*/  DADD R14, R14, -R16 ;  /* 0x000000000e0e7229 */ /* 0x010fd00000000810 */
[--C-:B------:R-:W-:Y:S02]  /*0ce0*/  DADD R12, -RZ, |R14|.reuse ;  /* 0x00000000ff0c7229 */ /* 0x100fe4000000050e */
[----:B------:R-:W-:-:S08]  /*0cf0*/  DSETP.GEU.AND P0, PT, R6, |R14|, PT ;  /* 0x4000000e0600722a */ /* 0x000fd00003f0e000 */
[----:B------:R-:W-:Y:S02]  /*0d00*/  FSEL R22, R12, R6, !P0 ;  /* 0x000000060c167208 */ /* 0x000fe40004000000 */
[----:B------:R-:W-:Y:S01]  /*0d10*/  FSEL R23, R13, R7, !P0 ;  /* 0x000000070d177208 */ /* 0x000fe20004000000 */
[----:B------:R-:W-:Y:S06]  /*0d20*/  @P1 BRA `(.L_x_182) ;  /* 0xfffffff400701947 */ /* 0x000fec000383ffff */
[----:B------:R-:W-:Y:S05]  /*0d30*/  BSYNC.RECONVERGENT B3 ;  /* 0x0000000000037941 */ /* 0x000fea0003800200 */
.L_x_181:
[----:B------:R-:W-:-:S07]  /*0d40*/  VIADD R4, R4, 0xfffff800 ;  /* 0xfffff80004047836 */ /* 0x000fce0000000000 */
.L_x_180:
[----:B------:R-:W-:Y:S05]  /*0d50*/  BSYNC.RECONVERGENT B2 ;  /* 0x0000000000027941 */ /* 0x000fea0003800200 */
.L_x_179:
[----:B------:R-:W-:-:S13]  /*0d60*/  ISETP.NE.AND P0, PT, R3, RZ, PT ;  /* 0x000000ff0300720c */ /* 0x000fda0003f05270 */
[----:B------:R-:W-:Y:S05]  /*0d70*/  @!P0 BRA `(.L_x_178) ;  /* 0x0000000800808947 */ /* 0x000fea0003800000 */
[----:B------:R-:W-:Y:S01]  /*0d80*/  ISETP.GE.U32.AND P1, PT, R3, 0x8, PT ;  /* 0x000000080300780c */ /* 0x000fe20003f26070 */
[----:B------:R-:W-:Y:S01]  /*0d90*/  BSSY.RECONVERGENT B2, `(.L_x_183) ;  /* 0x0000058000027945 */ /* 0x000fe20003800200 */
[----:B------:R-:W-:-:S04]  /*0da0*/  LOP3.LUT R5, R2, 0x7, RZ, 0xc0, !PT ;  /* 0x0000000702057812 */ /* 0x000fc800078ec0ff */
[----:B------:R-:W-:-:S07]  /*0db0*/  ISETP.NE.AND P0, PT, R5, RZ, PT ;  /* 0x000000ff0500720c */ /* 0x000fce0003f05270 */
[----:B------:R-:W-:Y:S06]  /*0dc0*/  @!P1 BRA `(.L_x_184) ;  /* 0x0000000400509947 */ /* 0x000fec0003800000 */
        /* <DEDUP_REMOVED lines=8> */
[----:B------:R-:W-:-:S04]  /*0e50*/  VIADD R15, R3, 0x100 ;  /* 0x00000100030f7836 */ /* 0x000fc80000000000 */
[----:B------:R-:W-:-:S04]  /*0e60*/  IMAD.WIDE.U32 R24, R15, 0x8, R8 ;  /* 0x000000080f187825 */ /* 0x000fc800078e0008 */
[----:B------:R-:W-:Y:S02]  /*0e70*/  IMAD.WIDE.U32 R14, R15, 0x8, R6 ;  /* 0x000000080f0e7825 */ /* 0x000fe400078e0006 */
[----:B------:R-:W3:Y:S04]  /*0e80*/  LDG.E.64 R24, desc[UR14][R24.64] ;  /* 0x0000000e18187981 */ /* 0x000ee8000c1e1b00 */
[----:B------:R-:W3:Y:S01]  /*0e90*/  LDG.E.64 R14, desc[UR14][R14.64] ;  /* 0x0000000e0e0e7981 */ /* 0x000ee2000c1e1b00 */
[----:B------:R-:W-:-:S04]  /*0ea0*/  VIADD R19, R3, 0x200 ;  /* 0x0000020003137836 */ /* 0x000fc80000000000 */
[----:B------:R-:W-:-:S04]  /*0eb0*/  IMAD.WIDE.U32 R16, R19, 0x8, R8 ;  /* 0x0000000813107825 */ /* 0x000fc800078e0008 */
[----:B------:R-:W-:Y:S02]  /*0ec0*/  IMAD.WIDE.U32 R18, R19, 0x8, R6 ;  /* 0x0000000813127825 */ /* 0x000fe400078e0006 */
[----:B------:R-:W4:Y:S04]  /*0ed0*/  LDG.E.64 R16, desc[UR14][R16.64] ;  /* 0x0000000e10107981 */ /* 0x000f28000c1e1b00 */
[----:B------:R-:W4:Y:S01]  /*0ee0*/  LDG.E.64 R18, desc[UR14][R18.64] ;  /* 0x0000000e12127981 */ /* 0x000f22000c1e1b00 */
[----:B------:R-:W-:Y:S01]  /*0ef0*/  VIADD R13, R3, 0x300 ;  /* 0x00000300030d7836 */ /* 0x000fe20000000000 */
[----:B--2---:R-:W-:-:S03]  /*0f00*/  DADD R20, R10, -R20 ;  /* 0x000000000a147229 */ /* 0x004fc60000000814 */
[----:B------:R-:W-:-:S04]  /*0f10*/  IMAD.WIDE.U32 R10, R13, 0x8, R8 ;  /* 0x000000080d0a7825 */ /* 0x000fc800078e0008 */
[----:B------:R-:W-:Y:S02]  /*0f20*/  IMAD.WIDE.U32 R12, R13, 0x8, R6 ;  /* 0x000000080d0c7825 */ /* 0x000fe400078e0006 */
[----:B------:R-:W2:Y:S04]  /*0f30*/  LDG.E.64 R10, desc[UR14][R10.64] ;  /* 0x0000000e0a0a7981 */ /* 0x000ea8000c1e1b00 */
[----:B------:R-:W2:Y:S01]  /*0f40*/  LDG.E.64 R12, desc[UR14][R12.64] ;  /* 0x0000000e0c0c7981 */ /* 0x000ea2000c1e1b00 */
[--C-:B------:R-:W-:Y:S02]  /*0f50*/  DSETP.GEU.AND P1, PT, R22, |R20|.reuse, PT ;  /* 0x400000141600722a */ /* 0x100fe40003f2e000 */
[----:B------:R-:W-:Y:S02]  /*0f60*/  DADD R20, -RZ, |R20| ;  /* 0x00000000ff147229 */ /* 0x000fe40000000514 */
[----:B---3--:R-:W-:-:S08]  /*0f70*/  DADD R14, R24, -R14 ;  /* 0x00000000180e7229 */ /* 0x008fd0000000080e */
[----:B------:R-:W-:Y:S02]  /*0f80*/  FSEL R20, R20, R22, !P1 ;  /* 0x0000001614147208 */ /* 0x000fe40004800000 */
[----:B------:R-:W-:Y:S01]  /*0f90*/  FSEL R21, R21, R23, !P1 ;  /* 0x0000001715157208 */ /* 0x000fe20004800000 */
[----:B------:R-:W-:Y:S01]  /*0fa0*/  DADD R22, -RZ, |R14| ;  /* 0x00000000ff167229 */ /* 0x000fe2000000050e */
[----:B------:R-:W-:-:S04]  /*0fb0*/  VIADD R25, R3, 0x400 ;  /* 0x0000040003197836 */ /* 0x000fc80000000000 */
[----:B------:R-:W-:Y:S02]  /*0fc0*/  DSETP.GEU.AND P1, PT, R20, |R14|, PT ;  /* 0x4000000e1400722a */ /* 0x000fe40003f2e000 */
[----:B----4-:R-:W-:Y:S01]  /*0fd0*/  DADD R18, R16, -R18 ;  /* 0x0000000010127229 */ /* 0x010fe20000000812 */
[----:B------:R-:W-:-:S03]  /*0fe0*/  IMAD.WIDE.U32 R16, R25, 0x8, R8 ;  /* 0x0000000819107825 */ /* 0x000fc600078e0008 */
[----:B------:R-:W-:Y:S02]  /*0ff0*/  FSEL R14, R22, R20, !P1 ;  /* 0x00000014160e7208 */ /* 0x000fe40004800000 */
[----:B------:R-:W-:Y:S01]  /*1000*/  FSEL R15, R23, R21, !P1 ;  /* 0x00000015170f7208 */ /* 0x000fe20004800000 */
[----:B------:R-:W-:Y:S01]  /*1010*/  IMAD.WIDE.U32 R20, R25, 0x8, R6 ;  /* 0x0000000819147825 */ /* 0x000fe200078e0006 */
[----:B------:R-:W3:Y:S03]  /*1020*/  LDG.E.64 R16, desc[UR14][R16.64] ;  /* 0x0000000e10107981 */ /* 0x000ee6000c1e1b00 */
[----:B------:R-:W-:Y:S01]  /*1030*/  VIADD R25, R3, 0x500 ;  /* 0x0000050003197836 */ /* 0x000fe20000000000 */
[--C-:B------:R-:W-:Y:S01]  /*1040*/  DSETP.GEU.AND P1, PT, R14, |R18|.reuse, PT ;  /* 0x400000120e00722a */ /* 0x100fe20003f2e000 */
[----:B------:R-:W3:Y:S01]  /*1050*/  LDG.E.64 R20, desc[UR14][R20.64] ;  /* 0x0000000e14147981 */ /* 0x000ee2000c1e1b00 */
[----:B------:R-:W-:Y:S01]  /*1060*/  DADD R18, -RZ, |R18| ;  /* 0x00000000ff127229 */ /* 0x000fe20000000512 */
[----:B------:R-:W-:-:S04]  /*1070*/  IMAD.WIDE.U32 R22, R25, 0x8, R8 ;  /* 0x0000000819167825 */ /* 0x000fc800078e0008 */
[----:B------:R-:W-:Y:S02]  /*1080*/  IMAD.WIDE.U32 R24, R25, 0x8, R6 ;  /* 0x0000000819187825 */ /* 0x000fe400078e0006 */
[----:B------:R-:W4:Y:S03]  /*1090*/  LDG.E.64 R22, desc[UR14][R22.64] ;  /* 0x0000000e16167981 */ /* 0x000f26000c1e1b00 */
[----:B------:R-:W-:Y:S01]  /*10a0*/  FSEL R15, R19, R15, !P1 ;  /* 0x0000000f130f7208 */ /* 0x000fe20004800000 */
[----:B------:R-:W4:Y:S01]  /*10b0*/  LDG.E.64 R24, desc[UR14][R24.64] ;  /* 0x0000000e18187981 */ /* 0x000f22000c1e1b00 */
[C---:B------:R-:W-:Y:S01]  /*10c0*/  VIADD R19, R3.reuse, 0x600 ;  /* 0x0000060003137836 */ /* 0x040fe20000000000 */
[----:B------:R-:W-:Y:S01]  /*10d0*/  FSEL R14, R18, R14, !P1 ;  /* 0x0000000e120e7208 */ /* 0x000fe20004800000 */
[----:B------:R-:W-:Y:S01]  /*10e0*/  VIADD R3, R3, 0x700 ;  /* 0x0000070003037836 */ /* 0x000fe20000000000 */
[----:B--2---:R-:W-:Y:S01]  /*10f0*/  DADD R10, R10, -R12 ;  /* 0x000000000a0a7229 */ /* 0x004fe2000000080c */
[----:B------:R-:W-:-:S04]  /*1100*/  IMAD.WIDE.U32 R12, R19, 0x8, R8 ;  /* 0x00000008130c7825 */ /* 0x000fc800078e0008 */
[----:B------:R-:W-:Y:S02]  /*1110*/  IMAD.WIDE.U32 R18, R19, 0x8, R6 ;  /* 0x0000000813127825 */ /* 0x000fe400078e0006 */
[----:B------:R-:W2:Y:S04]  /*1120*/  LDG.E.64 R12, desc[UR14][R12.64] ;  /* 0x0000000e0c0c7981 */ /* 0x000ea8000c1e1b00 */
[----:B------:R-:W2:Y:S01]  /*1130*/  LDG.E.64 R18, desc[UR14][R18.64] ;  /* 0x0000000e12127981 */ /* 0x000ea2000c1e1b00 */
[----:B------:R-:W-:-:S04]  /*1140*/  IMAD.WIDE.U32 R8, R3, 0x8, R8 ;  /* 0x0000000803087825 */ /* 0x000fc800078e0008 */
[----:B------:R-:W-:Y:S02]  /*1150*/  IMAD.WIDE.U32 R6, R3, 0x8, R6 ;  /* 0x0000000803067825 */ /* 0x000fe400078e0006 */
[----:B------:R-:W5:Y:S04]  /*1160*/  LDG.E.64 R8, desc[UR14][R8.64] ;  /* 0x0000000e08087981 */ /* 0x000f68000c1e1b00 */
[----:B------:R-:W5:Y:S01]  /*1170*/  LDG.E.64 R6, desc[UR14][R6.64] ;  /* 0x0000000e06067981 */ /* 0x000f62000c1e1b00 */
[--C-:B------:R-:W-:Y:S02]  /*1180*/  DSETP.GEU.AND P1, PT, R14, |R10|.reuse, PT ;  /* 0x4000000a0e00722a */ /* 0x100fe40003f2e000 */
[----:B------:R-:W-:Y:S02]  /*1190*/  DADD R10, -RZ, |R10| ;  /* 0x00000000ff0a7229 */ /* 0x000fe4000000050a */
[----:B---3--:R-:W-:-:S08]  /*11a0*/  DADD R16, R16, -R20 ;  /* 0x0000000010107229 */ /* 0x008fd00000000814 */
[----:B------:R-:W-:Y:S02]  /*11b0*/  FSEL R10, R10, R14, !P1 ;  /* 0x0000000e0a0a7208 */ /* 0x000fe40004800000 */
[----:B------:R-:W-:Y:S01]  /*11c0*/  FSEL R11, R11, R15, !P1 ;  /* 0x0000000f0b0b7208 */ /* 0x000fe20004800000 */
[----:B------:R-:W-:-:S05]  /*11d0*/  DADD R14, -RZ, |R16| ;  /* 0x00000000ff0e7229 */ /* 0x000fca0000000510 */
[----:B------:R-:W-:Y:S02]  /*11e0*/  DSETP.GEU.AND P1, PT, R10, |R16|, PT ;  /* 0x400000100a00722a */ /* 0x000fe40003f2e000 */
[----:B----4-:R-:W-:-:S04]  /*11f0*/  DADD R22, R22, -R24 ;  /* 0x0000000016167229 */ /* 0x010fc80000000818 */
[----:B------:R-:W-:Y:S02]  /*1200*/  FSEL R10, R14, R10, !P1 ;  /* 0x0000000a0e0a7208 */ /* 0x000fe40004800000 */
[----:B------:R-:W-:Y:S02]  /*1210*/  FSEL R11, R15, R11, !P1 ;  /* 0x0000000b0f0b7208 */ /* 0x000fe40004800000 */
[----:B------:R-:W-:-:S04]  /*1220*/  DADD R14, -RZ, |R22| ;  /* 0x00000000ff0e7229 */ /* 0x000fc80000000516 */
[----:B------:R-:W-:-:S06]  /*1230*/  DSETP.GEU.AND P1, PT, R10, |R22|, PT ;  /* 0x400000160a00722a */ /* 0x000fcc0003f2e000 */
[----:B------:R-:W-:Y:S02]  /*1240*/  FSEL R10, R14, R10, !P1 ;  /* 0x0000000a0e0a7208 */ /* 0x000fe40004800000 */
[----:B------:R-:W-:Y:S01]  /*1250*/  FSEL R11, R15, R11, !P1 ;  /* 0x0000000b0f0b7208 */ /* 0x000fe20004800000 */
[----:B------:R-:W-:Y:S01]  /*1260*/  VIADD R4, R4, 0x800 ;  /* 0x0000080004047836 */ /* 0x000fe20000000000 */
[----:B--2---:R-:W-:-:S08]  /*1270*/  DADD R12, R12, -R18 ;  /* 0x000000000c0c7229 */ /* 0x004fd00000000812 */
[--C-:B------:R-:W-:Y:S02]  /*1280*/  DADD R14, -RZ, |R12|.reuse ;  /* 0x00000000ff0e7229 */ /* 0x100fe4000000050c */
[----:B------:R-:W-:Y:S02]  /*1290*/  DSETP.GEU.AND P1, PT, R10, |R12|, PT ;  /* 0x4000000c0a00722a */ /* 0x000fe40003f2e000 */
[----:B-----5:R-:W-:-:S06]  /*12a0*/  DADD R6, R8, -R6 ;  /* 0x0000000008067229 */ /* 0x020fcc0000000806 */
[----:B------:R-:W-:Y:S02]  /*12b0*/  FSEL R8, R14, R10, !P1 ;  /* 0x0000000a0e087208 */ /* 0x000fe40004800000 */
[----:B------:R-:W-:Y:S01]  /*12c0*/  FSEL R9, R15, R11, !P1 ;  /* 0x0000000b0f097208 */ /* 0x000fe20004800000 */
[----:B------:R-:W-:-:S05]  /*12d0*/  DADD R10, -RZ, |R6| ;  /* 0x00000000ff0a7229 */ /* 0x000fca0000000506 */
[----:B------:R-:W-:-:S06]  /*12e0*/  DSETP.GEU.AND P1, PT, R8, |R6|, PT ;  /* 0x400000060800722a */ /* 0x000fcc0003f2e000 */
[----:B------:R-:W-:Y:S02]  /*12f0*/  FSEL R22, R10, R8, !P1 ;  /* 0x000000080a167208 */ /* 0x000fe40004800000 */
[----:B------:R-:W-:-:S07]  /*1300*/  FSEL R23, R11, R9, !P1 ;  /* 0x000000090b177208 */ /* 0x000fce0004800000 */
.L_x_184:
[----:B------:R-:W-:Y:S05]  /*1310*/  BSYNC.RECONVERGENT B2 ;  /* 0x0000000000027941 */ /* 0x000fea0003800200 */
.L_x_183:
        /* <DEDUP_REMOVED lines=10> */
[C---:B------:R-:W-:Y:S02]  /*13c0*/  VIADD R3, R5.reuse, 0x100 ;  /* 0x0000010005037836 */ /* 0x040fe40000000000 */
[----:B0-----:R-:W-:-:S06]  /*13d0*/  IMAD.WIDE.U32 R12, R5, 0x8, R20 ;  /* 0x00000008050c7825 */ /* 0x001fcc00078e0014 */
[----:B------:R-:W2:Y:S01]  /*13e0*/  LDG.E.64 R12, desc[UR14][R12.64] ;  /* 0x0000000e0c0c7981 */ /* 0x000ea2000c1e1b00 */
[----:B-1----:R-:W-:-:S06]  /*13f0*/  IMAD.WIDE.U32 R14, R5, 0x8, R18 ;  /* 0x00000008050e7825 */ /* 0x002fcc00078e0012 */
[----:B------:R-:W2:Y:S01]  /*1400*/  LDG.E.64 R14, desc[UR14][R14.64] ;  /* 0x0000000e0e0e7981 */ /* 0x000ea2000c1e1b00 */
[----:B------:R-:W-:-:S04]  /*1410*/  IMAD.WIDE.U32 R10, R3, 0x8, R20 ;  /* 0x00000008030a7825 */ /* 0x000fc800078e0014 */
[----:B------:R-:W-:Y:S02]  /*1420*/  IMAD.WIDE.U32 R2, R3, 0x8, R18 ;  /* 0x0000000803027825 */ /* 0x000fe400078e0012 */
[----:B------:R-:W3:Y:S02]  /*1430*/  LDG.E.64 R10, desc[UR14][R10.64] ;  /* 0x0000000e0a0a7981 */ /* 0x000ee4000c1e1b00 */
[----:B------:R-:W-:Y:S02]  /*1440*/  VIADD R9, R5, 0x200 ;  /* 0x0000020005097836 */ /* 0x000fe40000000000 */
[----:B------:R-:W3:Y:S02]  /*1450*/  LDG.E.64 R2, desc[UR14][R2.64] ;  /* 0x0000000e02027981 */ /* 0x000ee4000c1e1b00 */
[----:B------:R-:W-:-:S04]  /*1460*/  IMAD.WIDE.U32 R6, R9, 0x8, R20 ;  /* 0x0000000809067825 */ /* 0x000fc800078e0014 */
[----:B------:R-:W-:Y:S02]  /*1470*/  IMAD.WIDE.U32 R8, R9, 0x8, R18 ;  /* 0x0000000809087825 */ /* 0x000fe400078e0012 */
[----:B------:R-:W4:Y:S02]  /*1480*/  LDG.E.64 R6, desc[UR14][R6.64] ;  /* 0x0000000e06067981 */ /* 0x000f24000c1e1b00 */
[----:B------:R-:W-:Y:S02]  /*1490*/  VIADD R5, R5, 0x300 ;  /* 0x0000030005057836 */ /* 0x000fe40000000000 */
[----:B------:R-:W4:Y:S02]  /*14a0*/  LDG.E.64 R8, desc[UR14][R8.64] ;  /* 0x0000000e08087981 */ /* 0x000f24000c1e1b00 */
[----:B------:R-:W-:-:S04]  /*14b0*/  IMAD.WIDE.U32 R24, R5, 0x8, R20 ;  /* 0x0000000805187825 */ /* 0x000fc800078e0014 */
[----:B------:R-:W-:Y:S02]  /*14c0*/  IMAD.WIDE.U32 R20, R5, 0x8, R18 ;  /* 0x0000000805147825 */ /* 0x000fe400078e0012 */
        /* <DEDUP_REMOVED lines=23> */
.L_x_186:
[----:B------:R-:W-:Y:S05]  /*1640*/  BSYNC.RECONVERGENT B2 ;  /* 0x0000000000027941 */ /* 0x000fea0003800200 */
.L_x_185:
[----:B------:R-:W-:Y:S05]  /*1650*/  @!P0 BRA `(.L_x_178) ;  /* 0x0000000000488947 */ /* 0x000fea0003800000 */
[----:B------:R-:W0:Y:S01]  /*1660*/  LDC.64 R2, c[0x0][0x380] ;  /* 0x0000e000ff027b82 */ /* 0x000e220000000a00 */
[----:B------:R-:W-:Y:S02]  /*1670*/  IMAD.U32 R15, RZ, RZ, UR13 ;  /* 0x0000000dff0f7e24 */ /* 0x000fe4000f8e00ff */
[----:B------:R-:W-:Y:S02]  /*1680*/  IMAD.MOV R16, RZ, RZ, -R16 ;  /* 0x000000ffff107224 */ /* 0x000fe400078e0a10 */
[----:B------:R-:W-:-:S03]  /*1690*/  IMAD R15, R15, 0x800, R4 ;  /* 0x000008000f0f7824 */ /* 0x000fc600078e0204 */
[----:B------:R-:W1:Y:S04]  /*16a0*/  LDC.64 R6, c[0x0][0x388] ;  /* 0x0000e200ff067b82 */ /* 0x000e680000000a00 */
.L_x_187:
[----:B0-----:R-:W-:-:S04]  /*16b0*/  IMAD.WIDE.U32 R4, R15, 0x8, R2 ;  /* 0x000000080f047825 */ /* 0x001fc800078e0002 */
[C---:B-1----:R-:W-:Y:S02]  /*16c0*/  IMAD.WIDE.U32 R8, R15.reuse, 0x8, R6 ;  /* 0x000000080f087825 */ /* 0x042fe400078e0006 */
        /* <DEDUP_REMOVED lines=11> */
.L_x_178:
[----:B------:R-:W-:Y:S05]  /*1780*/  BSYNC.RECONVERGENT B1 ;  /* 0x0000000000017941 */ /* 0x000fea0003800200 */
.L_x_177:
[----:B------:R-:W-:-:S09]  /*1790*/  UISETP.GE.U32.AND UP0, UPT, UR9, 0x100, UPT ;  /* 0x000001000900788c */ /* 0x000fd2000bf06070 */
        /* <DEDUP_REMOVED lines=76> */
.L_x_188:
[----:B------:R-:W-:Y:S01]  /*1c60*/  LOP3.LUT R2, R0, 0x3e0, RZ, 0xc0, !PT ;  /* 0x000003e000027812 */ /* 0x000fe200078ec0ff */
[----:B------:R-:W0:Y:S04]  /*1c70*/  S2R R8, SR_LANEID ;  /* 0x0000000000087919 */ /* 0x000e280000000000 */
[----:B------:R-:W-:Y:S01]  /*1c80*/  VIADD R3, R2, 0x20 ;  /* 0x0000002002037836 */ /* 0x000fe20000000000 */
[----:B------:R-:W-:-:S04]  /*1c90*/  LOP3.LUT R2, RZ, R2, RZ, 0x33, !PT ;  /* 0x00000002ff027212 */ /* 0x000fc800078e33ff */
[----:B------:R-:W-:Y:S01]  /*1ca0*/  ISETP.GT.U32.AND P0, PT, R3, UR9, PT ;  /* 0x0000000903007c0c */ /* 0x000fe2000bf04070 */
[----:B------:R-:W-:-:S05]  /*1cb0*/  VIADD R2, R2, UR9 ;  /* 0x0000000902027c36 */ /* 0x000fca0008000000 */
[----:B------:R-:W-:-:S05]  /*1cc0*/  SEL R3, R2, 0x1f, P0 ;  /* 0x0000001f02037807 */ /* 0x000fca0000000000 */
[----:B------:R-:W-:Y:S04]  /*1cd0*/  SHFL.DOWN PT, R4, R22, 0x1, R3 ;  /* 0x0820000016047989 */ /* 0x000fe800000e0003 */
[----:B------:R-:W1:Y:S01]  /*1ce0*/  SHFL.DOWN PT, R5, R23, 0x1, R3 ;  /* 0x0820000017057989 */ /* 0x000e6200000e0003 */
[----:B0-----:R-:W-:Y:S01]  /*1cf0*/  ISETP.GE.AND P0, PT, R8, R3, PT ;  /* 0x000000030800720c */ /* 0x001fe20003f06270 */
        /* <DEDUP_REMOVED lines=9> */
[----:B------:R-:W0:Y:S03]  /*1d90*/  SHFL.DOWN PT, R7, R5, 0x2, R3 ;  /* 0x0840000005077989 */ /* 0x000e2600000e0003 */
[----:B0-----:R-:W-:Y:S01]  /*1da0*/  DSETP.GEU.AND P1, PT, R4, R6, PT ;  /* 0x000000060400722a */ /* 0x001fe20003f2e000 */
[----:B------:R-:W-:-:S05]  /*1db0*/  VIADD R4, R8, 0x4 ;  /* 0x0000000408047836 */ /* 0x000fca0000000000 */
[----:B------:R-:W-:Y:S02]  /*1dc0*/  @!P0 FSEL R2, R6, R2, !P1 ;  /* 0x0000000206028208 */ /* 0x000fe40004800000 */
[----:B------:R-:W-:Y:S02]  /*1dd0*/  @!P0 FSEL R5, R7, R5, !P1 ;  /* 0x0000000507058208 */ /* 0x000fe40004800000 */
        /* <DEDUP_REMOVED lines=10> */
[----:B------:R-:W-:Y:S01]  /*1e80*/  IMAD.MOV.U32 R4, RZ, RZ, R2 ;  /* 0x000000ffff047224 */ /* 0x000fe200078e0002 */
[C---:B------:R-:W-:Y:S02]  /*1e90*/  ISETP.NE.AND P0, PT, R8.reuse, RZ, PT ;  /* 0x000000ff0800720c */ /* 0x040fe40003f05270 */
[----:B------:R-:W0:Y:S11]  /*1ea0*/  SHFL.DOWN PT, R7, R5, 0x8, R3 ;  /* 0x0900000005077989 */ /* 0x000e3600000e0003 */
[----:B------:R-:W1:Y:S01]  /*1eb0*/  @!P0 S2R R9, SR_CgaCtaId ;  /* 0x0000000000098919 */ /* 0x000e620000008800 */
[----:B0-----:R-:W-:Y:S01]  /*1ec0*/  DSETP.GEU.AND P2, PT, R4, R6, PT ;  /* 0x000000060400722a */ /* 0x001fe20003f4e000 */
[----:B------:R-:W-:Y:S01]  /*1ed0*/  VIADD R4, R8, 0x10 ;  /* 0x0000001008047836 */ /* 0x000fe20000000000 */
[----:B------:R-:W-:-:S04]  /*1ee0*/  @!P0 MOV R8, 0x400 ;  /* 0x0000040000088802 */ /* 0x000fc80000000f00 */
[----:B------:R-:W-:Y:S02]  /*1ef0*/  @!P1 FSEL R2, R6, R2, !P2 ;  /* 0x0000000206029208 */ /* 0x000fe40005000000 */
[----:B------:R-:W-:Y:S02]  /*1f00*/  @!P1 FSEL R5, R7, R5, !P2 ;  /* 0x0000000507059208 */ /* 0x000fe40005000000 */
[----:B------:R-:W-:Y:S01]  /*1f10*/  ISETP.GT.AND P1, PT, R4, R3, PT ;  /* 0x000000030400720c */ /* 0x000fe20003f24270 */
[----:B------:R-:W-:Y:S01]  /*1f20*/  SHFL.DOWN PT, R6, R2, 0x10, R3 ;  /* 0x0a00000002067989 */ /* 0x000fe200000e0003 */
[----:B------:R-:W-:-:S03]  /*1f30*/  @!P0 SHF.R.U32.HI R4, RZ, 0x2, R0 ;  /* 0x00000002ff048819 */ /* 0x000fc60000011600 */
[----:B------:R0:W2:Y:S01]  /*1f40*/  SHFL.DOWN PT, R7, R5, 0x10, R3 ;  /* 0x0a00000005077989 */ /* 0x0000a200000e0003 */
[----:B------:R-:W-:Y:S02]  /*1f50*/  @!P0 LOP3.LUT R4, R4, 0xf8, RZ, 0xc0, !PT ;  /* 0x000000f804048812 */ /* 0x000fe400078ec0ff */
[----:B-1----:R-:W-:-:S05]  /*1f60*/  @!P0 LEA R9, R9, R8, 0x18 ;  /* 0x0000000809098211 */ /* 0x002fca00078ec0ff */
[----:B------:R-:W-:Y:S02]  /*1f70*/  @!P0 IMAD.IADD R9, R4, 0x1, R9 ;  /* 0x0000000104098824 */ /* 0x000fe400078e0209 */
[----:B0-----:R-:W-:-:S06]  /*1f80*/  IMAD.MOV.U32 R3, RZ, RZ, R5 ;  /* 0x000000ffff037224 */ /* 0x001fcc00078e0005 */
[----:B--2---:R-:W-:-:S06]  /*1f90*/  DSETP.GEU.AND P2, PT, R2, R6, PT ;  /* 0x000000060200722a */ /* 0x004fcc0003f4e000 */
[----:B------:R-:W-:Y:S02]  /*1fa0*/  @!P1 FSEL R5, R7, R5, !P2 ;  /* 0x0000000507059208 */ /* 0x000fe40005000000 */
[----:B------:R-:W-:-:S03]  /*1fb0*/  @!P1 FSEL R2, R6, R2, !P2 ;  /* 0x0000000206029208 */ /* 0x000fc60005000000 */
[----:B------:R-:W-:-:S05]  /*1fc0*/  IMAD.MOV.U32 R3, RZ, RZ, R5 ;  /* 0x000000ffff037224 */ /* 0x000fca00078e0005 */
[----:B------:R0:W-:Y:S01]  /*1fd0*/  @!P0 STS.64 [R9+0x8], R2 ;  /* 0x0000080209008388 */ /* 0x0001e20000000a00 */
[----:B------:R-:W-:Y:S01]  /*1fe0*/  BAR.SYNC.DEFER_BLOCKING 0x0 ;  /* 0x0000000000007b1d */ /* 0x000fe20000010000 */
[----:B------:R-:W-:-:S13]  /*1ff0*/  ISETP.NE.AND P0, PT, R0, RZ, PT ;  /* 0x000000ff0000720c */ /* 0x000fda0003f05270 */
[----:B0-----:R-:W-:Y:S05]  /*2000*/  @P0 BRA `(.L_x_189) ;  /* 0x0000002400d80947 */ /* 0x001fea0003800000 */
[----:B------:R-:W0:Y:S01]  /*2010*/  S2UR UR5, SR_CgaCtaId ;  /* 0x00000000000579c3 */ /* 0x000e220000008800 */
[----:B------:R-:W-:Y:S01]  /*2020*/  UMOV UR4, 0x400 ;  /* 0x0000040000047882 */ /* 0x000fe20000000000 */
[----:B------:R-:W-:Y:S02]  /*2030*/  UISETP.GT.U32.AND UP0, UPT, UR9, 0x20, UPT ;  /* 0x000000200900788c */ /* 0x000fe4000bf04070 */
[----:B------:R-:W-:-:S04]  /*2040*/  UISETP.GT.U32.AND UP1, UPT, UR9, 0x40, UPT ;  /* 0x000000400900788c */ /* 0x000fc8000bf24070 */
[----:B------:R-:W-:Y:S01]  /*2050*/  PLOP3.LUT P3, PT, PT, PT, UP0, 0x80, 0x8 ;  /* 0x000000000008781c */ /* 0x000fe20003f6f008 */
[----:B------:R-:W-:Y:S01]  /*2060*/  UISETP.GT.U32.AND UP0, UPT, UR9, 0x60, UPT ;  /* 0x000000600900788c */ /* 0x000fe2000bf04070 */
[----:B------:R-:W-:Y:S01]  /*2070*/  PLOP3.LUT P2, PT, PT, PT, UP1, 0x80, 0x8 ;  /* 0x000000000008781c */ /* 0x000fe20003f4f018 */
        /* <DEDUP_REMOVED lines=8> */
[----:B------:R-:W-:Y:S01]  /*2100*/  PLOP3.LUT P1, PT, PT, PT, UP0, 0x80, 0x8 ;  /* 0x000000000008781c */ /* 0x000fe20003f2f008 */
[----:B------:R-:W-:Y:S01]  /*2110*/  IMAD.MOV.U32 R2, RZ, RZ, R13 ;  /* 0x000000ffff027224 */ /* 0x000fe200078e000d */
[----:B------:R-:W0:Y:S01]  /*2120*/  LDS.128 R8, [UR4+0x30] ;  /* 0x00003004ff087984 */ /* 0x000e220008000c00 */
[----:B------:R-:W-:Y:S01]  /*2130*/  IMAD.MOV.U32 R3, RZ, RZ, R0 ;  /* 0x000000ffff037224 */ /* 0x000fe200078e0000 */
[----:B------:R-:W-:-:S05]  /*2140*/  UISETP.GT.U32.AND UP0, UPT, UR9, 0x80, UPT ;  /* 0x000000800900788c */ /* 0x000fca000bf04070 */
[----:B------:R-:W-:-:S06]  /*2150*/  DSETP.GEU.AND P3, PT, R2, R14, PT ;  /* 0x0000000e0200722a */ /* 0x000fcc0003f6e000 */
[----:B------:R-:W-:Y:S02]  /*2160*/  @P2 FSEL R13, R14, R13, !P3 ;  /* 0x0000000d0e0d2208 */ /* 0x000fe40005800000 */
[----:B------:R-:W-:Y:S02]  /*2170*/  @P2 FSEL R0, R15, R0, !P3 ;  /* 0x000000000f002208 */ /* 0x000fe40005800000 */
[----:B------:R-:W-:Y:S01]  /*2180*/  PLOP3.LUT P2, PT, PT, PT, UP0, 0x80, 0x8 ;  /* 0x000000000008781c */ /* 0x000fe20003f4f008 */
[----:B------:R-:W-:Y:S01]  /*2190*/  IMAD.MOV.U32 R2, RZ, RZ, R13 ;  /* 0x000000ffff027224 */ /* 0x000fe200078e000d */
[----:B------:R-:W-:Y:S01]  /*21a0*/  UISETP.GT.U32.AND UP0, UPT, UR9, 0xa0, UPT ;  /* 0x000000a00900788c */ /* 0x000fe2000bf04070 */
[----:B------:R-:W-:-:S06]  /*21b0*/  IMAD.MOV.U32 R3, RZ, RZ, R0 ;  /* 0x000000ffff037224 */ /* 0x000fcc00078e0000 */
[----:B-1----:R-:W-:Y:S01]  /*21c0*/  DSETP.GEU.AND P3, PT, R2, R4, PT ;  /* 0x000000040200722a */ /* 0x002fe20003f6e000 */
[----:B------:R-:W1:Y:S05]  /*21d0*/  LDS.64 R2, [UR4+0x40] ;  /* 0x00004004ff027984 */ /* 0x000e6a0008000a00 */
[----:B------:R-:W-:Y:S02]  /*21e0*/  @P1 FSEL R13, R4, R13, !P3 ;  /* 0x0000000d040d1208 */ /* 0x000fe40005800000 */
[----:B------:R-:W-:Y:S02]  /*21f0*/  @P1 FSEL R0, R5, R0, !P3 ;  /* 0x0000000005001208 */ /* 0x000fe40005800000 */
[----:B------:R-:W-:Y:S01]  /*2200*/  PLOP3.LUT P1, PT, PT, PT, UP0, 0x80, 0x8 ;  /* 0x000000000008781c */ /* 0x000fe20003f2f008 */
[----:B------:R-:W-:Y:S01]  /*2210*/  IMAD.MOV.U32 R4, RZ, RZ, R13 ;  /* 0x000000ffff047224 */ /* 0x000fe200078e000d */
[----:B------:R-:W-:Y:S01]  /*2220*/  UISETP.GT.U32.AND UP0, UPT, UR9, 0xc0, UPT ;  /* 0x000000c00900788c */ /* 0x000fe2000bf04070 */
[----:B------:R-:W-:-:S06]  /*2230*/  IMAD.MOV.U32 R5, RZ, RZ, R0 ;  /* 0x000000ffff057224 */ /* 0x000fcc00078e0000 */
[----:B------:R-:W-:-:S06]  /*2240*/  DSETP.GEU.AND P3, PT, R4, R6, PT ;  /* 0x000000060400722a */ /* 0x000fcc0003f6e000 */
[----:B------:R-:W-:Y:S02]  /*2250*/  @P2 FSEL R13, R6, R13, !P3 ;  /* 0x0000000d060d2208 */ /* 0x000fe40005800000 */
[----:B------:R-:W-:Y:S02]  /*2260*/  @P2 FSEL R0, R7, R0, !P3 ;  /* 0x0000000007002208 */ /* 0x000fe40005800000 */
[----:B------:R-:W-:Y:S01]  /*2270*/  PLOP3.LUT P2, PT, PT, PT, UP0, 0x80, 0x8 ;  /* 0x000000000008781c */ /* 0x000fe20003f4f008 */
[----:B------:R-:W-:Y:S01]  /*2280*/  IMAD.MOV.U32 R4, RZ, RZ, R13 ;  /* 0x000000ffff047224 */ /* 0x000fe200078e000d */
[----:B------:R-:W-:Y:S01]  /*2290*/  UISETP.GT.U32.AND UP0, UPT, UR9, 0xe0, UPT ;  /* 0x000000e00900788c */ /* 0x000fe2000bf04070 */
        /* <DEDUP_REMOVED lines=18> */
.L_x_174:
[----:B------:R-:W0:Y:S01]  /*23c0*/  S2R R0, SR_TID.X ;  /* 0x0000000000007919 */ /* 0x000e220000002100 */
[----:B------:R-:W1:Y:S01]  /*23d0*/  LDCU.128 UR16, c[0x0][0x380] ;  /* 0x00007000ff1077ac */ /* 0x000e620008000c00 */
[----:B------:R-:W-:Y:S02]  /*23e0*/  IMAD.U32 R5, RZ, RZ, UR13 ;  /* 0x0000000dff057e24 */ /* 0x000fe4000f8e00ff */
[----:B-1----:R-:W-:Y:S02]  /*23f0*/  IMAD.U32 R6, RZ, RZ, UR16 ;  /* 0x00000010ff067e24 */ /* 0x002fe4000f8e00ff */
[----:B------:R-:W-:Y:S02]  /*2400*/  IMAD.U32 R7, RZ, RZ, UR17 ;  /* 0x00000011ff077e24 */ /* 0x000fe4000f8e00ff */
[----:B------:R-:W-:Y:S02]  /*2410*/  IMAD.U32 R8, RZ, RZ, UR18 ;  /* 0x00000012ff087e24 */ /* 0x000fe4000f8e00ff */
[----:B------:R-:W-:-:S02]  /*2420*/  IMAD.U32 R9, RZ, RZ, UR19 ;  /* 0x00000013ff097e24 */ /* 0x000fc4000f8e00ff */
[----:B0-----:R-:W-:-:S04]  /*2430*/  IMAD R5, R5, 0x800, R0 ;  /* 0x0000080005057824 */ /* 0x001fc800078e0200 */
[----:B------:R-:W-:-:S04]  /*2440*/  IMAD.WIDE.U32 R16, R5, 0x8, R6 ;  /* 0x0000000805107825 */ /* 0x000fc800078e0006 */
[----:B------:R-:W-:Y:S01]  /*2450*/  IMAD.WIDE.U32 R4, R5, 0x8, R8 ;  /* 0x0000000805047825 */ /* 0x000fe200078e0008 */
        /* <DEDUP_REMOVED lines=11> */
[----:B---3--:R-:W-:-:S06]  /*2510*/  DADD R14, R22, -R24 ;  /* 0x00000000160e7229 */ /* 0x008fcc0000000818 */
[----:B------:R-:W-:Y:S02]  /*2520*/  DADD R22, -RZ, |R12| ;  /* 0x00000000ff167229 */ /* 0x000fe4000000050c */
[--C-:B------:R-:W-:Y:S02]  /*2530*/  DADD R24, -RZ, |R14|.reuse ;  /* 0x00000000ff187229 */ /* 0x100fe4000000050e */
[----:B------:R-:W-:Y:S02]  /*2540*/  DSETP.GEU.AND P0, PT, |R12|, |R14|, PT ;  /* 0x4000000e0c00722a */ /* 0x000fe40003f0e200 */
[----:B----4-:R-:W-:Y:S01]  /*2550*/  DADD R10, R2, -R10 ;  /* 0x00000000020a7229 */ /* 0x010fe2000000080a */
[----:B------:R-:W2:Y:S04]  /*2560*/  LDG.E.64 R14, desc[UR14][R16.64+0x2000] ;  /* 0x0020000e100e7981 */ /* 0x000ea8000c1e1b00 */
[----:B------:R-:W2:Y:S01]  /*2570*/  LDG.E.64 R2, desc[UR14][R4.64+0x2000] ;  /* 0x0020000e04027981 */ /* 0x000ea2000c1e1b00 */
[----:B------:R-:W-:-:S02]  /*2580*/  FSEL R22, R24, R22, !P0 ;  /* 0x0000001618167208 */ /* 0x000fc40004000000 */
[----:B------:R-:W-:Y:S01]  /*2590*/  FSEL R23, R25, R23, !P0 ;  /* 0x0000001719177208 */ /* 0x000fe20004000000 */
[--C-:B------:R-:W-:Y:S01]  /*25a0*/  DADD R24, -RZ, |R10|.reuse ;  /* 0x00000000ff187229 */ /* 0x100fe2000000050a */
[----:B------:R-:W3:Y:S04]  /*25b0*/  LDG.E.64 R12, desc[UR14][R4.64+0x2800] ;  /* 0x0028000e040c7981 */ /* 0x000ee8000c1e1b00 */
[----:B------:R-:W-:Y:S01]  /*25c0*/  DSETP.GEU.AND P0, PT, R22, |R10|, PT ;  /* 0x4000000a1600722a */ /* 0x000fe20003f0e000 */
[----:B------:R-:W3:Y:S01]  /*25d0*/  LDG.E.64 R10, desc[UR14][R16.64+0x2800] ;  /* 0x0028000e100a7981 */ /* 0x000ee2000c1e1b00 */
[----:B-----5:R-:W-:-:S04]  /*25e0*/  DADD R18, R18, -R20 ;  /* 0x0000000012127229 */ /* 0x020fc80000000814 */
[----:B------:R-:W-:Y:S02]  /*25f0*/  FSEL R20, R24, R22, !P0 ;  /* 0x0000001618147208 */ /* 0x000fe40004000000 */
[----:B------:R-:W-:Y:S02]  /*2600*/  FSEL R21, R25, R23, !P0 ;  /* 0x0000001719157208 */ /* 0x000fe40004000000 */
[----:B------:R-:W4:Y:S04]  /*2610*/  LDG.E.64 R22, desc[UR14][R16.64+0x3000] ;  /* 0x0030000e10167981 */ /* 0x000f28000c1e1b00 */
[----:B------:R-:W4:Y:S01]  /*2620*/  LDG.E.64 R24, desc[UR14][R4.64+0x3000] ;  /* 0x0030000e04187981 */ /* 0x000f22000c1e1b00 */
[--C-:B------:R-:W-:Y:S02]  /*2630*/  DSETP.GEU.AND P0, PT, R20, |R18|.reuse, PT ;  /* 0x400000121400722a */ /* 0x100fe40003f0e000 */
[----:B------:R-:W-:-:S02]  /*2640*/  DADD R18, -RZ, |R18| ;  /* 0x00000000ff127229 */ /* 0x000fc40000000512 */
[----:B------:R-:W-:Y:S01]  /*2650*/  DADD R26, R26, -R28 ;  /* 0x000000001a1a7229 */ /* 0x000fe2000000081c */
[----:B------:R-:W-:Y:S01]  /*2660*/  UISETP.GE.U32.AND UP0, UPT, UR9, UR5, UPT ;  /* 0x000000050900728c */ /* 0x000fe2000bf06070 */
[----:B--2---:R-:W-:-:S06]  /*2670*/  DADD R2, R14, -R2 ;  /* 0x000000000e027229 */ /* 0x004fcc0000000802 */
[----:B------:R-:W-:Y:S02]  /*2680*/  FSEL R14, R18, R20, !P0 ;  /* 0x00000014120e7208 */ /* 0x000fe40004000000 */
[----:B------:R-:W-:Y:S01]  /*2690*/  FSEL R15, R19, R21, !P0 ;  /* 0x00000015130f7208 */ /* 0x000fe20004000000 */
[----:B------:R-:W-:-:S05]  /*26a0*/  DADD R18, -RZ, |R2| ;  /* 0x00000000ff127229 */ /* 0x000fca0000000502 */
[----:B------:R-:W-:Y:S02]  /*26b0*/  DSETP.GEU.AND P0, PT, R14, |R2|, PT ;  /* 0x400000020e00722a */ /* 0x000fe40003f0e000 */
[----:B---3--:R-:W-:-:S04]  /*26c0*/  DADD R10, R10, -R12 ;  /* 0x000000000a0a7229 */ /* 0x008fc8000000080c */
[----:B------:R-:W-:Y:S02]  /*26d0*/  FSEL R2, R18, R14, !P0 ;  /* 0x0000000e12027208 */ /* 0x000fe40004000000 */
[----:B------:R-:W-:Y:S02]  /*26e0*/  FSEL R3, R19, R15, !P0 ;  /* 0x0000000f13037208 */ /* 0x000fe40004000000 */
[----:B------:R-:W-:Y:S02]  /*26f0*/  DADD R12, -RZ, |R10| ;  /* 0x00000000ff0c7229 */ /* 0x000fe4000000050a */
[----:B----4-:R-:W-:Y:S02]  /*2700*/  DADD R22, R22, -R24 ;  /* 0x0000000016167229 */ /* 0x010fe40000000818 */
        /* <DEDUP_REMOVED lines=12> */
[----:B------:R-:W-:Y:S02]  /*27d0*/  ULEA UR6, UR13, UR5, 0xb ;  /* 0x000000050d067291 */ /* 0x000fe4000f8e58ff */
[----:B------:R-:W-:Y:S01]  /*27e0*/  IMAD.U32 R3, RZ, RZ, UR5 ;  /* 0x00000005ff037e24 */ /* 0x000fe2000f8e00ff */
[----:B------:R-:W-:Y:S01]  /*27f0*/  UIADD3 UR11, UPT, UPT, UR10, -0x800, URZ ;  /* 0xfffff8000a0b7890 */ /* 0x000fe2000fffe0ff */
[----:B------:R-:W-:Y:S01]  /*2800*/  LOP3.LUT R2, RZ, R0, RZ, 0x33, !PT ;  /* 0x00000000ff027212 */ /* 0x000fe200078e33ff */
[----:B------:R-:W-:Y:S02]  /*2810*/  UMOV UR4, URZ ;  /* 0x000000ff00047c82 */ /* 0x000fe40008000000 */
[----:B------:R-:W-:Y:S01]  /*2820*/  UISETP.GT.U32.AND UP0, UPT, UR6, UR11, UPT ;  /* 0x0000000b0600728c */ /* 0x000fe2000bf04070 */
[----:B------:R-:W-:Y:S01]  /*2830*/  IADD3 R2, PT, PT, -R3, UR10, R2 ;  /* 0x0000000a03027c10 */ /* 0x000fe2000fffe102 */
[----:B------:R-:W-:Y:S01]  /*2840*/  IMAD.U32 R11, RZ, RZ, UR6 ;  /* 0x00000006ff0b7e24 */ /* 0x000fe2000f8e00ff */
[----:B------:R-:W-:Y:S01]  /*2850*/  UMOV UR7, UR6 ;  /* 0x0000000600077c82 */ /* 0x000fe20008000000 */
[----:B------:R-:W-:Y:S01]  /*2860*/  IMAD.U32 R3, RZ, RZ, UR13 ;  /* 0x0000000dff037e24 */ /* 0x000fe2000f8e00ff */
[----:B------:R-:W-:-:S02]  /*2870*/  UMOV UR8, UR6 ;  /* 0x0000000600087c82 */ /* 0x000fc40008000000 */
[----:B------:R-:W-:Y:S01]  /*2880*/  IADD3 R11, PT, PT, R11, 0x800, R0 ;  /* 0x000008000b0b7810 */ /* 0x000fe20007ffe000 */
[----:B------:R-:W-:Y:S01]  /*2890*/  IMAD R3, R3, -0x800, R2 ;  /* 0xfffff80003037824 */ /* 0x000fe200078e0202 */
[----:B------:R-:W-:Y:S06]  /*28a0*/  BRA.U UP0, `(.L_x_191) ;  /* 0x0000000500207547 */ /* 0x000fec000b800000 */
[----:B------:R-:W0:Y:S01]  /*28b0*/  LDC.64 R6, c[0x0][0x380] ;  /* 0x0000e000ff067b82 */ /* 0x000e220000000a00 */
[----:B------:R-:W1:Y:S07]  /*28c0*/  LDCU UR10, c[0x0][0x3b0] ;  /* 0x00007600ff0a77ac */ /* 0x000e6e0008000800 */
[----:B------:R-:W2:Y:S02]  /*28d0*/  LDC.64 R8, c[0x0][0x388] ;  /* 0x0000e200ff087b82 */ /* 0x000ea40000000a00 */
.L_x_192:
[----:B------:R-:W-:-:S04]  /*28e0*/  VIADD R15, R0, UR8 ;  /* 0x00000008000f7c36 */ /* 0x000fc80008000000 */
[----:B0-----:R-:W-:-:S04]  /*28f0*/  IMAD.WIDE.U32 R4, R15, 0x8, R6 ;  /* 0x000000080f047825 */ /* 0x001fc800078e0006 */
[----:B--2---:R-:W-:Y:S01]  /*2900*/  IMAD.WIDE.U32 R14, R15, 0x8, R8 ;  /* 0x000000080f0e7825 */ /* 0x004fe200078e0008 */
[----:B------:R-:W2:Y:S04]  /*2910*/  LDG.E.64 R16, desc[UR14][R4.64] ;  /* 0x0000000e04107981 */ /* 0x000ea8000c1e1b00 */
[----:B------:R-:W2:Y:S04]  /*2920*/  LDG.E.64 R20, desc[UR14][R14.64] ;  /* 0x0000000e0e147981 */ /* 0x000ea8000c1e1b00 */
[----:B------:R-:W3:Y:S04]  /*2930*/  LDG.E.64 R24, desc[UR14][R4.64+0x800] ;  /* 0x0008000e04187981 */ /* 0x000ee8000c1e1b00 */
[----:B------:R-:W3:Y:S04]  /*2940*/  LDG.E.64 R18, desc[UR14][R14.64+0x800] ;  /* 0x0008000e0e127981 */ /* 0x000ee8000c1e1b00 */
[----:B------:R-:W4:Y:S04]  /*2950*/  LDG.E.64 R22, desc[UR14][R4.64+0x1000] ;  /* 0x0010000e04167981 */ /* 0x000f28000c1e1b00 */
[----:B------:R-:W5:Y:S01]  /*2960*/  LDG.E.64 R26, desc[UR14][R14.64+0x3800] ;  /* 0x0038000e0e1a7981 */ /* 0x000f62000c1e1b00 */
[----:B--2---:R-:W-:-:S08]  /*2970*/  DADD R16, R16, -R20 ;  /* 0x0000000010107229 */ /* 0x004fd00000000814 */
[--C-:B------:R-:W-:Y:S02]  /*2980*/  DADD R20, -RZ, |R16|.reuse ;  /* 0x00000000ff147229 */ /* 0x100fe40000000510 */
[----:B------:R-:W-:-:S08]  /*2990*/  DSETP.GEU.AND P0, PT, R12, |R16|, PT ;  /* 0x400000100c00722a */ /* 0x000fd00003f0e000 */
[----:B------:R-:W-:Y:S02]  /*29a0*/  FSEL R16, R20, R12, !P0 ;  /* 0x0000000c14107208 */ /* 0x000fe40004000000 */
[----:B------:R-:W-:Y:S02]  /*29b0*/  FSEL R17, R21, R13, !P0 ;  /* 0x0000000d15117208 */ /* 0x000fe40004000000 */
[----:B------:R-:W4:Y:S01]  /*29c0*/  LDG.E.64 R20, desc[UR14][R14.64+0x1000] ;  /* 0x0010000e0e147981 */ /* 0x000f22000c1e1b00 */
[----:B---3--:R-:W-:-:S03]  /*29d0*/  DADD R18, R24, -R18 ;  /* 0x0000000018127229 */ /* 0x008fc60000000812 */
[----:B------:R-:W2:Y:S04]  /*29e0*/  LDG.E.64 R24, desc[UR14][R4.64+0x1800] ;  /* 0x0018000e04187981 */ /* 0x000ea8000c1e1b00 */
[----:B------:R-:W2:Y:S01]  /*29f0*/  LDG.E.64 R12, desc[UR14][R14.64+0x1800] ;  /* 0x0018000e0e0c7981 */ /* 0x000ea2000c1e1b00 */
[--C-:B------:R-:W-:Y:S02]  /*2a00*/  DSETP.GEU.AND P0, PT, R16, |R18|.reuse, PT ;  /* 0x400000121000722a */ /* 0x100fe40003f0e000 */
[----:B------:R-:W-:-:S10]  /*2a10*/  DADD R18, -RZ, |R18| ;  /* 0x00000000ff127229 */ /* 0x000fd40000000512 */
[----:B------:R-:W-:Y:S02]  /*2a20*/  FSEL R18, R18, R16, !P0 ;  /* 0x0000001012127208 */ /* 0x000fe40004000000 */
[----:B------:R-:W-:Y:S02]  /*2a30*/  FSEL R19, R19, R17, !P0 ;  /* 0x0000001113137208 */ /* 0x000fe40004000000 */
[----:B------:R-:W3:Y:S01]  /*2a40*/  LDG.E.64 R16, desc[UR14][R14.64+0x2000] ;  /* 0x0020000e0e107981 */ /* 0x000ee2000c1e1b00 */
[----:B----4-:R-:W-:-:S03]  /*2a50*/  DADD R20, R22, -R20 ;  /* 0x0000000016147229 */ /* 0x010fc60000000814 */
[----:B------:R-:W4:Y:S05]  /*2a60*/  LDG.E.64 R22, desc[UR14][R14.64+0x2800] ;  /* 0x0028000e0e167981 */ /* 0x000f2a000c1e1b00 */
[--C-:B------:R-:W-:Y:S02]  /*2a70*/  DSETP.GEU.AND P0, PT, R18, |R20|.reuse, PT ;  /* 0x400000141200722a */ /* 0x100fe40003f0e000 */
[----:B------:R-:W-:Y:S02]  /*2a80*/  DADD R20, -RZ, |R20| ;  /* 0x00000000ff147229 */ /* 0x000fe40000000514 */
[----:B--2---:R-:W-:Y:S01]  /*2a90*/  DADD R24, R24, -R12 ;  /* 0x0000000018187229 */ /* 0x004fe2000000080c */
[----:B------:R-:W3:Y:S07]  /*2aa0*/  LDG.E.64 R12, desc[UR14][R4.64+0x2000] ;  /* 0x0020000e040c7981 */ /* 0x000eee000c1e1b00 */
[----:B------:R-:W-:-:S02]  /*2ab0*/  FSEL R18, R20, R18, !P0 ;  /* 0x0000001214127208 */ /* 0x000fc40004000000 */
[----:B------:R-:W-:Y:S02]  /*2ac0*/  FSEL R19, R21, R19, !P0 ;  /* 0x0000001315137208 */ /* 0x000fe40004000000 */
[----:B------:R-:W4:Y:S04]  /*2ad0*/  LDG.E.64 R20, desc[UR14][R4.64+0x2800] ;  /* 0x0028000e04147981 */ /* 0x000f28000c1e1b00 */
[--C-:B------:R-:W-:Y:S02]  /*2ae0*/  DSETP.GEU.AND P0, PT, R18, |R24|.reuse, PT ;  /* 0x400000181200722a */ /* 0x100fe40003f0e000 */
[----:B------:R-:W-:Y:S02]  /*2af0*/  DADD R24, -RZ, |R24| ;  /* 0x00000000ff187229 */ /* 0x000fe40000000518 */
[----:B---3--:R-:W-:-:S08]  /*2b00*/  DADD R12, R12, -R16 ;  /* 0x000000000c0c7229 */ /* 0x008fd00000000810 */
[----:B------:R-:W-:Y:S02]  /*2b10*/  FSEL R16, R24, R18, !P0 ;  /* 0x0000001218107208 */ /* 0x000fe40004000000 */
[----:B------:R-:W-:Y:S02]  /*2b20*/  FSEL R17, R25, R19, !P0 ;  /* 0x0000001319117208 */ /* 0x000fe40004000000 */
[----:B------:R-:W2:Y:S01]  /*2b30*/  LDG.E.64 R18, desc[UR14][R14.64+0x3000] ;  /* 0x0030000e0e127981 */ /* 0x000ea2000c1e1b00 */
[----:B----4-:R-:W-:-:S03]  /*2b40*/  DADD R22, R20, -R22 ;  /* 0x0000000014167229 */ /* 0x010fc60000000816 */
[----:B------:R-:W5:Y:S04]  /*2b50*/  LDG.E.64 R24, desc[UR14][R4.64+0x3800] ;  /* 0x0038000e04187981 */ /* 0x000f68000c1e1b00 */
[----:B------:R-:W2:Y:S01]  /*2b60*/  LDG.E.64 R20, desc[UR14][R4.64+0x3000] ;  /* 0x0030000e04147981 */ /* 0x000ea2000c1e1b00 */
[--C-:B------:R-:W-:Y:S02]  /*2b70*/  DSETP.GEU.AND P0, PT, R16, |R12|.reuse, PT ;  /* 0x4000000c1000722a */ /* 0x100fe40003f0e000 */
[----:B------:R-:W-:-:S10]  /*2b80*/  DADD R12, -RZ, |R12| ;  /* 0x00000000ff0c7229 */ /* 0x000fd4000000050c */
[----:B------:R-:W-:Y:S02]  /*2b90*/  FSEL R12, R12, R16, !P0 ;  /* 0x000000100c0c7208 */ /* 0x000fe40004000000 */
[----:B------:R-:W-:-:S06]  /*2ba0*/  FSEL R13, R13, R17, !P0 ;  /* 0x000000110d0d7208 */ /* 0x000fcc0004000000 */
[--C-:B------:R-:W-:Y:S02]  /*2bb0*/  DSETP.GEU.AND P0, PT, R12, |R22|.reuse, PT ;  /* 0x400000160c00722a */ /* 0x100fe40003f0e000 */
[----:B------:R-:W-:Y:S01]  /*2bc0*/  DADD R22, -RZ, |R22| ;  /* 0x00000000ff167229 */ /* 0x000fe20000000516 */
[----:B-1----:R-:W-:-:S09]  /*2bd0*/  UIADD3 UR12, UPT, UPT, -UR8, UR10, URZ ;  /* 0x0000000a080c7290 */ /* 0x002fd2000fffe1ff */
[----:B------:R-:W-:Y:S02]  /*2be0*/  FSEL R12, R22, R12, !P0 ;  /* 0x0000000c160c7208 */ /* 0x000fe40004000000 */
[----:B------:R-:W-:Y:S01]  /*2bf0*/  FSEL R13, R23, R13, !P0 ;  /* 0x0000000d170d7208 */ /* 0x000fe20004000000 */
[----:B------:R-:W-:Y:S01]  /*2c00*/  UISETP.GE.U32.AND UP0, UPT, UR12, UR5, UPT ;  /* 0x000000050c00728c */ /* 0x000fe2000bf06070 */
[----:B--2---:R-:W-:Y:S02]  /*2c10*/  DADD R18, R20, -R18 ;  /* 0x0000000014127229 */ /* 0x004fe40000000812 */
[----:B-----5:R-:W-:-:S06]  /*2c20*/  DADD R24, R24, -R26 ;  /* 0x0000000018187229 */ /* 0x020fcc000000081a */
[--C-:B------:R-:W-:Y:S02]  /*2c30*/  DADD R16, -RZ, |R18|.reuse ;  /* 0x00000000ff107229 */ /* 0x100fe40000000512 */
[----:B------:R-:W-:-:S08]  /*2c40*/  DSETP.GEU.AND P0, PT, R12, |R18|, PT ;  /* 0x400000120c00722a */ /* 0x000fd00003f0e000 */
[----:B------:R-:W-:Y:S02]  /*2c50*/  FSEL R4, R16, R12, !P0 ;  /* 0x0000000c10047208 */ /* 0x000fe40004000000 */
[----:B------:R-:W-:Y:S01]  /*2c60*/  FSEL R5, R17, R13, !P0 ;  /* 0x0000000d11057208 */ /* 0x000fe20004000000 */
[----:B------:R-:W-:-:S05]  /*2c70*/  DADD R12, -RZ, |R24| ;  /* 0x00000000ff0c7229 */ /* 0x000fca0000000518 */
[----:B------:R-:W-:-:S06]  /*2c80*/  DSETP.GEU.AND P0, PT, R4, |R24|, PT ;  /* 0x400000180400722a */ /* 0x000fcc0003f0e000 */
[----:B------:R-:W-:Y:S02]  /*2c90*/  FSEL R12, R12, R4, !P0 ;  /* 0x000000040c0c7208 */ /* 0x000fe40004000000 */
[----:B------:R-:W-:Y:S01]  /*2ca0*/  FSEL R13, R13, R5, !P0 ;  /* 0x000000050d0d7208 */ /* 0x000fe20004000000 */
[----:B------:R-:W-:Y:S06]  /*2cb0*/  BRA.U !UP0, `(.L_x_190) ;  /* 0x0000001508847547 */ /* 0x000fec000b800000 */
[----:B------:R-:W-:Y:S02]  /*2cc0*/  UIADD3 UR8, UPT, UPT, UR5, UR8, URZ ;  /* 0x0000000805087290 */ /* 0x000fe4000fffe0ff */
[----:B------:R-:W-:Y:S01]  /*2cd0*/  VIADD R3, R3, -UR5 ;  /* 0x8000000503037c36 */ /* 0x000fe20008000000 */
[----:B------:R-:W-:Y:S01]  /*2ce0*/  UIADD3 UR4, UPT, UPT, UR4, 0x1, URZ ;  /* 0x0000000104047890 */ /* 0x000fe2000fffe0ff */
[----:B------:R-:W-:Y:S01]  /*2cf0*/  VIADD R11, R11, UR5 ;  /* 0x000000050b0b7c36 */ /* 0x000fe20008000000 */
[----:B------:R-:W-:Y:S02]  /*2d00*/  UISETP.GT.U32.AND UP0, UPT, UR8, UR11, UPT ;  /* 0x0000000b0800728c */ /* 0x000fe4000bf04070 */
[----:B------:R-:W-:-:S07]  /*2d10*/  UIADD3 UR7, UPT, UPT, UR5, UR7, URZ ;  /* 0x0000000705077290 */ /* 0x000fce000fffe0ff */
[----:B------:R-:W-:Y:S05]  /*2d20*/  BRA.U !UP0, `(.L_x_192) ;  /* 0xfffffff908ec7547 */ /* 0x000fea000b83ffff */
.L_x_191:
[----:B------:R-:W-:Y:S02]  /*2d30*/  UIADD3 UR5, UPT, UPT, -UR8, UR10, URZ ;  /* 0x0000000a08057290 */ /* 0x000fe4000fffe1ff */
[----:B------:R-:W-:Y:S01]  /*2d40*/  IMAD.U32 R2, RZ, RZ, UR8 ;  /* 0x00000008ff027e24 */ /* 0x000fe2000f8e00ff */
[----:B------:R-:W-:Y:S03]  /*2d50*/  BSSY.RECONVERGENT B1, `(.L_x_190) ;  /* 0x0000157000017945 */ /* 0x000fe60003800200 */
[----:B------:R-:W-:-:S04]  /*2d60*/  ISETP.GE.AND P0, PT, R0, UR5, PT ;  /* 0x0000000500007c0c */ /* 0x000fc8000bf06270 */
[----:B------:R-:W-:-:S13]  /*2d70*/  ISETP.GE.U32.OR P0, PT, R2, UR10, P0 ;  /* 0x0000000a02007c0c */ /* 0x000fda0008706470 */
[----:B------:R-:W-:Y:S05]  /*2d80*/  @P0 BRA `(.L_x_193) ;  /* 0x00000014004c0947 */ /* 0x000fea0003800000 */
[----:B------:R-:W0:Y:S01]  /*2d90*/  LDC R5, c[0x0][0x3b4] ;  /* 0x0000ed00ff057b82 */ /* 0x000e220000000800 */
[----:B------:R-:W-:Y:S01]  /*2da0*/  IMAD.U32 R15, RZ, RZ, UR6 ;  /* 0x00000006ff0f7e24 */ /* 0x000fe2000f8e00ff */
[----:B------:R-:W-:Y:S01]  /*2db0*/  LOP3.LUT R2, RZ, R0, RZ, 0x33, !PT ;  /* 0x00000000ff027212 */ /* 0x000fe200078e33ff */
[----:B------:R-:W-:Y:S03]  /*2dc0*/  BSSY.RECONVERGENT B2, `(.L_x_194) ;  /* 0x00000b4000027945 */ /* 0x000fe60003800200 */
[----:B------:R-:W-:Y:S01]  /*2dd0*/  IADD3 R2, PT, PT, -R15, UR10, R2 ;  /* 0x0000000a0f027c10 */ /* 0x000fe2000fffe102 */
[----:B0-----:R-:W-:-:S04]  /*2de0*/  IMAD R5, R5, UR4, RZ ;  /* 0x0000000405057c24 */ /* 0x001fc8000f8e02ff */
[----:B------:R-:W-:Y:S02]  /*2df0*/  IMAD R2, R5, -0x800, R2 ;  /* 0xfffff80005027824 */ /* 0x000fe400078e0202 */
[----:B------:R-:W-:-:S03]  /*2e00*/  IMAD.MOV.U32 R5, RZ, RZ, R0 ;  /* 0x000000ffff057224 */ /* 0x000fc600078e0000 */
[C---:B------:R-:W-:Y:S02]  /*2e10*/  ISETP.GE.U32.AND P0, PT, R2.reuse, 0xf00, PT ;  /* 0x00000f000200780c */ /* 0x040fe40003f06070 */
[----:B------:R-:W-:-:S04]  /*2e20*/  LEA.HI R4, R2, 0x1, RZ, 0x18 ;  /* 0x0000000102047811 */ /* 0x000fc800078fc0ff */
[----:B------:R-:W-:-:S07]  /*2e30*/  LOP3.LUT R10, R4, 0xf, RZ, 0xc0, !PT ;  /* 0x0000000f040a7812 */ /* 0x000fce00078ec0ff */
[----:B------:R-:W-:Y:S05]  /*2e40*/  @!P0 BRA `(.L_x_195) ;  /* 0x0000000800ac8947 */ /* 0x000fea0003800000 */
[----:B------:R-:W-:Y:S01]  /*2e50*/  LEA.HI R2, R3, 0x1, RZ, 0x18 ;  /* 0x0000000103027811 */ /* 0x000fe200078fc0ff */
[----:B------:R-:W-:Y:S01]  /*2e60*/  BSSY.RECONVERGENT B3, `(.L_x_196) ;  /* 0x00000a8000037945 */ /* 0x000fe20003800200 */
[----:B------:R-:W-:Y:S02]  /*2e70*/  LOP3.LUT R5, R0, 0x800, RZ, 0xfc, !PT ;  /* 0x0000080000057812 */ /* 0x000fe400078efcff */
[----:B------:R-:W-:-:S05]  /*2e80*/  LOP3.LUT R2, R2, 0x1fffff0, RZ, 0xc0, !PT ;  /* 0x01fffff002027812 */ /* 0x000fca00078ec0ff */
[----:B------:R-:W-:-:S07]  /*2e90*/  IMAD.MOV R2, RZ, RZ, -R2 ;  /* 0x000000ffff027224 */ /* 0x000fce00078e0a02 */
.L_x_197:
[C---:B------:R-:W-:Y:S02]  /*2ea0*/  VIADD R21, R11.reuse, 0xfffff800 ;  /* 0xfffff8000b157836 */ /* 0x040fe40000000000 */
[----:B------:R-:W-:Y:S02]  /*2eb0*/  VIADD R27, R11, 0xfffff900 ;  /* 0xfffff9000b1b7836 */ /* 0x000fe40000000000 */
[----:B------:R-:W-:-:S04]  /*2ec0*/  IMAD.WIDE.U32 R22, R21, 0x8, R6 ;  /* 0x0000000815167825 */ /* 0x000fc800078e0006 */
[----:B------:R-:W-:Y:S02]  /*2ed0*/  IMAD.WIDE.U32 R20, R21, 0x8, R8 ;  /* 0x0000000815147825 */ /* 0x000fe400078e0008 */
[----:B------:R-:W2:Y:S02]  /*2ee0*/  LDG.E.64 R22, desc[UR14][R22.64] ;  /* 0x0000000e16167981 */ /* 0x000ea4000c1e1b00 */
[C---:B------:R-:W-:Y:S02]  /*2ef0*/  IMAD.WIDE.U32 R28, R27.reuse, 0x8, R6 ;  /* 0x000000081b1c7825 */ /* 0x040fe400078e0006 */
[----:B------:R-:W2:Y:S02]  /*2f00*/  LDG.E.64 R20, desc[UR14][R20.64] ;  /* 0x0000000e14147981 */ /* 0x000ea4000c1e1b00 */
        /* <DEDUP_REMOVED lines=8> */
[----:B--2---:R-:W-:Y:S01]  /*2f90*/  DADD R20, R22, -R20 ;  /* 0x0000000016147229 */ /* 0x004fe20000000814 */
[----:B------:R-:W-:Y:S01]  /*2fa0*/  VIADD R23, R11, 0xfffffb00 ;  /* 0xfffffb000b177836 */ /* 0x000fe20000000000 */
[----:B---3--:R-:W-:-:S03]  /*2fb0*/  DADD R24, R16, -R24 ;  /* 0x0000000010187229 */ /* 0x008fc60000000818 */
[----:B------:R-:W-:-:S04]  /*2fc0*/  IMAD.WIDE.U32 R16, R23, 0x8, R6 ;  /* 0x0000000817107825 */ /* 0x000fc800078e0006 */
[----:B------:R-:W-:Y:S02]  /*2fd0*/  IMAD.WIDE.U32 R22, R23, 0x8, R8 ;  /* 0x0000000817167825 */ /* 0x000fe400078e0008 */
[----:B------:R-:W2:Y:S04]  /*2fe0*/  LDG.E.64 R16, desc[UR14][R16.64] ;  /* 0x0000000e10107981 */ /* 0x000ea8000c1e1b00 */
[----:B------:R-:W2:Y:S01]  /*2ff0*/  LDG.E.64 R22, desc[UR14][R22.64] ;  /* 0x0000000e16167981 */ /* 0x000ea2000c1e1b00 */
[--C-:B------:R-:W-:Y:S02]  /*3000*/  DSETP.GEU.AND P0, PT, R12, |R20|.reuse, PT ;  /* 0x400000140c00722a */ /* 0x100fe40003f0e000 */
[----:B------:R-:W-:-:S10]  /*3010*/  DADD R20, -RZ, |R20| ;  /* 0x00000000ff147229 */ /* 0x000fd40000000514 */
[----:B------:R-:W-:Y:S02]  /*3020*/  FSEL R12, R20, R12, !P0 ;  /* 0x0000000c140c7208 */ /* 0x000fe40004000000 */
[----:B------:R-:W-:-:S06]  /*3030*/  FSEL R13, R21, R13, !P0 ;  /* 0x0000000d150d7208 */ /* 0x000fcc0004000000 */
[--C-:B------:R-:W-:Y:S02]  /*3040*/  DSETP.GEU.AND P0, PT, R12, |R24|.reuse, PT ;  /* 0x400000180c00722a */ /* 0x100fe40003f0e000 */
[----:B------:R-:W-:Y:S01]  /*3050*/  DADD R24, -RZ, |R24| ;  /* 0x00000000ff187229 */ /* 0x000fe20000000518 */
[----:B------:R-:W-:Y:S01]  /*3060*/  VIADD R27, R11, 0xfffffc00 ;  /* 0xfffffc000b1b7836 */ /* 0x000fe20000000000 */
[----:B----4-:R-:W-:-:S03]  /*3070*/  DADD R14, R18, -R14 ;  /* 0x00000000120e7229 */ /* 0x010fc6000000080e */
[----:B------:R-:W-:-:S05]  /*3080*/  IMAD.WIDE.U32 R18, R27, 0x8, R8 ;  /* 0x000000081b127825 */ /* 0x000fca00078e0008 */
[----:B------:R-:W-:Y:S01]  /*3090*/  FSEL R20, R24, R12, !P0 ;  /* 0x0000000c18147208 */ /* 0x000fe20004000000 */
[----:B------:R-:W3:Y:S01]  /*30a0*/  LDG.E.64 R18, desc[UR14][R18.64] ;  /* 0x0000000e12127981 */ /* 0x000ee2000c1e1b00 */
[----:B------:R-:W-:Y:S01]  /*30b0*/  FSEL R21, R25, R13, !P0 ;  /* 0x0000000d19157208 */ /* 0x000fe20004000000 */
[----:B------:R-:W-:-:S04]  /*30c0*/  IMAD.WIDE.U32 R12, R27, 0x8, R6 ;  /* 0x000000081b0c7825 */ /* 0x000fc800078e0006 */
[----:B------:R-:W-:Y:S02]  /*30d0*/  VIADD R25, R11, 0xfffffd00 ;  /* 0xfffffd000b197836 */ /* 0x000fe40000000000 */
[----:B------:R-:W3:Y:S01]  /*30e0*/  LDG.E.64 R12, desc[UR14][R12.64] ;  /* 0x0000000e0c0c7981 */ /* 0x000ee2000c1e1b00 */
[----:B--2---:R-:W-:Y:S01]  /*30f0*/  DADD R22, R16, -R22 ;  /* 0x0000000010167229 */ /* 0x004fe20000000816 */
        /* <DEDUP_REMOVED lines=11> */
[----:B---3--:R-:W-:-:S03]  /*31b0*/  DADD R18, R12, -R18 ;  /* 0x000000000c127229 */ /* 0x008fc60000000812 */
[----:B------:R-:W-:-:S05]  /*31c0*/  IMAD.WIDE.U32 R12, R27, 0x8, R8 ;  /* 0x000000081b0c7825 */ /* 0x000fca00078e0008 */
[----:B------:R-:W-:Y:S02]  /*31d0*/  FSEL R20, R22, R14, !P0 ;  /* 0x0000000e16147208 */ /* 0x000fe40004000000 */
[----:B------:R-:W-:Y:S01]  /*31e0*/  FSEL R21, R23, R15, !P0 ;  /* 0x0000000f17157208 */ /* 0x000fe20004000000 */
[--C-:B------:R-:W-:Y:S01]  /*31f0*/  IMAD.WIDE.U32 R14, R27, 0x8, R6.reuse ;  /* 0x000000081b0e7825 */ /* 0x100fe200078e0006 */
[----:B------:R-:W3:Y:S03]  /*3200*/  LDG.E.64 R12, desc[UR14][R12.64] ;  /* 0x0000000e0c0c7981 */ /* 0x000ee6000c1e1b00 */
        /* <DEDUP_REMOVED lines=12> */
[----:B------:R-:W-:Y:S02]  /*32d0*/  DADD R24, -RZ, |R24| ;  /* 0x00000000ff187229 */ /* 0x000fe40000000518 */
[----:B---3--:R-:W-:Y:S01]  /*32e0*/  DADD R14, R14, -R12 ;  /* 0x000000000e0e7229 */ /* 0x008fe2000000080c */
[----:B------:R-:W-:-:S07]  /*32f0*/  IMAD.WIDE.U32 R12, R11, 0x8, R6 ;  /* 0x000000080b0c7825 */ /* 0x000fce00078e0006 */
[----:B------:R-:W-:Y:S02]  /*3300*/  FSEL R20, R24, R18, !P0 ;  /* 0x0000001218147208 */ /* 0x000fe40004000000 */
[----:B------:R-:W-:Y:S01]  /*3310*/  FSEL R21, R25, R19, !P0 ;  /* 0x0000001319157208 */ /* 0x000fe20004000000 */
[C---:B------:R-:W-:Y:S01]  /*3320*/  IMAD.WIDE.U32 R18, R11.reuse, 0x8, R8 ;  /* 0x000000080b127825 */ /* 0x040fe200078e0008 */
        /* <DEDUP_REMOVED lines=19> */
[----:B------:R-:W-:Y:S01]  /*3460*/  IMAD.WIDE.U32 R14, R21, 0x8, R8 ;  /* 0x00000008150e7825 */ /* 0x000fe200078e0008 */
        /* <DEDUP_REMOVED lines=54> */
[----:B---3--:R-:W-:-:S08]  /*37d0*/  DADD R12, R20, -R12 ;  /* 0x00000000140c7229 */ /* 0x008fd0000000080c */
[----:B------:R-:W-:Y:S02]  /*37e0*/  FSEL R14, R22, R14, !P0 ;  /* 0x0000000e160e7208 */ /* 0x000fe40004000000 */
[----:B------:R-:W-:Y:S01]  /*37f0*/  FSEL R15, R23, R15, !P0 ;  /* 0x0000000f170f7208 */ /* 0x000fe20004000000 */
[----:B------:R-:W-:Y:S01]  /*3800*/  VIADD R2, R2, 0x10 ;  /* 0x0000001002027836 */ /* 0x000fe20000000000 */
[----:B------:R-:W-:-:S04]  /*3810*/  DADD R20, -RZ, |R12| ;  /* 0x00000000ff147229 */ /* 0x000fc8000000050c */
[----:B------:R-:W-:Y:S01]  /*3820*/  DSETP.GEU.AND P0, PT, R14, |R12|, PT ;  /* 0x4000000c0e00722a */ /* 0x000fe20003f0e000 */
[----:B------:R-:W-:-:S05]  /*3830*/  ISETP.NE.AND P1, PT, R2, RZ, PT ;  /* 0x000000ff0200720c */ /* 0x000fca0003f25270 */
[----:B------:R-:W-:Y:S02]  /*3840*/  FSEL R12, R20, R14, !P0 ;  /* 0x0000000e140c7208 */ /* 0x000fe40004000000 */
[----:B------:R-:W-:Y:S01]  /*3850*/  FSEL R13, R21, R15, !P0 ;  /* 0x0000000f150d7208 */ /* 0x000fe20004000000 */
[----:B------:R-:W-:Y:S02]  /*3860*/  VIADD R5, R5, 0x1000 ;  /* 0x0000100005057836 */ /* 0x000fe40000000000 */
[----:B------:R-:W-:Y:S01]  /*3870*/  VIADD R11, R11, 0x1000 ;  /* 0x000010000b0b7836 */ /* 0x000fe20000000000 */
[----:B--2---:R-:W-:-:S08]  /*3880*/  DADD R16, R16, -R18 ;  /* 0x0000000010107229 */ /* 0x004fd00000000812 */
[--C-:B------:R-:W-:Y:S02]  /*3890*/  DADD R14, -RZ, |R16|.reuse ;  /* 0x00000000ff0e7229 */ /* 0x100fe40000000510 */
[----:B------:R-:W-:-:S08]  /*38a0*/  DSETP.GEU.AND P0, PT, R12, |R16|, PT ;  /* 0x400000100c00722a */ /* 0x000fd00003f0e000 */
[----:B------:R-:W-:Y:S02]  /*38b0*/  FSEL R12, R14, R12, !P0 ;  /* 0x0000000c0e0c7208 */ /* 0x000fe40004000000 */
[----:B------:R-:W-:Y:S01]  /*38c0*/  FSEL R13, R15, R13, !P0 ;  /* 0x0000000d0f0d7208 */ /* 0x000fe20004000000 */
[----:B------:R-:W-:Y:S06]  /*38d0*/  @P1 BRA `(.L_x_197) ;  /* 0xfffffff400701947 */ /* 0x000fec000383ffff */
[----:B------:R-:W-:Y:S05]  /*38e0*/  BSYNC.RECONVERGENT B3 ;  /* 0x0000000000037941 */ /* 0x000fea0003800200 */
.L_x_196:
[----:B------:R-:W-:-:S07]  /*38f0*/  VIADD R5, R5, 0xfffff800 ;  /* 0xfffff80005057836 */ /* 0x000fce0000000000 */
.L_x_195:
[----:B------:R-:W-:Y:S05]  /*3900*/  BSYNC.RECONVERGENT B2 ;  /* 0x0000000000027941 */ /* 0x000fea0003800200 */
.L_x_194:
[----:B------:R-:W-:-:S13]  /*3910*/  ISETP.NE.AND P0, PT, R10, RZ, PT ;  /* 0x000000ff0a00720c */ /* 0x000fda0003f05270 */
[----:B------:R-:W-:Y:S05]  /*3920*/  @!P0 BRA `(.L_x_193) ;  /* 0x0000000800648947 */ /* 0x000fea0003800000 */
[----:B------:R-:W-:Y:S01]  /*3930*/  ISETP.GE.U32.AND P1, PT, R10, 0x8, PT ;  /* 0x000000080a00780c */ /* 0x000fe20003f26070 */
[----:B------:R-:W-:Y:S01]  /*3940*/  BSSY.RECONVERGENT B2, `(.L_x_198) ;  /* 0x0000055000027945 */ /* 0x000fe20003800200 */
[----:B------:R-:W-:-:S04]  /*3950*/  LOP3.LUT R2, R4, 0x7, RZ, 0xc0, !PT ;  /* 0x0000000704027812 */ /* 0x000fc800078ec0ff */
[----:B------:R-:W-:-:S07]  /*3960*/  ISETP.NE.AND P0, PT, R2, RZ, PT ;  /* 0x000000ff0200720c */ /* 0x000fce0003f05270 */
[----:B------:R-:W-:Y:S06]  /*3970*/  @!P1 BRA `(.L_x_199) ;  /* 0x0000000400449947 */ /* 0x000fec0003800000 */
[----:B------:R-:W-:-:S04]  /*3980*/  VIADD R27, R5, UR8 ;  /* 0x00000008051b7c36 */ /* 0x000fc80008000000 */
[----:B------:R-:W-:-:S04]  /*3990*/  IMAD.WIDE.U32 R16, R27, 0x8, R6 ;  /* 0x000000081b107825 */ /* 0x000fc800078e0006 */
[C---:B------:R-:W-:Y:S02]  /*39a0*/  IMAD.WIDE.U32 R10, R27.reuse, 0x8, R8 ;  /* 0x000000081b0a7825 */ /* 0x040fe400078e0008 */
[----:B------:R-:W2:Y:S04]  /*39b0*/  LDG.E.64 R16, desc[UR14][R16.64] ;  /* 0x0000000e10107981 */ /* 0x000ea8000c1e1b00 */
        /* <DEDUP_REMOVED lines=26> */
[----:B------:R-:W3:Y:S04]  /*3b60*/  LDG.E.64 R10, desc[UR14][R10.64] ;  /* 0x0000000e0a0a7981 */ /* 0x000ee8000c1e1b00 */
[----:B------:R-:W3:Y:S01]  /*3b70*/  LDG.E.64 R14, desc[UR14][R14.64] ;  /* 0x0000000e0e0e7981 */ /* 0x000ee2000c1e1b00 */
[----:B------:R-:W-:Y:S02]  /*3b80*/  DADD R24, -RZ, |R24| ;  /* 0x00000000ff187229 */ /* 0x000fe40000000518 */
[----:B----4-:R-:W-:-:S08]  /*3b90*/  DADD R20, R20, -R22 ;  /* 0x0000000014147229 */ /* 0x010fd00000000816 */
[----:B------:R-:W-:Y:S02]  /*3ba0*/  FSEL R22, R24, R12, !P1 ;  /* 0x0000000c18167208 */ /* 0x000fe40004800000 */
[----:B------:R-:W-:Y:S01]  /*3bb0*/  FSEL R23, R25, R13, !P1 ;  /* 0x0000000d19177208 */ /* 0x000fe20004800000 */
[----:B------:R-:W-:-:S05]  /*3bc0*/  DADD R12, -RZ, |R20| ;  /* 0x00000000ff0c7229 */ /* 0x000fca0000000514 */
[----:B------:R-:W-:Y:S01]  /*3bd0*/  DSETP.GEU.AND P1, PT, R22, |R20|, PT ;  /* 0x400000141600722a */ /* 0x000fe20003f2e000 */
[----:B------:R-:W-:Y:S01]  /*3be0*/  VIADD R21, R27, 0x600 ;  /* 0x000006001b157836 */ /* 0x000fe20000000000 */
[----:B--2---:R-:W-:-:S04]  /*3bf0*/  DADD R18, R16, -R18 ;  /* 0x0000000010127229 */ /* 0x004fc80000000812 */
[----:B------:R-:W-:Y:S02]  /*3c00*/  FSEL R16, R12, R22, !P1 ;  /* 0x000000160c107208 */ /* 0x000fe40004800000 */
[----:B------:R-:W-:Y:S01]  /*3c10*/  FSEL R17, R13, R23, !P1 ;  /* 0x000000170d117208 */ /* 0x000fe20004800000 */
[----:B------:R-:W-:-:S04]  /*3c20*/  VIADD R13, R27, 0x500 ;  /* 0x000005001b0d7836 */ /* 0x000fc80000000000 */
[C---:B------:R-:W-:Y:S01]  /*3c30*/  IMAD.WIDE.U32 R22, R13.reuse, 0x8, R6 ;  /* 0x000000080d167825 */ /* 0x040fe200078e0006 */
[--C-:B------:R-:W-:Y:S02]  /*3c40*/  DSETP.GEU.AND P1, PT, R16, |R18|.reuse, PT ;  /* 0x400000121000722a */ /* 0x100fe40003f2e000 */
[----:B------:R-:W-:Y:S01]  /*3c50*/  DADD R18, -RZ, |R18| ;  /* 0x00000000ff127229 */ /* 0x000fe20000000512 */
[----:B------:R-:W-:Y:S02]  /*3c60*/  IMAD.WIDE.U32 R12, R13, 0x8, R8 ;  /* 0x000000080d0c7825 */ /* 0x000fe400078e0008 */
[----:B------:R-:W2:Y:S04]  /*3c70*/  LDG.E.64 R22, desc[UR14][R22.64] ;  /* 0x0000000e16167981 */ /* 0x000ea8000c1e1b00 */
[----:B------:R-:W2:Y:S03]  /*3c80*/  LDG.E.64 R12, desc[UR14][R12.64] ;  /* 0x0000000e0c0c7981 */ /* 0x000ea6000c1e1b00 */
[----:B------:R-:W-:-:S02]  /*3c90*/  FSEL R16, R18, R16, !P1 ;  /* 0x0000001012107208 */ /* 0x000fc40004800000 */
[----:B------:R-:W-:Y:S01]  /*3ca0*/  FSEL R17, R19, R17, !P1 ;  /* 0x0000001113117208 */ /* 0x000fe20004800000 */
[----:B------:R-:W-:Y:S01]  /*3cb0*/  IMAD.WIDE.U32 R18, R21, 0x8, R6 ;  /* 0x0000000815127825 */ /* 0x000fe200078e0006 */
[----:B---3--:R-:W-:-:S03]  /*3cc0*/  DADD R10, R10, -R14 ;  /* 0x000000000a0a7229 */ /* 0x008fc6000000080e */
[----:B------:R-:W-:Y:S02]  /*3cd0*/  IMAD.WIDE.U32 R20, R21, 0x8, R8 ;  /* 0x0000000815147825 */ /* 0x000fe400078e0008 */
[----:B------:R-:W3:Y:S02]  /*3ce0*/  LDG.E.64 R18, desc[UR14][R18.64] ;  /* 0x0000000e12127981 */ /* 0x000ee4000c1e1b00 */
[----:B------:R-:W-:Y:S02]  /*3cf0*/  VIADD R15, R27, 0x700 ;  /* 0x000007001b0f7836 */ /* 0x000fe40000000000 */
[----:B------:R-:W3:Y:S01]  /*3d00*/  LDG.E.64 R20, desc[UR14][R20.64] ;  /* 0x0000000e14147981 */ /* 0x000ee2000c1e1b00 */
[----:B------:R-:W-:Y:S01]  /*3d10*/  DSETP.GEU.AND P1, PT, R16, |R10|, PT ;  /* 0x4000000a1000722a */ /* 0x000fe20003f2e000 */
[----:B------:R-:W-:-:S04]  /*3d20*/  IMAD.WIDE.U32 R24, R15, 0x8, R6 ;  /* 0x000000080f187825 */ /* 0x000fc800078e0006 */
[----:B------:R-:W-:Y:S02]  /*3d30*/  IMAD.WIDE.U32 R14, R15, 0x8, R8 ;  /* 0x000000080f0e7825 */ /* 0x000fe400078e0008 */
[----:B------:R-:W4:Y:S04]  /*3d40*/  LDG.E.64 R24, desc[UR14][R24.64] ;  /* 0x0000000e18187981 */ /* 0x000f28000c1e1b00 */
[----:B------:R-:W4:Y:S01]  /*3d50*/  LDG.E.64 R14, desc[UR14][R14.64] ;  /* 0x0000000e0e0e7981 */ /* 0x000f22000c1e1b00 */
[----:B------:R-:W-:Y:S01]  /*3d60*/  DADD R10, -RZ, |R10| ;  /* 0x00000000ff0a7229 */ /* 0x000fe2000000050a */
[----:B------:R-:W-:-:S09]  /*3d70*/  VIADD R5, R5, 0x800 ;  /* 0x0000080005057836 */ /* 0x000fd20000000000 */
[----:B------:R-:W-:Y:S02]  /*3d80*/  FSEL R10, R10, R16, !P1 ;  /* 0x000000100a0a7208 */ /* 0x000fe40004800000 */
[----:B------:R-:W-:Y:S01]  /*3d90*/  FSEL R11, R11, R17, !P1 ;  /* 0x000000110b0b7208 */ /* 0x000fe20004800000 */
[----:B--2---:R-:W-:-:S08]  /*3da0*/  DADD R12, R22, -R12 ;  /* 0x00000000160c7229 */ /* 0x004fd0000000080c */
[--C-:B------:R-:W-:Y:S02]  /*3db0*/  DADD R16, -RZ, |R12|.reuse ;  /* 0x00000000ff107229 */ /* 0x100fe4000000050c */
[----:B------:R-:W-:Y:S02]  /*3dc0*/  DSETP.GEU.AND P1, PT, R10, |R12|, PT ;  /* 0x4000000c0a00722a */ /* 0x000fe40003f2e000 */
[----:B---3--:R-:W-:-:S06]  /*3dd0*/  DADD R18, R18, -R20 ;  /* 0x0000000012127229 */ /* 0x008fcc0000000814 */
        /* <DEDUP_REMOVED lines=10> */
[----:B------:R-:W-:-:S07]  /*3e80*/  FSEL R13, R13, R11, !P1 ;  /* 0x0000000b0d0d7208 */ /* 0x000fce0004800000 */
.L_x_199:
[----:B------:R-:W-:Y:S05]  /*3e90*/  BSYNC.RECONVERGENT B2 ;  /* 0x0000000000027941 */ /* 0x000fea0003800200 */
.L_x_198:
[----:B------:R-:W-:Y:S05]  /*3ea0*/  @!P0 BRA `(.L_x_193) ;  /* 0x0000000400048947 */ /* 0x000fea0003800000 */
[----:B------:R-:W-:Y:S01]  /*3eb0*/  ISETP.GE.U32.AND P1, PT, R2, 0x4, PT ;  /* 0x000000040200780c */ /* 0x000fe20003f26070 */
[----:B------:R-:W-:Y:S01]  /*3ec0*/  BSSY.RECONVERGENT B2, `(.L_x_200) ;  /* 0x000002c000027945 */ /* 0x000fe20003800200 */
[----:B------:R-:W-:-:S11]  /*3ed0*/  LOP3.LUT P0, RZ, R4, 0x3, RZ, 0xc0, !PT ;  /* 0x0000000304ff7812 */ /* 0x000fd6000780c0ff */
[----:B------:R-:W-:Y:S05]  /*3ee0*/  @!P1 BRA `(.L_x_201) ;  /* 0x0000000000a49947 */ /* 0x000fea0003800000 */
[----:B------:R-:W-:-:S04]  /*3ef0*/  VIADD R25, R5, UR8 ;  /* 0x0000000805197c36 */ /* 0x000fc80008000000 */
[----:B------:R-:W-:-:S04]  /*3f00*/  IMAD.WIDE.U32 R22, R25, 0x8, R6 ;  /* 0x0000000819167825 */ /* 0x000fc800078e0006 */
[C---:B------:R-:W-:Y:S02]  /*3f10*/  IMAD.WIDE.U32 R14, R25.reuse, 0x8, R8 ;  /* 0x00000008190e7825 */ /* 0x040fe400078e0008 */
[----:B------:R-:W2:Y:S02]  /*3f20*/  LDG.E.64 R22, desc[UR14][R22.64] ;  /* 0x0000000e16167981 */ /* 0x000ea4000c1e1b00 */
[----:B------:R-:W-:Y:S02]  /*3f30*/  VIADD R11, R25, 0x100 ;  /* 0x00000100190b7836 */ /* 0x000fe40000000000 */
[----:B------:R-:W2:Y:S02]  /*3f40*/  LDG.E.64 R14, desc[UR14][R14.64] ;  /* 0x0000000e0e0e7981 */ /* 0x000ea4000c1e1b00 */
        /* <DEDUP_REMOVED lines=35> */
.L_x_201:
[----:B------:R-:W-:Y:S05]  /*4180*/  BSYNC.RECONVERGENT B2 ;  /* 0x0000000000027941 */ /* 0x000fea0003800200 */
.L_x_200:
[----:B------:R-:W-:Y:S05]  /*4190*/  @!P0 BRA `(.L_x_193) ;  /* 0x0000000000488947 */ /* 0x000fea0003800000 */
[----:B------:R-:W-:Y:S01]  /*41a0*/  LOP3.LUT R2, R3, 0xffff, RZ, 0xc0, !PT ;  /* 0x0000ffff03027812 */ /* 0x000fe200078ec0ff */
[----:B------:R-:W-:-:S03]  /*41b0*/  VIADD R17, R5, UR7 ;  /* 0x0000000705117c36 */ /* 0x000fc60008000000 */
[----:B------:R-:W-:-:S04]  /*41c0*/  LEA.HI R2, R2, 0x1, RZ, 0x18 ;  /* 0x0000000102027811 */ /* 0x000fc800078fc0ff */
[----:B------:R-:W-:-:S05]  /*41d0*/  LOP3.LUT R2, R2, 0x3, RZ, 0xc0, !PT ;  /* 0x0000000302027812 */ /* 0x000fca00078ec0ff */
[----:B------:R-:W-:-:S07]  /*41e0*/  IMAD.MOV R16, RZ, RZ, -R2 ;  /* 0x000000ffff107224 */ /* 0x000fce00078e0a02 */
.L_x_202:
[----:B------:R-:W-:-:S04]  /*41f0*/  IMAD.WIDE.U32 R2, R17, 0x8, R6 ;  /* 0x0000000811027825 */ /* 0x000fc800078e0006 */
[C---:B------:R-:W-:Y:S02]  /*4200*/  IMAD.WIDE.U32 R4, R17.reuse, 0x8, R8 ;  /* 0x0000000811047825 */ /* 0x040fe400078e0008 */
[----:B------:R-:W2:Y:S04]  /*4210*/  LDG.E.64 R2, desc[UR14][R2.64] ;  /* 0x0000000e02027981 */ /* 0x000ea8000c1e1b00 */
[----:B------:R-:W2:Y:S01]  /*4220*/  LDG.E.64 R4, desc[UR14][R4.64] ;  /* 0x0000000e04047981 */ /* 0x000ea2000c1e1b00 */
[----:B------:R-:W-:Y:S02]  /*4230*/  VIADD R16, R16, 0x1 ;  /* 0x0000000110107836 */ /* 0x000fe40000000000 */
[----:B------:R-:W-:Y:S01]  /*4240*/  VIADD R17, R17, 0x100 ;  /* 0x0000010011117836 */ /* 0x000fe20000000000 */
[----:B--2---:R-:W-:-:S08]  /*4250*/  DADD R10, R2, -R4 ;  /* 0x00000000020a7229 */ /* 0x004fd00000000804 */
[--C-:B------:R-:W-:Y:S02]  /*4260*/  DADD R14, -RZ, |R10|.reuse ;  /* 0x00000000ff0e7229 */ /* 0x100fe4000000050a */
[----:B------:R-:W-:-:S08]  /*4270*/  DSETP.GEU.AND P0, PT, R12, |R10|, PT ;  /* 0x4000000a0c00722a */ /* 0x000fd00003f0e000 */
[----:B------:R-:W-:Y:S02]  /*4280*/  FSEL R12, R14, R12, !P0 ;  /* 0x0000000c0e0c7208 */ /* 0x000fe40004000000 */
[----:B------:R-:W-:Y:S02]  /*4290*/  FSEL R13, R15, R13, !P0 ;  /* 0x0000000d0f0d7208 */ /* 0x000fe40004000000 */
[----:B------:R-:W-:-:S13]  /*42a0*/  ISETP.NE.AND P0, PT, R16, RZ, PT ;  /* 0x000000ff1000720c */ /* 0x000fda0003f05270 */
[----:B------:R-:W-:Y:S05]  /*42b0*/  @P0 BRA `(.L_x_202) ;  /* 0xfffffffc00cc0947 */ /* 0x000fea000383ffff */
.L_x_193:
[----:B------:R-:W-:Y:S05]  /*42c0*/  BSYNC.RECONVERGENT B1 ;  /* 0x0000000000017941 */ /* 0x000fea0003800200 */
.L_x_190:
        /* <DEDUP_REMOVED lines=50> */
[----:B-1----:R-:W1:Y:S04]  /*45f0*/  LDS.128 R4, [UR4+0x20] ;  /* 0x00002004ff047984 */ /* 0x002e680008000c00 */
        /* <DEDUP_REMOVED lines=23> */
.L_x_189:
[----:B------:R-:W-:Y:S05]  /*4770*/  BSYNC.RECONVERGENT B0 ;  /* 0x0000000000007941 */ /* 0x000fea0003800200 */
.L_x_173:
[----:B------:R-:W-:Y:S05]  /*4780*/  @P0 EXIT ;  /* 0x000000000000094d */ /* 0x000fea0003800000 */
[----:B------:R-:W2:Y:S02]  /*4790*/  LDCU.64 UR4, c[0x0][0x390] ;  /* 0x00007200ff0477ac */ /* 0x000ea40008000a00 */
[----:B--2---:R-:W-:-:S06]  /*47a0*/  UIMAD.WIDE.U32 UR4, UR13, 0x8, UR4 ;  /* 0x000000080d0478a5 */ /* 0x004fcc000f8e0004 */
[----:B01----:R-:W-:Y:S02]  /*47b0*/  IMAD.U32 R4, RZ, RZ, UR4 ;  /* 0x00000004ff047e24 */ /* 0x003fe4000f8e00ff */
[----:B------:R-:W-:-:S05]  /*47c0*/  IMAD.U32 R5, RZ, RZ, UR5 ;  /* 0x00000005ff057e24 */ /* 0x000fca000f8e00ff */
[----:B------:R-:W-:Y:S01]  /*47d0*/  STG.E.64 desc[UR14][R4.64], R2 ;  /* 0x0000000204007986 */ /* 0x000fe2000c101b0e */
[----:B------:R-:W-:Y:S05]  /*47e0*/  EXIT ;  /* 0x000000000000794d */ /* 0x000fea0003800000 */
.L_x_203:
        /* <DEDUP_REMOVED lines=9> */
.L_x_246:


//--------------------- .text._ZN3cub18CUB_300001_SM_10006detail6reduce28DeviceReduceSingleTileKernelINS2_10policy_hubIdjN4cuda3__47maximumIdEEE10Policy1000EN6thrust24THRUST_300001_SM_1000_NS12zip_iteratorINS5_3std3__45tupleIJNSC_6detail15normal_iteratorINSC_10device_ptrIdEEEESL_EEEEEPdjS8_dd14abs_differenceEEvT0_T1_T2_T3_T4_T6_ --------------------------
	.section	.text._ZN3cub18CUB_300001_SM_10006detail6reduce28DeviceReduceSingleTileKernelINS2_10policy_hubIdjN4cuda3__47maximumIdEEE10Policy1000EN6thrust24THRUST_300001_SM_1000_NS12zip_iteratorINS5_3std3__45tupleIJNSC_6detail15normal_iteratorINSC_10device_ptrIdEEEESL_EEEEEPdjS8_dd14abs_differenceEEvT0_T1_T2_T3_T4_T6_,"ax",@progbits
	.align	128
        .global         _ZN3cub18CUB_300001_SM_10006detail6reduce28DeviceReduceSingleTileKernelINS2_10policy_hubIdjN4cuda3__47maximumIdEEE10Policy1000EN6thrust24THRUST_300001_SM_1000_NS12zip_iteratorINS5_3std3__45tupleIJNSC_6detail15normal_iteratorINSC_10device_ptrIdEEEESL_EEEEEPdjS8_dd14abs_differenceEEvT0_T1_T2_T3_T4_T6_
        .type           _ZN3cub18CUB_300001_SM_10006detail6reduce28DeviceReduceSingleTileKernelINS2_10policy_hubIdjN4cuda3__47maximumIdEEE10Policy1000EN6thrust24THRUST_300001_SM_1000_NS12zip_iteratorINS5_3std3__45tupleIJNSC_6detail15normal_iteratorINSC_10device_ptrIdEEEESL_EEEEEPdjS8_dd14abs_differenceEEvT0_T1_T2_T3_T4_T6_,@function
        .size           _ZN3cub18CUB_300001_SM_10006detail6reduce28DeviceReduceSingleTileKernelINS2_10policy_hubIdjN4cuda3__47maximumIdEEE10Policy1000EN6thrust24THRUST_300001_SM_1000_NS12zip_iteratorINS5_3std3__45tupleIJNSC_6detail15normal_iteratorINSC_10device_ptrIdEEEESL_EEEEEPdjS8_dd14abs_differenceEEvT0_T1_T2_T3_T4_T6_,(.L_x_247 - _ZN3cub18CUB_300001_SM_10006detail6reduce28DeviceReduceSingleTileKernelINS2_10policy_hubIdjN4cuda3__47maximumIdEEE10Policy1000EN6thrust24THRUST_300001_SM_1000_NS12zip_iteratorINS5_3std3__45tupleIJNSC_6detail15normal_iteratorINSC_10device_ptrIdEEEESL_EEEEEPdjS8_dd14abs_differenceEEvT0_T1_T2_T3_T4_T6_)
        .other          _ZN3cub18CUB_300001_SM_10006detail6reduce28DeviceReduceSingleTileKernelINS2_10policy_hubIdjN4cuda3__47maximumIdEEE10Policy1000EN6thrust24THRUST_300001_SM_1000_NS12zip_iteratorINS5_3std3__45tupleIJNSC_6detail15normal_iteratorINSC_10device_ptrIdEEEESL_EEEEEPdjS8_dd14abs_differenceEEvT0_T1_T2_T3_T4_T6_,@"STO_CUDA_ENTRY STV_DEFAULT"
_ZN3cub18CUB_300001_SM_10006detail6reduce28DeviceReduceSingleTileKernelINS2_10policy_hubIdjN4cuda3__47maximumIdEEE10Policy1000EN6thrust24THRUST_300001_SM_1000_NS12zip_iteratorINS5_3std3__45tupleIJNSC_6detail15normal_iteratorINSC_10device_ptrIdEEEESL_EEEEEPdjS8_dd14abs_differenceEEvT0_T1_T2_T3_T4_T6_:
.text._ZN3cub18CUB_300001_SM_10006detail6reduce28DeviceReduceSingleTileKernelINS2_10policy_hubIdjN4cuda3__47maximumIdEEE10Policy1000EN6thrust24THRUST_300001_SM_1000_NS12zip_iteratorINS5_3std3__45tupleIJNSC_6detail15normal_iteratorINSC_10device_ptrIdEEEESL_EEEEEPdjS8_dd14abs_differenceEEvT0_T1_T2_T3_T4_T6_:
        /* <DEDUP_REMOVED lines=13> */
.L_x_204:
[----:B------:R-:W-:Y:S01]  /*00d0*/  ISETP.GT.U32.AND P0, PT, R2, 0x7ff, PT ;  /* 0x000007ff0200780c */ /* 0x000fe20003f04070 */
[----:B------:R-:W-:-:S12]  /*00e0*/  BSSY.RECONVERGENT B0, `(.L_x_205) ;  /* 0x000040c000007945 */ /* 0x000fd80003800200 */
        /* <DEDUP_REMOVED lines=16> */
.L_x_208:
[----:B------:R-:W-:Y:S05]  /*01f0*/  BSYNC.RECONVERGENT B1 ;  /* 0x0000000000017941 */ /* 0x000fea0003800200 */
.L_x_207:
        /* <DEDUP_REMOVED lines=20> */
.L_x_213:
        /* <DEDUP_REMOVED lines=121> */
.L_x_212:
[----:B------:R-:W-:Y:S05]  /*0ad0*/  BSYNC.RECONVERGENT B2 ;  /* 0x0000000000027941 */ /* 0x000fea0003800200 */
.L_x_211:
        /* <DEDUP_REMOVED lines=8> */
[----:B0-----:R-:W-:-:S05]  /*0b60*/  IMAD.WIDE.U32 R16, R5, 0x8, R16 ;  /* 0x0000000805107825 */ /* 0x001fca00078e0010 */
[----:B------:R-:W2:Y:S01]  /*0b70*/  LDG.E.64 R20, desc[UR6][R16.64] ;  /* 0x0000000610147981 */ /* 0x000ea2000c1e1b00 */
[----:B-1----:R-:W-:-:S03]  /*0b80*/  IMAD.WIDE.U32 R18, R5, 0x8, R18 ;  /* 0x0000000805127825 */ /* 0x002fc600078e0012 */
        /* <DEDUP_REMOVED lines=56> */
.L_x_215:
[----:B------:R-:W-:Y:S05]  /*0f10*/  BSYNC.RECONVERGENT B2 ;  /* 0x0000000000027941 */ /* 0x000fea0003800200 */
.L_x_214:
        /* <DEDUP_REMOVED lines=39> */
.L_x_217:
[----:B------:R-:W-:Y:S05]  /*1190*/  BSYNC.RECONVERGENT B2 ;  /* 0x0000000000027941 */ /* 0x000fea0003800200 */
.L_x_216:
[----:B------:R-:W-:Y:S05]  /*11a0*/  @!P0 BRA `(.L_x_210) ;  /* 0x0000000000648947 */ /* 0x000fea0003800000 */
[----:B------:R-:W0:Y:S01]  /*11b0*/  LDC.64 R8, c[0x0][0x388] ;  /* 0x0000e200ff087b82 */ /* 0x000e220000000a00 */
[----:B------:R-:W-:-:S07]  /*11c0*/  IMAD.MOV R0, RZ, RZ, -R0 ;  /* 0x000000ffff007224 */ /* 0x000fce00078e0a00 */
[----:B------:R-:W1:Y:S01]  /*11d0*/  LDC.64 R10, c[0x0][0x380] ;  /* 0x0000e000ff0a7b82 */ /* 0x000e620000000a00 */
[----:B0-----:R-:W-:-:S04]  /*11e0*/  IMAD.WIDE.U32 R8, R5, 0x8, R8 ;  /* 0x0000000805087825 */ /* 0x001fc800078e0008 */
[----:B------:R-:W-:Y:S02]  /*11f0*/  IMAD.MOV.U32 R14, RZ, RZ, R8 ;  /* 0x000000ffff0e7224 */ /* 0x000fe400078e0008 */
[----:B------:R-:W-:Y:S02]  /*1200*/  IMAD.MOV.U32 R15, RZ, RZ, R9 ;  /* 0x000000ffff0f7224 */ /* 0x000fe400078e0009 */
[----:B-1----:R-:W-:-:S04]  /*1210*/  IMAD.WIDE.U32 R4, R5, 0x8, R10 ;  /* 0x0000000805047825 */ /* 0x002fc800078e000a */
[----:B------:R-:W-:Y:S02]  /*1220*/  IMAD.MOV.U32 R10, RZ, RZ, R4 ;  /* 0x000000ffff0a7224 */ /* 0x000fe400078e0004 */
[----:B------:R-:W-:-:S07]  /*1230*/  IMAD.MOV.U32 R11, RZ, RZ, R5 ;  /* 0x000000ffff0b7224 */ /* 0x000fce00078e0005 */
.L_x_218:
        /* <DEDUP_REMOVED lines=16> */
.L_x_210:
[----:B------:R-:W-:Y:S05]  /*1340*/  BSYNC.RECONVERGENT B1 ;  /* 0x0000000000017941 */ /* 0x000fea0003800200 */
.L_x_209:
[----:B------:R-:W-:-:S13]  /*1350*/  ISETP.GE.U32.AND P0, PT, R2, 0x100, PT ;  /* 0x000001000200780c */ /* 0x000fda0003f06070 */
        /* <DEDUP_REMOVED lines=58> */
[----:B-1----:R-:W0:Y:S04]  /*1700*/  LDS.128 R8, [UR4+0x10] ;  /* 0x00001004ff087984 */ /* 0x002e280008000c00 */
        /* <DEDUP_REMOVED lines=25> */
.L_x_219:
        /* <DEDUP_REMOVED lines=16> */
[----:B------:R-:W-:Y:S01]  /*19a0*/  FSEL R7, R5, R7, !P0 ;  /* 0x0000000705077208 */ /* 0x000fe20004000000 */
[----:B------:R-:W0:Y:S01]  /*19b0*/  @!P2 S2R R11, SR_CgaCtaId ;  /* 0x00000000000ba919 */ /* 0x000e220000008800 */
[----:B------:R-:W-:Y:S01]  /*19c0*/  ISETP.GT.AND P0, PT, R0, R9, PT ;  /* 0x000000090000720c */ /* 0x000fe20003f04270 */
[----:B------:R-:W-:Y:S01]  /*19d0*/  VIADD R0, R8, 0x4 ;  /* 0x0000000408007836 */ /* 0x000fe20000000000 */
[----:B------:R-:W-:Y:S04]  /*19e0*/  SHFL.DOWN PT, R4, R6, 0x2, R9 ;  /* 0x0840000006047989 */ /* 0x000fe800000e0009 */
[----:B------:R-:W1:Y:S02]  /*19f0*/  SHFL.DOWN PT, R5, R7, 0x2, R9 ;  /* 0x0840000007057989 */ /* 0x000e6400000e0009 */
[----:B-1----:R-:W-:-:S06]  /*1a00*/  DSETP.GEU.AND P1, PT, R6, R4, PT ;  /* 0x000000040600722a */ /* 0x002fcc0003f2e000 */
[----:B------:R-:W-:Y:S02]  /*1a10*/  @!P0 FSEL R6, R4, R6, !P1 ;  /* 0x0000000604068208 */ /* 0x000fe40004800000 */
[----:B------:R-:W-:Y:S02]  /*1a20*/  @!P0 FSEL R7, R5, R7, !P1 ;  /* 0x0000000705078208 */ /* 0x000fe40004800000 */
[----:B------:R-:W-:Y:S01]  /*1a30*/  ISETP.GT.AND P0, PT, R0, R9, PT ;  /* 0x000000090000720c */ /* 0x000fe20003f04270 */
[----:B------:R-:W-:Y:S01]  /*1a40*/  SHFL.DOWN PT, R4, R6, 0x4, R9 ;  /* 0x0880000006047989 */ /* 0x000fe200000e0009 */
[----:B------:R-:W-:-:S03]  /*1a50*/  VIADD R0, R8, 0x8 ;  /* 0x0000000808007836 */ /* 0x000fc60000000000 */
[----:B------:R-:W1:Y:S02]  /*1a60*/  SHFL.DOWN PT, R5, R7, 0x4, R9 ;  /* 0x0880000007057989 */ /* 0x000e6400000e0009 */
[----:B-1----:R-:W-:-:S06]  /*1a70*/  DSETP.GEU.AND P1, PT, R6, R4, PT ;  /* 0x000000040600722a */ /* 0x002fcc0003f2e000 */
[----:B------:R-:W-:Y:S02]  /*1a80*/  @!P0 FSEL R6, R4, R6, !P1 ;  /* 0x0000000604068208 */ /* 0x000fe40004800000 */
[----:B------:R-:W-:Y:S02]  /*1a90*/  @!P0 FSEL R7, R5, R7, !P1 ;  /* 0x0000000705078208 */ /* 0x000fe40004800000 */
[----:B------:R-:W-:Y:S01]  /*1aa0*/  ISETP.GT.AND P0, PT, R0, R9, PT ;  /* 0x000000090000720c */ /* 0x000fe20003f04270 */
[----:B------:R-:W-:Y:S01]  /*1ab0*/  SHFL.DOWN PT, R4, R6, 0x8, R9 ;  /* 0x0900000006047989 */ /* 0x000fe200000e0009 */
[----:B------:R-:W-:Y:S01]  /*1ac0*/  VIADD R0, R8, 0x10 ;  /* 0x0000001008007836 */ /* 0x000fe20000000000 */
[----:B------:R-:W-:Y:S02]  /*1ad0*/  @!P2 MOV R8, 0x400 ;  /* 0x000004000008a802 */ /* 0x000fe40000000f00 */
[----:B------:R-:W1:Y:S02]  /*1ae0*/  SHFL.DOWN PT, R5, R7, 0x8, R9 ;  /* 0x0900000007057989 */ /* 0x000e6400000e0009 */
[----:B0-----:R-:W-:Y:S01]  /*1af0*/  @!P2 LEA R11, R11, R8, 0x18 ;  /* 0x000000080b0ba211 */ /* 0x001fe200078ec0ff */
[----:B-1----:R-:W-:-:S06]  /*1b00*/  DSETP.GEU.AND P1, PT, R6, R4, PT ;  /* 0x000000040600722a */ /* 0x002fcc0003f2e000 */
[----:B------:R-:W-:Y:S02]  /*1b10*/  @!P0 FSEL R6, R4, R6, !P1 ;  /* 0x0000000604068208 */ /* 0x000fe40004800000 */
[----:B------:R-:W-:Y:S02]  /*1b20*/  @!P0 FSEL R7, R5, R7, !P1 ;  /* 0x0000000705078208 */ /* 0x000fe40004800000 */
[----:B------:R-:W-:Y:S01]  /*1b30*/  ISETP.GT.AND P0, PT, R0, R9, PT ;  /* 0x000000090000720c */ /* 0x000fe20003f04270 */
[----:B------:R-:W-:Y:S01]  /*1b40*/  SHFL.DOWN PT, R4, R6, 0x10, R9 ;  /* 0x0a00000006047989 */ /* 0x000fe200000e0009 */
[----:B------:R-:W-:-:S03]  /*1b50*/  @!P2 SHF.R.U32.HI R0, RZ, 0x2, R3 ;  /* 0x00000002ff00a819 */ /* 0x000fc60000011603 */
[----:B------:R-:W0:Y:S01]  /*1b60*/  SHFL.DOWN PT, R5, R7, 0x10, R9 ;  /* 0x0a00000007057989 */ /* 0x000e2200000e0009 */
[----:B------:R-:W-:-:S05]  /*1b70*/  @!P2 LOP3.LUT R0, R0, 0xf8, RZ, 0xc0, !PT ;  /* 0x000000f80000a812 */ /* 0x000fca00078ec0ff */
[----:B------:R-:W-:Y:S01]  /*1b80*/  @!P2 IMAD.IADD R11, R0, 0x1, R11 ;  /* 0x00000001000ba824 */ /* 0x000fe200078e020b */
[----:B0-----:R-:W-:-:S06]  /*1b90*/  DSETP.GEU.AND P1, PT, R6, R4, PT ;  /* 0x000000040600722a */ /* 0x001fcc0003f2e000 */
[----:B------:R-:W-:Y:S02]  /*1ba0*/  @!P0 FSEL R6, R4, R6, !P1 ;  /* 0x0000000604068208 */ /* 0x000fe40004800000 */
[----:B------:R-:W-:Y:S02]  /*1bb0*/  @!P0 FSEL R7, R5, R7, !P1 ;  /* 0x0000000705078208 */ /* 0x000fe40004800000 */
[----:B------:R-:W-:Y:S01]  /*1bc0*/  ISETP.NE.AND P0, PT, R3, RZ, PT ;  /* 0x000000ff0300720c */ /* 0x000fe20003f05270 */
[----:B------:R-:W-:Y:S02]  /*1bd0*/  IMAD.MOV.U32 R4, RZ, RZ, R6 ;  /* 0x000000ffff047224 */ /* 0x000fe400078e0006 */
[----:B------:R-:W-:-:S05]  /*1be0*/  IMAD.MOV.U32 R5, RZ, RZ, R7 ;  /* 0x000000ffff057224 */ /* 0x000fca00078e0007 */
[----:B------:R0:W-:Y:S01]  /*1bf0*/  @!P2 STS.64 [R11+0x8], R4 ;  /* 0x000008040b00a388 */ /* 0x0001e20000000a00 */
[----:B------:R-:W-:Y:S06]  /*1c00*/  BAR.SYNC.DEFER_BLOCKING 0x0 ;  /* 0x0000000000007b1d */ /* 0x000fec0000010000 */
[----:B------:R-:W-:Y:S05]  /*1c10*/  @P0 BRA `(.L_x_220) ;  /* 0x0000002400600947 */ /* 0x000fea0003800000 */
[----:B------:R-:W1:Y:S01]  /*1c20*/  S2UR UR5, SR_CgaCtaId ;  /* 0x00000000000579c3 */ /* 0x000e620000008800 */
[----:B------:R-:W-:Y:S01]  /*1c30*/  UMOV UR4, 0x400 ;  /* 0x0000040000047882 */ /* 0x000fe20000000000 */
[----:B------:R-:W-:Y:S01]  /*1c40*/  ISETP.GT.U32.AND P1, PT, R2, 0x20, PT ;  /* 0x000000200200780c */ /* 0x000fe20003f24070 */
[----:B-1----:R-:W-:-:S09]  /*1c50*/  ULEA UR4, UR5, UR4, 0x18 ;  /* 0x0000000405047291 */ /* 0x002fd2000f8ec0ff */
[----:B0-----:R-:W0:Y:S04]  /*1c60*/  LDS.128 R8, [UR4+0x10] ;  /* 0x00001004ff087984 */ /* 0x001e280008000c00 */
[----:B------:R-:W1:Y:S01]  /*1c70*/  LDS.128 R12, [UR4+0x20] ;  /* 0x00002004ff0c7984 */ /* 0x000e620008000c00 */
[----:B0-----:R-:W-:-:S06]  /*1c80*/  DSETP.GEU.AND P2, PT, R4, R8, PT ;  /* 0x000000080400722a */ /* 0x001fcc0003f4e000 */
[-C--:B------:R-:W-:Y:S02]  /*1c90*/  FSEL R17, R8, R4.reuse, !P2 ;  /* 0x0000000408117208 */ /* 0x080fe40005000000 */
[-C--:B------:R-:W-:Y:S02]  /*1ca0*/  FSEL R3, R9, R5.reuse, !P2 ;  /* 0x0000000509037208 */ /* 0x080fe40005000000 */
[----:B------:R-:W-:Y:S02]  /*1cb0*/  FSEL R17, R17, R4, P1 ;  /* 0x0000000411117208 */ /* 0x000fe40000800000 */
[----:B------:R-:W-:Y:S02]  /*1cc0*/  FSEL R3, R3, R5, P1 ;  /* 0x0000000503037208 */ /* 0x000fe40000800000 */
[C---:B------:R-:W-:Y:S01]  /*1cd0*/  ISETP.GT.U32.AND P2, PT, R2.reuse, 0x40, PT ;  /* 0x000000400200780c */ /* 0x040fe20003f44070 */
[----:B------:R-:W-:Y:S01]  /*1ce0*/  IMAD.MOV.U32 R8, RZ, RZ, R17 ;  /* 0x000000ffff087224 */ /* 0x000fe200078e0011 */
[----:B------:R-:W-:Y:S01]  /*1cf0*/  ISETP.GT.U32.AND P1, PT, R2, 0x60, PT ;  /* 0x000000600200780c */ /* 0x000fe20003f24070 */
[----:B------:R-:W-:Y:S01]  /*1d00*/  IMAD.MOV.U32 R9, RZ, RZ, R3 ;  /* 0x000000ffff097224 */ /* 0x000fe200078e0003 */
[----:B------:R-:W0:Y:S05]  /*1d10*/  LDS.128 R4, [UR4+0x30] ;  /* 0x00003004ff047984 */ /* 0x000e2a0008000c00 */
[----:B------:R-:W-:-:S06]  /*1d20*/  DSETP.GEU.AND P3, PT, R8, R10, PT ;  /* 0x0000000a0800722a */ /* 0x000fcc0003f6e000 */
[----:B------:R-:W-:Y:S02]  /*1d30*/  @P2 FSEL R17, R10, R17, !P3 ;  /* 0x000000110a112208 */ /* 0x000fe40005800000 */
[----:B------:R-:W-:Y:S02]  /*1d40*/  @P2 FSEL R3, R11, R3, !P3 ;  /* 0x000000030b032208 */ /* 0x000fe40005800000 */
[----:B------:R-:W-:Y:S01]  /*1d50*/  ISETP.GT.U32.AND P2, PT, R2, 0x80, PT ;  /* 0x000000800200780c */ /* 0x000fe20003f44070 */
[----:B------:R-:W-:Y:S02]  /*1d60*/  IMAD.MOV.U32 R8, RZ, RZ, R17 ;  /* 0x000000ffff087224 */ /* 0x000fe400078e0011 */
[----:B------:R-:W-:-:S06]  /*1d70*/  IMAD.MOV.U32 R9, RZ, RZ, R3 ;  /* 0x000000ffff097224 */ /* 0x000fcc00078e0003 */
[----:B-1----:R-:W-:Y:S01]  /*1d80*/  DSETP.GEU.AND P3, PT, R8, R12, PT ;  /* 0x0000000c0800722a */ /* 0x002fe20003f6e000 */
[----:B------:R-:W1:Y:S05]  /*1d90*/  LDS.64 R8, [UR4+0x40] ;  /* 0x00004004ff087984 */ /* 0x000e6a0008000a00 */
[----:B------:R-:W-:Y:S02]  /*1da0*/  @P1 FSEL R17, R12, R17, !P3 ;  /* 0x000000110c111208 */ /* 0x000fe40005800000 */
[----:B------:R-:W-:Y:S02]  /*1db0*/  @P1 FSEL R3, R13, R3, !P3 ;  /* 0x000000030d031208 */ /* 0x000fe40005800000 */
[----:B------:R-:W-:Y:S01]  /*1dc0*/  ISETP.GT.U32.AND P1, PT, R2, 0xa0, PT ;  /* 0x000000a00200780c */ /* 0x000fe20003f24070 */
[----:B------:R-:W-:-:S02]  /*1dd0*/  IMAD.MOV.U32 R10, RZ, RZ, R17 ;  /* 0x000000ffff0a7224 */ /* 0x000fc400078e0011 */
[----:B------:R-:W-:-:S06]  /*1de0*/  IMAD.MOV.U32 R11, RZ, RZ, R3 ;  /* 0x000000ffff0b7224 */ /* 0x000fcc00078e0003 */
[----:B------:R-:W-:-:S06]  /*1df0*/  DSETP.GEU.AND P3, PT, R10, R14, PT ;  /* 0x0000000e0a00722a */ /* 0x000fcc0003f6e000 */
[----:B------:R-:W-:Y:S02]  /*1e00*/  @P2 FSEL R17, R14, R17, !P3 ;  /* 0x000000110e112208 */ /* 0x000fe40005800000 */
[----:B------:R-:W-:Y:S02]  /*1e10*/  @P2 FSEL R3, R15, R3, !P3 ;  /* 0x000000030f032208 */ /* 0x000fe40005800000 */
[----:B------:R-:W-:Y:S01]  /*1e20*/  ISETP.GT.U32.AND P2, PT, R2, 0xc0, PT ;  /* 0x000000c00200780c */ /* 0x000fe20003f44070 */
[----:B------:R-:W-:Y:S02]  /*1e30*/  IMAD.MOV.U32 R10, RZ, RZ, R17 ;  /* 0x000000ffff0a7224 */ /* 0x000fe400078e0011 */
[----:B------:R-:W-:-:S06]  /*1e40*/  IMAD.MOV.U32 R11, RZ, RZ, R3 ;  /* 0x000000ffff0b7224 */ /* 0x000fcc00078e0003 */
[----:B0-----:R-:W-:-:S06]  /*1e50*/  DSETP.GEU.AND P3, PT, R10, R4, PT ;  /* 0x000000040a00722a */ /* 0x001fcc0003f6e000 */
[----:B------:R-:W-:Y:S02]  /*1e60*/  @P1 FSEL R17, R4, R17, !P3 ;  /* 0x0000001104111208 */ /* 0x000fe40005800000 */
[----:B------:R-:W-:Y:S02]  /*1e70*/  @P1 FSEL R3, R5, R3, !P3 ;  /* 0x0000000305031208 */ /* 0x000fe40005800000 */
[----:B------:R-:W-:Y:S01]  /*1e80*/  ISETP.GT.U32.AND P1, PT, R2, 0xe0, PT ;  /* 0x000000e00200780c */ /* 0x000fe20003f24070 */
[----:B------:R-:W-:Y:S02]  /*1e90*/  IMAD.MOV.U32 R4, RZ, RZ, R17 ;  /* 0x000000ffff047224 */ /* 0x000fe400078e0011 */
[----:B------:R-:W-:-:S06]  /*1ea0*/  IMAD.MOV.U32 R5, RZ, RZ, R3 ;  /* 0x000000ffff057224 */ /* 0x000fcc00078e0003 */
        /* <DEDUP_REMOVED lines=10> */
.L_x_206:
        /* <DEDUP_REMOVED lines=21> */
[----:B------:R-:W-:Y:S01]  /*20a0*/  IMAD.MOV.U32 R3, RZ, RZ, 0x800 ;  /* 0x00000800ff037424 */ /* 0x000fe200078e00ff */
[----:B--2---:R-:W-:-:S02]  /*20b0*/  DADD R12, R12, -R14 ;  /* 0x000000000c0c7229 */ /* 0x004fc4000000080e */
        /* <DEDUP_REMOVED lines=20> */
[----:B------:R-:W-:Y:S01]  /*2200*/  DADD R4, R4, -R10 ;  /* 0x0000000004047229 */ /* 0x000fe2000000080a */
[----:B------:R-:W-:Y:S02]  /*2210*/  VIADD R10, R2, 0xfffff800 ;  /* 0xfffff800020a7836 */ /* 0x000fe40000000000 */
[----:B------:R-:W-:-:S03]  /*2220*/  DSETP.GEU.AND P0, PT, R12, |R28|, PT ;  /* 0x4000001c0c00722a */ /* 0x000fc60003f0e000 */
[----:B------:R-:W-:-:S03]  /*2230*/  ISETP.GE.U32.AND P1, PT, R10, 0x800, PT ;  /* 0x000008000a00780c */ /* 0x000fc60003f26070 */
        /* <DEDUP_REMOVED lines=14> */
[----:B------:R-:W-:Y:S06]  /*2320*/  @!P1 BRA `(.L_x_221) ;  /* 0x0000000400089947 */ /* 0x000fec0003800000 */
[----:B------:R-:W0:Y:S01]  /*2330*/  LDC R2, c[0x0][0x398] ;  /* 0x0000e600ff027b82 */ /* 0x000e220000000800 */
[----:B------:R-:W-:-:S07]  /*2340*/  IMAD.MOV.U32 R3, RZ, RZ, 0x800 ;  /* 0x00000800ff037424 */ /* 0x000fce00078e00ff */
.L_x_223:
        /* <DEDUP_REMOVED lines=18> */
[----:B0-----:R-:W-:-:S05]  /*2470*/  IMAD.IADD R11, R2, 0x1, -R3 ;  /* 0x00000001020b7824 */ /* 0x001fca00078e0a03 */
[----:B------:R-:W-:Y:S01]  /*2480*/  ISETP.GE.U32.AND P1, PT, R11, 0x800, PT ;  /* 0x000008000b00780c */ /* 0x000fe20003f26070 */
        /* <DEDUP_REMOVED lines=39> */
[----:B------:R-:W-:Y:S01]  /*2700*/  FSEL R5, R15, R5, !P0 ;  /* 0x000000050f057208 */ /* 0x000fe20004000000 */
[----:B------:R-:W-:Y:S06]  /*2710*/  @!P1 BRA `(.L_x_222) ;  /* 0x0000001400789947 */ /* 0x000fec0003800000 */
[----:B------:R-:W-:-:S05]  /*2720*/  VIADD R3, R3, 0x800 ;  /* 0x0000080003037836 */ /* 0x000fca0000000000 */
[----:B------:R-:W-:-:S13]  /*2730*/  ISETP.GT.U32.AND P0, PT, R3, R10, PT ;  /* 0x0000000a0300720c */ /* 0x000fda0003f04070 */
[----:B------:R-:W-:Y:S05]  /*2740*/  @!P0 BRA `(.L_x_223) ;  /* 0xfffffffc00008947 */ /* 0x000fea000383ffff */
.L_x_221:
[----:B------:R-:W-:Y:S01]  /*2750*/  IMAD.IADD R7, R2, 0x1, -R3 ;  /* 0x0000000102077824 */ /* 0x000fe200078e0a03 */
[----:B------:R-:W-:Y:S04]  /*2760*/  BSSY.RECONVERGENT B1, `(.L_x_222) ;  /* 0x0000159000017945 */ /* 0x000fe80003800200 */
[----:B------:R-:W-:-:S04]  /*2770*/  ISETP.GE.AND P0, PT, R0, R7, PT ;  /* 0x000000070000720c */ /* 0x000fc80003f06270 */
[----:B------:R-:W-:-:S13]  /*2780*/  ISETP.GE.U32.OR P0, PT, R3, R2, P0 ;  /* 0x000000020300720c */ /* 0x000fda0000706470 */
[----:B------:R-:W-:Y:S05]  /*2790*/  @P0 BRA `(.L_x_224) ;  /* 0x0000001400540947 */ /* 0x000fea0003800000 */
[----:B------:R-:W-:Y:S01]  /*27a0*/  LOP3.LUT R6, RZ, R0, RZ, 0x33, !PT ;  /* 0x00000000ff067212 */ /* 0x000fe200078e33ff */
[----:B------:R-:W-:Y:S01]  /*27b0*/  BSSY.RECONVERGENT B2, `(.L_x_225) ;  /* 0x00000b4000027945 */ /* 0x000fe20003800200 */
[----:B------:R-:W-:Y:S02]  /*27c0*/  IMAD.MOV.U32 R76, RZ, RZ, R0 ;  /* 0x000000ffff4c7224 */ /* 0x000fe400078e0000 */
[----:B------:R-:W-:-:S04]  /*27d0*/  IADD3 R2, PT, PT, -R3, R2, R6 ;  /* 0x0000000203027210 */ /* 0x000fc80007ffe106 */
[C---:B------:R-:W-:Y:S02]  /*27e0*/  ISETP.GE.U32.AND P0, PT, R2.reuse, 0xf00, PT ;  /* 0x00000f000200780c */ /* 0x040fe40003f06070 */
[----:B------:R-:W-:-:S04]  /*27f0*/  LEA.HI R2, R2, 0x1, RZ, 0x18 ;  /* 0x0000000102027811 */ /* 0x000fc800078fc0ff */
[----:B------:R-:W-:-:S07]  /*2800*/  LOP3.LUT R74, R2, 0xf, RZ, 0xc0, !PT ;  /* 0x0000000f024a7812 */ /* 0x000fce00078ec0ff */
[----:B------:R-:W-:Y:S05]  /*2810*/  @!P0 BRA `(.L_x_226) ;  /* 0x0000000800b48947 */ /* 0x000fea0003800000 */
[----:B------:R-:W0:Y:S01]  /*2820*/  LDC.64 R6, c[0x0][0x380] ;  /* 0x0000e000ff067b82 */ /* 0x000e220000000a00 */
[----:B------:R-:W-:Y:S01]  /*2830*/  LOP3.LUT R77, R2, 0x1fffff0, RZ, 0xc0, !PT ;  /* 0x01fffff0024d7812 */ /* 0x000fe200078ec0ff */
[----:B------:R-:W-:Y:S01]  /*2840*/  BSSY.RECONVERGENT B3, `(.L_x_227) ;  /* 0x00000a9000037945 */ /* 0x000fe20003800200 */
[C---:B------:R-:W-:Y:S01]  /*2850*/  LOP3.LUT R76, R0.reuse, 0x800, RZ, 0xfc, !PT ;  /* 0x00000800004c7812 */ /* 0x040fe200078efcff */
[----:B------:R-:W-:Y:S02]  /*2860*/  IMAD.IADD R75, R0, 0x1, R3 ;  /* 0x00000001004b7824 */ /* 0x000fe400078e0203 */
[----:B------:R-:W-:Y:S02]  /*2870*/  IMAD.MOV R77, RZ, RZ, -R77 ;  /* 0x000000ffff4d7224 */ /* 0x000fe400078e0a4d */
[----:B------:R-:W1:Y:S05]  /*2880*/  LDC.64 R8, c[0x0][0x388] ;  /* 0x0000e200ff087b82 */ /* 0x000e6a0000000a00 */
.L_x_228:
[----:B0-----:R-:W-:-:S04]  /*2890*/  IMAD.WIDE.U32 R10, R75, 0x8, R6 ;  /* 0x000000084b0a7825 */ /* 0x001fc800078e0006 */
[C---:B-1----:R-:W-:Y:S02]  /*28a0*/  IMAD.WIDE.U32 R12, R75.reuse, 0x8, R8 ;  /* 0x000000084b0c7825 */ /* 0x042fe400078e0008 */
        /* <DEDUP_REMOVED lines=15> */
[----:B------:R-:W5:Y:S02]  /*29a0*/  LDG.E.64 R22, desc[UR6][R22.64] ;  /* 0x0000000616167981 */ /* 0x000f64000c1e1b00 */
[----:B------:R-:W-:Y:S02]  /*29b0*/  VIADD R29, R75, 0x400 ;  /* 0x000004004b1d7836 */ /* 0x000fe40000000000 */
[----:B------:R-:W5:Y:S02]  /*29c0*/  LDG.E.64 R24, desc[UR6][R24.64] ;  /* 0x0000000618187981 */ /* 0x000f64000c1e1b00 */
        /* <DEDUP_REMOVED lines=57> */
[----:B------:R-:W5:Y:S04]  /*2d60*/  LDG.E.64 R70, desc[UR6][R70.64] ;  /* 0x0000000646467981 */ /* 0x000f68000c1e1b00 */
[----:B------:R-:W5:Y:S01]  /*2d70*/  LDG.E.64 R72, desc[UR6][R72.64] ;  /* 0x0000000648487981 */ /* 0x000f62000c1e1b00 */
[----:B------:R-:W-:Y:S02]  /*2d80*/  VIADD R77, R77, 0x10 ;  /* 0x000000104d4d7836 */ /* 0x000fe40000000000 */
[----:B------:R-:W-:Y:S02]  /*2d90*/  VIADD R76, R76, 0x1000 ;  /* 0x000010004c4c7836 */ /* 0x000fe40000000000 */
[----:B------:R-:W-:Y:S01]  /*2da0*/  VIADD R75, R75, 0x1000 ;  /* 0x000010004b4b7836 */ /* 0x000fe20000000000 */
[----:B------:R-:W-:Y:S01]  /*2db0*/  ISETP.NE.AND P1, PT, R77, RZ, PT ;  /* 0x000000ff4d00720c */ /* 0x000fe20003f25270 */
        /* <DEDUP_REMOVED lines=81> */
[----:B------:R-:W-:Y:S05]  /*32d0*/  BSYNC.RECONVERGENT B3 ;  /* 0x0000000000037941 */ /* 0x000fea0003800200 */
.L_x_227:
[----:B------:R-:W-:-:S07]  /*32e0*/  VIADD R76, R76, 0xfffff800 ;  /* 0xfffff8004c4c7836 */ /* 0x000fce0000000000 */
.L_x_226:
[----:B------:R-:W-:Y:S05]  /*32f0*/  BSYNC.RECONVERGENT B2 ;  /* 0x0000000000027941 */ /* 0x000fea0003800200 */
.L_x_225:
        /* <DEDUP_REMOVED lines=8> */
[----:B------:R-:W-:-:S07]  /*3380*/  IMAD.IADD R39, R76, 0x1, R3 ;  /* 0x000000014c277824 */ /* 0x000fce00078e0203 */
        /* <DEDUP_REMOVED lines=81> */
.L_x_230:
[----:B------:R-:W-:Y:S05]  /*38a0*/  BSYNC.RECONVERGENT B2 ;  /* 0x0000000000027941 */ /* 0x000fea0003800200 */
.L_x_229:
        /* <DEDUP_REMOVED lines=49> */
.L_x_232:
[----:B------:R-:W-:Y:S05]  /*3bc0*/  BSYNC.RECONVERGENT B2 ;  /* 0x0000000000027941 */ /* 0x000fea0003800200 */
.L_x_231:
[----:B------:R-:W-:Y:S05]  /*3bd0*/  @!P0 BRA `(.L_x_224) ;  /* 0x0000000000448947 */ /* 0x000fea0003800000 */
[----:B------:R-:W0:Y:S01]  /*3be0*/  LDC.64 R12, c[0x0][0x380] ;  /* 0x0000e000ff0c7b82 */ /* 0x000e220000000a00 */
[----:B------:R-:W-:Y:S02]  /*3bf0*/  IMAD.IADD R17, R76, 0x1, R3 ;  /* 0x000000014c117824 */ /* 0x000fe400078e0203 */
[----:B------:R-:W-:-:S05]  /*3c00*/  IMAD.MOV R16, RZ, RZ, -R2 ;  /* 0x000000ffff107224 */ /* 0x000fca00078e0a02 */
[----:B------:R-:W1:Y:S02]  /*3c10*/  LDC.64 R14, c[0x0][0x388] ;  /* 0x0000e200ff0e7b82 */ /* 0x000e640000000a00 */
.L_x_233:
        /* <DEDUP_REMOVED lines=13> */
.L_x_224:
[----:B------:R-:W-:Y:S05]  /*3cf0*/  BSYNC.RECONVERGENT B1 ;  /* 0x0000000000017941 */ /* 0x000fea0003800200 */
.L_x_222:
        /* <DEDUP_REMOVED lines=50> */
[----:B------:R-:W1:Y:S01]  /*4020*/  LDS.128 R12, [UR4+0x20] ;  /* 0x00002004ff0c7984 */ /* 0x000e620008000c00 */
[----:B0-----:R-:W-:-:S06]  /*4030*/  DSETP.GEU.AND P1, PT, R4, R8, PT ;  /* 0x000000080400722a */ /* 0x001fcc0003f2e000 */
[----:B--2---:R-:W-:Y:S02]  /*4040*/  FSEL R2, R8, R4, !P1 ;  /* 0x0000000408027208 */ /* 0x004fe40004800000 */
        /* <DEDUP_REMOVED lines=21> */
.L_x_220:
[----:B------:R-:W-:Y:S05]  /*41a0*/  BSYNC.RECONVERGENT B0 ;  /* 0x0000000000007941 */ /* 0x000fea0003800200 */
.L_x_205:
[----:B------:R-:W-:Y:S05]  /*41b0*/  @P0 EXIT ;  /* 0x000000000000094d */ /* 0x000fea0003800000 */
[----:B------:R-:W3:Y:S01]  /*41c0*/  LDCU.64 UR8, c[0x0][0x3a0] ;  /* 0x00007400ff0877ac */ /* 0x000ee20008000a00 */
[----:B-12---:R-:W1:Y:S01]  /*41d0*/  LDC.64 R6, c[0x0][0x390] ;  /* 0x0000e400ff067b82 */ /* 0x006e620000000a00 */
[----:B------:R-:W2:Y:S01]  /*41e0*/  LDCU.64 UR4, c[0x0][0x3a0] ;  /* 0x00007400ff0477ac */ /* 0x000ea20008000a00 */
[----:B---3--:R-:W-:-:S06]  /*41f0*/  DSETP.GT.AND P0, PT, R4, UR8, PT ;  /* 0x0000000804007e2a */ /* 0x008fcc000bf04000 */
[----:B--2---:R-:W-:Y:S02]  /*4200*/  FSEL R2, R4, UR4, P0 ;  /* 0x0000000404027c08 */ /* 0x004fe40008000000 */
[----:B------:R-:W-:-:S05]  /*4210*/  FSEL R3, R5, UR5, P0 ;  /* 0x0000000505037c08 */ /* 0x000fca0008000000 */
[----:B-1----:R-:W-:Y:S01]  /*4220*/  STG.E.64 desc[UR6][R6.64], R2 ;  /* 0x0000000206007986 */ /* 0x002fe2000c101b06 */
[----:B------:R-:W-:Y:S05]  /*4230*/  EXIT ;  /* 0x000000000000794d */ /* 0x000fea0003800000 */
.L_x_234:
        /* <DEDUP_REMOVED lines=12> */
.L_x_247:


//--------------------- .text._ZN3cub18CUB_300001_SM_10006detail8for_each13static_kernelINS2_12policy_hub_t12policy_500_tElN6thrust24THRUST_300001_SM_1000_NS8cuda_cub6__fill7functorINS7_6detail15normal_iteratorINS7_10device_ptrIdEEEEdEEEEvT0_T1_ --------------------------
	.section	.text._ZN3cub18CUB_300001_SM_10006detail8for_each13static_kernelINS2_12policy_hub_t12policy_500_tElN6thrust24THRUST_300001_SM_1000_NS8cuda_cub6__fill7functorINS7_6detail15normal_iteratorINS7_10device_ptrIdEEEEdEEEEvT0_T1_,"ax",@progbits
	.align	128
        .global         _ZN3cub18CUB_300001_SM_10006detail8for_each13static_kernelINS2_12policy_hub_t12policy_500_tElN6thrust24THRUST_300001_SM_1000_NS8cuda_cub6__fill7functorINS7_6detail15normal_iteratorINS7_10device_ptrIdEEEEdEEEEvT0_T1_
        .type           _ZN3cub18CUB_300001_SM_10006detail8for_each13static_kernelINS2_12policy_hub_t12policy_500_tElN6thrust24THRUST_300001_SM_1000_NS8cuda_cub6__fill7functorINS7_6detail15normal_iteratorINS7_10device_ptrIdEEEEdEEEEvT0_T1_,@function
        .size           _ZN3cub18CUB_300001_SM_10006detail8for_each13static_kernelINS2_12policy_hub_t12policy_500_tElN6thrust24THRUST_300001_SM_1000_NS8cuda_cub6__fill7functorINS7_6detail15normal_iteratorINS7_10device_ptrIdEEEEdEEEEvT0_T1_,(.L_x_248 - _ZN3cub18CUB_300001_SM_10006detail8for_each13static_kernelINS2_12policy_hub_t12policy_500_tElN6thrust24THRUST_300001_SM_1000_NS8cuda_cub6__fill7functorINS7_6detail15normal_iteratorINS7_10device_ptrIdEEEEdEEEEvT0_T1_)
        .other          _ZN3cub18CUB_300001_SM_10006detail8for_each13static_kernelINS2_12policy_hub_t12policy_500_tElN6thrust24THRUST_300001_SM_1000_NS8cuda_cub6__fill7functorINS7_6detail15normal_iteratorINS7_10device_ptrIdEEEEdEEEEvT0_T1_,@"STO_CUDA_ENTRY STV_DEFAULT"
_ZN3cub18CUB_300001_SM_10006detail8for_each13static_kernelINS2_12policy_hub_t12policy_500_tElN6thrust24THRUST_300001_SM_1000_NS8cuda_cub6__fill7functorINS7_6detail15normal_iteratorINS7_10device_ptrIdEEEEdEEEEvT0_T1_:
.text._ZN3cub18CUB_300001_SM_10006detail8for_each13static_kernelINS2_12policy_hub_t12policy_500_tElN6thrust24THRUST_300001_SM_1000_NS8cuda_cub6__fill7functorINS7_6detail15normal_iteratorINS7_10device_ptrIdEEEEdEEEEvT0_T1_:
[----:B------:R-:W-:Y:S08]  /*0000*/  LDC R1, c[0x0][0x37c] ;  /* 0x0000df00ff017b82 */ /* 0x000ff00000000800 */
[----:B------:R-:W0:Y:S01]  /*0010*/  S2UR UR4, SR_CTAID.X ;  /* 0x00000000000479c3 */ /* 0x000e220000002500 */
[----:B------:R-:W1:Y:S01]  /*0020*/  LDCU.64 UR6, c[0x0][0x380] ;  /* 0x00007000ff0677ac */ /* 0x000e620008000a00 */
[----:B------:R-:W2:Y:S01]  /*0030*/  LDCU.64 UR8, c[0x0][0x358] ;  /* 0x00006b00ff0877ac */ /* 0x000ea20008000a00 */
[----:B0-----:R-:W-:-:S04]  /*0040*/  UIMAD.WIDE.U32 UR4, UR4, 0x200, URZ ;  /* 0x00000200040478a5 */ /* 0x001fc8000f8e00ff */
[----:B-1----:R-:W-:-:S04]  /*0050*/  UIADD3 UR6, UP0, UPT, -UR4, UR6, URZ ;  /* 0x0000000604067290 */ /* 0x002fc8000ff1e1ff */
[----:B------:R-:W-:Y:S02]  /*0060*/  UIADD3.X UR7, UPT, UPT, ~UR5, UR7, URZ, UP0, !UPT ;  /* 0x0000000705077290 */ /* 0x000fe400087fe5ff */
[----:B------:R-:W-:-:S04]  /*0070*/  UISETP.GE.U32.AND UP0, UPT, UR6, 0x200, UPT ;  /* 0x000002000600788c */ /* 0x000fc8000bf06070 */
[----:B------:R-:W-:-:S09]  /*0080*/  UISETP.GE.AND.EX UP0, UPT, UR7, URZ, UPT, UP0 ;  /* 0x000000ff0700728c */ /* 0x000fd2000bf06300 */
[----:B--2---:R-:W-:Y:S05]  /*0090*/  BRA.U !UP0, `(.L_x_235) ;  /* 0x0000000108287547 */ /* 0x004fea000b800000 */
[----:B------:R-:W0:Y:S01]  /*00a0*/  S2R R0, SR_TID.X ;  /* 0x0000000000007919 */ /* 0x000e220000002100 */
[----:B------:R-:W1:Y:S01]  /*00b0*/  LDCU.64 UR6, c[0x0][0x388] ;  /* 0x00007100ff0677ac */ /* 0x000e620008000a00 */
[----:B------:R-:W2:Y:S01]  /*00c0*/  LDC.64 R4, c[0x0][0x390] ;  /* 0x0000e400ff047b82 */ /* 0x000ea20000000a00 */
[----:B0-----:R-:W-:-:S05]  /*00d0*/  IADD3 R0, P0, PT, R0, UR4, RZ ;  /* 0x0000000400007c10 */ /* 0x001fca000ff1e0ff */
[----:B------:R-:W-:Y:S01]  /*00e0*/  IMAD.X R3, RZ, RZ, UR5, P0 ;  /* 0x00000005ff037e24 */ /* 0x000fe200080e06ff */
[----:B-1----:R-:W-:-:S04]  /*00f0*/  LEA R2, P0, R0, UR6, 0x3 ;  /* 0x0000000600027c11 */ /* 0x002fc8000f8018ff */
[----:B------:R-:W-:-:S05]  /*0100*/  LEA.HI.X R3, R0, UR7, R3, 0x3, P0 ;  /* 0x0000000700037c11 */ /* 0x000fca00080f1c03 */
[----:B--2---:R-:W-:Y:S04]  /*0110*/  STG.E.64 desc[UR8][R2.64], R4 ;  /* 0x0000000402007986 */ /* 0x004fe8000c101b08 */
[----:B------:R-:W-:Y:S01]  /*0120*/  STG.E.64 desc[UR8][R2.64+0x800], R4 ;  /* 0x0008000402007986 */ /* 0x000fe2000c101b08 */
[----:B------:R-:W-:Y:S05]  /*0130*/  EXIT ;  /* 0x000000000000794d */ /* 0x000fea0003800000 */
.L_x_235:
[----:B------:R-:W0:Y:S01]  /*0140*/  S2R R0, SR_TID.X ;  /* 0x0000000000007919 */ /* 0x000e220000002100 */
[----:B------:R-:W-:Y:S01]  /*0150*/  USHF.R.S32.HI UR7, URZ, 0x1f, UR6 ;  /* 0x0000001fff077899 */ /* 0x000fe20008011406 */
[----:B------:R-:W1:Y:S05]  /*0160*/  LDCU.64 UR10, c[0x0][0x388] ;  /* 0x00007100ff0a77ac */ /* 0x000e6a0008000a00 */
[----:B------:R-:W-:Y:S02]  /*0170*/  IMAD.U32 R2, RZ, RZ, UR7 ;  /* 0x00000007ff027e24 */ /* 0x000fe4000f8e00ff */
[----:B------:R-:W-:Y:S01]  /*0180*/  IMAD.U32 R6, RZ, RZ, UR7 ;  /* 0x00000007ff067e24 */ /* 0x000fe2000f8e00ff */
[----:B0-----:R-:W-:-:S04]  /*0190*/  ISETP.LT.U32.AND P0, PT, R0, UR6, PT ;  /* 0x0000000600007c0c */ /* 0x001fc8000bf01070 */
[----:B------:R-:W-:Y:S01]  /*01a0*/  ISETP.GT.AND.EX P0, PT, R2, RZ, PT, P0 ;  /* 0x000000ff0200720c */ /* 0x000fe20003f04300 */
[C---:B------:R-:W-:Y:S01]  /*01b0*/  VIADD R2, R0.reuse, 0x100 ;  /* 0x0000010000027836 */ /* 0x040fe20000000000 */
[----:B------:R-:W-:-:S04]  /*01c0*/  IADD3 R0, P2, PT, R0, UR4, RZ ;  /* 0x0000000400007c10 */ /* 0x000fc8000ff5e0ff */
[----:B------:R-:W-:Y:S01]  /*01d0*/  ISETP.LT.U32.AND P1, PT, R2, UR6, PT ;  /* 0x0000000602007c0c */ /* 0x000fe2000bf21070 */
[----:B------:R-:W-:Y:S01]  /*01e0*/  IMAD.X R3, RZ, RZ, UR5, P2 ;  /* 0x00000005ff037e24 */ /* 0x000fe200090e06ff */
[----:B-1----:R-:W-:Y:S02]  /*01f0*/  LEA R2, P2, R0, UR10, 0x3 ;  /* 0x0000000a00027c11 */ /* 0x002fe4000f8418ff */
[----:B------:R-:W-:Y:S02]  /*0200*/  ISETP.GT.AND.EX P1, PT, R6, RZ, PT, P1 ;  /* 0x000000ff0600720c */ /* 0x000fe40003f24310 */
[----:B------:R-:W-:Y:S01]  /*0210*/  LEA.HI.X R3, R0, UR11, R3, 0x3, P2 ;  /* 0x0000000b00037c11 */ /* 0x000fe200090f1c03 */
[----:B------:R-:W0:Y:S04]  /*0220*/  @P0 LDC.64 R4, c[0x0][0x390] ;  /* 0x0000e400ff040b82 */ /* 0x000e280000000a00 */
[----:B0-----:R0:W-:Y:S06]  /*0230*/  @P0 STG.E.64 desc[UR8][R2.64], R4 ;  /* 0x0000000402000986 */ /* 0x0011ec000c101b08 */
[----:B------:R-:W-:Y:S05]  /*0240*/  @!P1 EXIT ;  /* 0x000000000000994d */ /* 0x000fea0003800000 */
[----:B0-----:R-:W0:Y:S02]  /*0250*/  LDC.64 R4, c[0x0][0x390] ;  /* 0x0000e400ff047b82 */ /* 0x001e240000000a00 */
[----:B0-----:R-:W-:Y:S01]  /*0260*/  STG.E.64 desc[UR8][R2.64+0x800], R4 ;  /* 0x0008000402007986 */ /* 0x001fe2000c101b08 */
[----:B------:R-:W-:Y:S05]  /*0270*/  EXIT ;  /* 0x000000000000794d */ /* 0x000fea0003800000 */
.L_x_236:
        /* <DEDUP_REMOVED lines=16> */
.L_x_248:


//--------------------- .text._ZN3cub18CUB_300001_SM_10006detail8for_each13static_kernelINS2_12policy_hub_t12policy_500_tEmN6thrust24THRUST_300001_SM_1000_NS8cuda_cub20__uninitialized_fill7functorINS7_10device_ptrIdEEdEEEEvT0_T1_ --------------------------
	.section	.text._ZN3cub18CUB_300001_SM_10006detail8for_each13static_kernelINS2_12policy_hub_t12policy_500_tEmN6thrust24THRUST_300001_SM_1000_NS8cuda_cub20__uninitialized_fill7functorINS7_10device_ptrIdEEdEEEEvT0_T1_,"ax",@progbits
	.align	128
        .global         _ZN3cub18CUB_300001_SM_10006detail8for_each13static_kernelINS2_12policy_hub_t12policy_500_tEmN6thrust24THRUST_300001_SM_1000_NS8cuda_cub20__uninitialized_fill7functorINS7_10device_ptrIdEEdEEEEvT0_T1_
        .type           _ZN3cub18CUB_300001_SM_10006detail8for_each13static_kernelINS2_12policy_hub_t12policy_500_tEmN6thrust24THRUST_300001_SM_1000_NS8cuda_cub20__uninitialized_fill7functorINS7_10device_ptrIdEEdEEEEvT0_T1_,@function
        .size           _ZN3cub18CUB_300001_SM_10006detail8for_each13static_kernelINS2_12policy_hub_t12policy_500_tEmN6thrust24THRUST_300001_SM_1000_NS8cuda_cub20__uninitialized_fill7functorINS7_10device_ptrIdEEdEEEEvT0_T1_,(.L_x_249 - _ZN3cub18CUB_300001_SM_10006detail8for_each13static_kernelINS2_12policy_hub_t12policy_500_tEmN6thrust24THRUST_300001_SM_1000_NS8cuda_cub20__uninitialized_fill7functorINS7_10device_ptrIdEEdEEEEvT0_T1_)
        .other          _ZN3cub18CUB_300001_SM_10006detail8for_each13static_kernelINS2_12policy_hub_t12policy_500_tEmN6thrust24THRUST_300001_SM_1000_NS8cuda_cub20__uninitialized_fill7functorINS7_10device_ptrIdEEdEEEEvT0_T1_,@"STO_CUDA_ENTRY STV_DEFAULT"
_ZN3cub18CUB_300001_SM_10006detail8for_each13static_kernelINS2_12policy_hub_t12policy_500_tEmN6thrust24THRUST_300001_SM_1000_NS8cuda_cub20__uninitialized_fill7functorINS7_10device_ptrIdEEdEEEEvT0_T1_:
.text._ZN3cub18CUB_300001_SM_10006detail8for_each13static_kernelINS2_12policy_hub_t12policy_500_tEmN6thrust24THRUST_300001_SM_1000_NS8cuda_cub20__uninitialized_fill7functorINS7_10device_ptrIdEEdEEEEvT0_T1_:
        /* <DEDUP_REMOVED lines=8> */
[----:B------:R-:W-:-:S09]  /*0080*/  UISETP.GE.U32.AND.EX UP0, UPT, UR7, URZ, UPT, UP0 ;  /* 0x000000ff0700728c */ /* 0x000fd2000bf06100 */
        /* <DEDUP_REMOVED lines=11> */
.L_x_237:
[----:B------:R-:W0:Y:S01]  /*0140*/  S2R R0, SR_TID.X ;  /* 0x0000000000007919 */ /* 0x000e220000002100 */
[----:B------:R-:W-:Y:S01]  /*0150*/  IMAD.U32 R2, RZ, RZ, UR7 ;  /* 0x00000007ff027e24 */ /* 0x000fe2000f8e00ff */
[----:B------:R-:W1:Y:S01]  /*0160*/  LDCU.64 UR10, c[0x0][0x388] ;  /* 0x00007100ff0a77ac */ /* 0x000e620008000a00 */
[----:B------:R-:W-:Y:S01]  /*0170*/  IMAD.U32 R6, RZ, RZ, UR7 ;  /* 0x00000007ff067e24 */ /* 0x000fe2000f8e00ff */
[----:B0-----:R-:W-:-:S04]  /*0180*/  ISETP.LT.U32.AND P0, PT, R0, UR6, PT ;  /* 0x0000000600007c0c */ /* 0x001fc8000bf01070 */
[----:B------:R-:W-:Y:S01]  /*0190*/  ISETP.GT.U32.AND.EX P0, PT, R2, RZ, PT, P0 ;  /* 0x000000ff0200720c */ /* 0x000fe20003f04100 */
[C---:B------:R-:W-:Y:S01]  /*01a0*/  VIADD R2, R0.reuse, 0x100 ;  /* 0x0000010000027836 */ /* 0x040fe20000000000 */
[----:B------:R-:W-:-:S04]  /*01b0*/  IADD3 R0, P2, PT, R0, UR4, RZ ;  /* 0x0000000400007c10 */ /* 0x000fc8000ff5e0ff */
[----:B------:R-:W-:Y:S01]  /*01c0*/  ISETP.LT.U32.AND P1, PT, R2, UR6, PT ;  /* 0x0000000602007c0c */ /* 0x000fe2000bf21070 */
[----:B------:R-:W-:Y:S01]  /*01d0*/  IMAD.X R3, RZ, RZ, UR5, P2 ;  /* 0x00000005ff037e24 */ /* 0x000fe200090e06ff */
[----:B-1----:R-:W-:Y:S02]  /*01e0*/  LEA R2, P2, R0, UR10, 0x3 ;  /* 0x0000000a00027c11 */ /* 0x002fe4000f8418ff */
[----:B------:R-:W-:Y:S02]  /*01f0*/  ISETP.GT.U32.AND.EX P1, PT, R6, RZ, PT, P1 ;  /* 0x000000ff0600720c */ /* 0x000fe40003f24110 */
[----:B------:R-:W-:Y:S01]  /*0200*/  LEA.HI.X R3, R0, UR11, R3, 0x3, P2 ;  /* 0x0000000b00037c11 */ /* 0x000fe200090f1c03 */
[----:B------:R-:W0:Y:S04]  /*0210*/  @P0 LDC.64 R4, c[0x0][0x390] ;  /* 0x0000e400ff040b82 */ /* 0x000e280000000a00 */
[----:B0-----:R0:W-:Y:S06]  /*0220*/  @P0 STG.E.64 desc[UR8][R2.64], R4 ;  /* 0x0000000402000986 */ /* 0x0011ec000c101b08 */
[----:B------:R-:W-:Y:S05]  /*0230*/  @!P1 EXIT ;  /* 0x000000000000994d */ /* 0x000fea0003800000 */
[----:B0-----:R-:W0:Y:S02]  /*0240*/  LDC.64 R4, c[0x0][0x390] ;  /* 0x0000e400ff047b82 */ /* 0x001e240000000a00 */
[----:B0-----:R-:W-:Y:S01]  /*0250*/  STG.E.64 desc[UR8][R2.64+0x800], R4 ;  /* 0x0008000402007986 */ /* 0x001fe2000c101b08 */
[----:B------:R-:W-:Y:S05]  /*0260*/  EXIT ;  /* 0x000000000000794d */ /* 0x000fea0003800000 */
.L_x_238:
        /* <DEDUP_REMOVED lines=9> */
.L_x_249:


//--------------------- .text._ZN3cub18CUB_300001_SM_10006detail11EmptyKernelIvEEvv --------------------------
	.section	.text._ZN3cub18CUB_300001_SM_10006detail11EmptyKernelIvEEvv,"ax",@progbits
	.align	128
        .global         _ZN3cub18CUB_300001_SM_10006detail11EmptyKernelIvEEvv
        .type           _ZN3cub18CUB_300001_SM_10006detail11EmptyKernelIvEEvv,@function
        .size           _ZN3cub18CUB_300001_SM_10006detail11EmptyKernelIvEEvv,(.L_x_250 - _ZN3cub18CUB_300001_SM_10006detail11EmptyKernelIvEEvv)
        .other          _ZN3cub18CUB_300001_SM_10006detail11EmptyKernelIvEEvv,@"STO_CUDA_ENTRY STV_DEFAULT"
_ZN3cub18CUB_300001_SM_10006detail11EmptyKernelIvEEvv:
.text._ZN3cub18CUB_300001_SM_10006detail11EmptyKernelIvEEvv:
[----:B------:R-:W-:Y:S01]  /*0000*/  LDC R1, c[0x0][0x37c] ;  /* 0x0000df00ff017b82 */ /* 0x000fe20000000800 */
[----:B------:R-:W-:Y:S05]  /*0010*/  EXIT ;  /* 0x000000000000794d */ /* 0x000fea0003800000 */
.L_x_239:
        /* <DEDUP_REMOVED lines=14> */
.L_x_250:


//--------------------- .text._Z11blackKernelPdid --------------------------
	.section	.text._Z11blackKernelPdid,"ax",@progbits
	.align	128
        .global         _Z11blackKernelPdid
        .type           _Z11blackKernelPdid,@function
        .size           _Z11blackKernelPdid,(.L_x_251 - _Z11blackKernelPdid)
        .other          _Z11blackKernelPdid,@"STO_CUDA_ENTRY STV_DEFAULT"
_Z11blackKernelPdid:
.text._Z11blackKernelPdid:
[----:B------:R-:W-:Y:S01]  /*0000*/  LDC R1, c[0x0][0x37c] ;  /* 0x0000df00ff017b82 */ /* 0x000fe20000000800 */
[----:B------:R-:W0:Y:S07]  /*0010*/  S2R R3, SR_TID.X ;  /* 0x0000000000037919 */ /* 0x000e2e0000002100 */
[----:B------:R-:W0:Y:S01]  /*0020*/  LDC R0, c[0x0][0x360] ;  /* 0x0000d800ff007b82 */ /* 0x000e220000000800 */
[----:B------:R-:W1:Y:S01]  /*0030*/  LDCU UR6, c[0x0][0x388] ;  /* 0x00007100ff0677ac */ /* 0x000e620008000800 */
[----:B------:R-:W2:Y:S06]  /*0040*/  S2R R2, SR_TID.Y ;  /* 0x0000000000027919 */ /* 0x000eac0000002200 */
[----:B------:R-:W0:Y:S08]  /*0050*/  S2UR UR4, SR_CTAID.X ;  /* 0x00000000000479c3 */ /* 0x000e300000002500 */
[----:B------:R-:W2:Y:S08]  /*0060*/  S2UR UR5, SR_CTAID.Y ;  /* 0x00000000000579c3 */ /* 0x000eb00000002600 */
[----:B------:R-:W2:Y:S01]  /*0070*/  LDC R11, c[0x0][0x364] ;  /* 0x0000d900ff0b7b82 */ /* 0x000ea20000000800 */
[----:B0-----:R-:W-:-:S02]  /*0080*/  IMAD R0, R0, UR4, R3 ;  /* 0x0000000400007c24 */ /* 0x001fc4000f8e0203 */
[----:B--2---:R-:W-:-:S05]  /*0090*/  IMAD R11, R11, UR5, R2 ;  /* 0x000000050b0b7c24 */ /* 0x004fca000f8e0202 */
[----:B------:R-:W-:-:S04]  /*00a0*/  VIMNMX R2, PT, PT, R0, R11, !PT ;  /* 0x0000000b00027248 */ /* 0x000fc80007fe0100 */
[----:B-1----:R-:W-:-:S13]  /*00b0*/  ISETP.GE.AND P0, PT, R2, UR6, PT ;  /* 0x0000000602007c0c */ /* 0x002fda000bf06270 */
[----:B------:R-:W-:Y:S05]  /*00c0*/  @P0 EXIT ;  /* 0x000000000000094d */ /* 0x000fea0003800000 */
[----:B------:R-:W-:-:S05]  /*00d0*/  IMAD.IADD R2, R0, 0x1, R11 ;  /* 0x0000000100027824 */ /* 0x000fca00078e020b */
[----:B------:R-:W-:-:S04]  /*00e0*/  LOP3.LUT R2, R2, 0x1, RZ, 0xc0, !PT ;  /* 0x0000000102027812 */ /* 0x000fc800078ec0ff */
[----:B------:R-:W-:-:S13]  /*00f0*/  ISETP.NE.U32.AND P0, PT, R2, 0x1, PT ;  /* 0x000000010200780c */ /* 0x000fda0003f05070 */
[----:B------:R-:W-:Y:S05]  /*0100*/  @P0 EXIT ;  /* 0x000000000000094d */ /* 0x000fea0003800000 */
[----:B------:R-:W-:-:S06]  /*0110*/  UIADD3 UR4, UPT, UPT, UR6, -0x1, URZ ;  /* 0xffffffff06047890 */ /* 0x000fcc000fffe0ff */
[----:B------:R-:W-:-:S04]  /*0120*/  ISETP.GE.U32.AND P0, PT, R0, UR4, PT ;  /* 0x0000000400007c0c */ /* 0x000fc8000bf06070 */
[----:B------:R-:W-:-:S04]  /*0130*/  ISETP.LT.OR P0, PT, R0, 0x1, P0 ;  /* 0x000000010000780c */ /* 0x000fc80000701670 */
[----:B------:R-:W-:-:S04]  /*0140*/  ISETP.EQ.OR P0, PT, R11, RZ, P0 ;  /* 0x000000ff0b00720c */ /* 0x000fc80000702670 */
[----:B------:R-:W-:-:S13]  /*0150*/  ISETP.GE.U32.OR P0, PT, R11, UR4, P0 ;  /* 0x000000040b007c0c */ /* 0x000fda0008706470 */
[----:B------:R-:W-:Y:S05]  /*0160*/  @P0 EXIT ;  /* 0x000000000000094d */ /* 0x000fea0003800000 */
[----:B------:R-:W0:Y:S01]  /*0170*/  LDC.64 R2, c[0x0][0x380] ;  /* 0x0000e000ff027b82 */ /* 0x000e220000000a00 */
[----:B------:R-:W1:Y:S01]  /*0180*/  LDCU.64 UR4, c[0x0][0x358] ;  /* 0x00006b00ff0477ac */ /* 0x000e620008000a00 */
[----:B------:R-:W-:Y:S01]  /*0190*/  IMAD R0, R0, UR6, RZ ;  /* 0x0000000600007c24 */ /* 0x000fe2000f8e02ff */
[----:B------:R-:W2:Y:S03]  /*01a0*/  LDCU.64 UR8, c[0x0][0x380] ;  /* 0x00007000ff0877ac */ /* 0x000ea60008000a00 */
[C-C-:B------:R-:W-:Y:S01]  /*01b0*/  IMAD.IADD R5, R11.reuse, 0x1, R0.reuse ;  /* 0x000000010b057824 */ /* 0x140fe200078e0200 */
[----:B------:R-:W-:-:S03]  /*01c0*/  IADD3 R7, PT, PT, R11, -UR6, R0 ;  /* 0x800000060b077c10 */ /* 0x000fc6000fffe000 */
[C---:B------:R-:W-:Y:S02]  /*01d0*/  VIADD R9, R5.reuse, UR6 ;  /* 0x0000000605097c36 */ /* 0x040fe40008000000 */
[----:B------:R-:W-:Y:S01]  /*01e0*/  VIADD R13, R5, 0xffffffff ;  /* 0xffffffff050d7836 */ /* 0x000fe20000000000 */
[----:B------:R-:W-:Y:S01]  /*01f0*/  IADD3 R0, P0, PT, R11, R0, RZ ;  /* 0x000000000b007210 */ /* 0x000fe20007f1e0ff */
[----:B0-----:R-:W-:-:S04]  /*0200*/  IMAD.WIDE.U32 R6, R7, 0x8, R2 ;  /* 0x0000000807067825 */ /* 0x001fc800078e0002 */
[--C-:B------:R-:W-:Y:S02]  /*0210*/  IMAD.WIDE.U32 R8, R9, 0x8, R2.reuse ;  /* 0x0000000809087825 */ /* 0x100fe400078e0002 */
[----:B-1----:R-:W3:Y:S02]  /*0220*/  LDG.E.64 R6, desc[UR4][R6.64] ;  /* 0x0000000406067981 */ /* 0x002ee4000c1e1b00 */
[----:B------:R-:W-:Y:S02]  /*0230*/  IMAD.WIDE.U32 R12, R13, 0x8, R2 ;  /* 0x000000080d0c7825 */ /* 0x000fe400078e0002 */
[----:B------:R-:W3:Y:S02]  /*0240*/  LDG.E.64 R8, desc[UR4][R8.64] ;  /* 0x0000000408087981 */ /* 0x000ee4000c1e1b00 */
[----:B------:R-:W-:Y:S01]  /*0250*/  IMAD.X R11, RZ, RZ, RZ, P0 ;  /* 0x000000ffff0b7224 */ /* 0x000fe200000e06ff */
[C---:B--2---:R-:W-:Y:S01]  /*0260*/  LEA R14, P0, R0.reuse, UR8, 0x3 ;  /* 0x00000008000e7c11 */ /* 0x044fe2000f8018ff */
[----:B------:R-:W2:Y:S03]  /*0270*/  LDG.E.64 R12, desc[UR4][R12.64] ;  /* 0x000000040c0c7981 */ /* 0x000ea6000c1e1b00 */
[----:B------:R-:W-:-:S06]  /*0280*/  LEA.HI.X R15, R0, UR9, R11, 0x3, P0 ;  /* 0x00000009000f7c11 */ /* 0x000fcc00080f1c0b */
[----:B------:R-:W4:Y:S01]  /*0290*/  LDG.E.64 R14, desc[UR4][R14.64+0x8] ;  /* 0x000008040e0e7981 */ /* 0x000f22000c1e1b00 */
[----:B------:R-:W-:Y:S01]  /*02a0*/  IMAD.WIDE R2, R5, 0x8, R2 ;  /* 0x0000000805027825 */ /* 0x000fe200078e0202 */
[----:B---3--:R-:W-:-:S08]  /*02b0*/  DADD R10, R6, R8 ;  /* 0x00000000060a7229 */ /* 0x008fd00000000008 */
[----:B--2---:R-:W-:-:S08]  /*02c0*/  DADD R10, R10, R12 ;  /* 0x000000000a0a7229 */ /* 0x004fd0000000000c */
[----:B----4-:R-:W-:-:S08]  /*02d0*/  DADD R10, R10, R14 ;  /* 0x000000000a0a7229 */ /* 0x010fd0000000000e */
[----:B------:R-:W-:-:S07]  /*02e0*/  DMUL R10, R10, 0.25 ;  /* 0x3fd000000a0a7828 */ /* 0x000fce0000000000 */
[----:B------:R-:W-:Y:S01]  /*02f0*/  STG.E.64 desc[UR4][R2.64], R10 ;  /* 0x0000000a02007986 */ /* 0x000fe2000c101b04 */
[----:B------:R-:W-:Y:S05]  /*0300*/  EXIT ;  /* 0x000000000000794d */ /* 0x000fea0003800000 */
.L_x_240:
        /* <DEDUP_REMOVED lines=15> */
.L_x_251:


//--------------------- .text._Z9redKernelPdS_id  --------------------------
	.section	.text._Z9redKernelPdS_id,"ax",@progbits
	.align	128
        .global         _Z9redKernelPdS_id
        .type           _Z9redKernelPdS_id,@function
        .size           _Z9redKernelPdS_id,(.L_x_252 - _Z9redKernelPdS_id)
        .other          _Z9redKernelPdS_id,@"STO_CUDA_ENTRY STV_DEFAULT"
_Z9redKernelPdS_id:
.text._Z9redKernelPdS_id:
        /* <DEDUP_REMOVED lines=16> */
[----:B------:R-:W-:Y:S05]  /*0100*/  @!P0 EXIT ;  /* 0x000000000000894d */ /* 0x000fea0003800000 */
        /* <DEDUP_REMOVED lines=11> */
[----:B------:R-:W-:Y:S01]  /*01c0*/  IADD3 R3, PT, PT, R7, -UR6, R6 ;  /* 0x8000000607037c10 */ /* 0x000fe2000fffe006 */
[----:B------:R-:W3:Y:S02]  /*01d0*/  LDC.64 R12, c[0x0][0x388] ;  /* 0x0000e200ff0c7b82 */ /* 0x000ee40000000a00 */
[----:B------:R-:W-:-:S02]  /*01e0*/  VIADD R5, R0, UR6 ;  /* 0x0000000600057c36 */ /* 0x000fc40008000000 */
[----:B------:R-:W-:Y:S01]  /*01f0*/  VIADD R11, R0, 0xffffffff ;  /* 0xffffffff000b7836 */ /* 0x000fe20000000000 */
[----:B------:R-:W-:Y:S01]  /*0200*/  IADD3 R6, P0, PT, R7, R6, RZ ;  /* 0x0000000607067210 */ /* 0x000fe20007f1e0ff */
[----:B0-----:R-:W-:-:S04]  /*0210*/  IMAD.WIDE.U32 R2, R3, 0x8, R8 ;  /* 0x0000000803027825 */ /* 0x001fc800078e0008 */
[--C-:B------:R-:W-:Y:S02]  /*0220*/  IMAD.WIDE.U32 R4, R5, 0x8, R8.reuse ;  /* 0x0000000805047825 */ /* 0x100fe400078e0008 */
[----:B-1----:R-:W4:Y:S02]  /*0230*/  LDG.E.64 R2, desc[UR4][R2.64] ;  /* 0x0000000402027981 */ /* 0x002f24000c1e1b00 */
[----:B------:R-:W-:Y:S02]  /*0240*/  IMAD.WIDE.U32 R8, R11, 0x8, R8 ;  /* 0x000000080b087825 */ /* 0x000fe400078e0008 */
[----:B------:R-:W4:Y:S02]  /*0250*/  LDG.E.64 R4, desc[UR4][R4.64] ;  /* 0x0000000404047981 */ /* 0x000f24000c1e1b00 */
[----:B------:R-:W-:Y:S01]  /*0260*/  IMAD.X R7, RZ, RZ, RZ, P0 ;  /* 0x000000ffff077224 */ /* 0x000fe200000e06ff */
[C---:B--2---:R-:W-:Y:S01]  /*0270*/  LEA R10, P0, R6.reuse, UR8, 0x3 ;  /* 0x00000008060a7c11 */ /* 0x044fe2000f8018ff */
[----:B------:R-:W2:Y:S03]  /*0280*/  LDG.E.64 R8, desc[UR4][R8.64] ;  /* 0x0000000408087981 */ /* 0x000ea6000c1e1b00 */
[----:B------:R-:W-:-:S06]  /*0290*/  LEA.HI.X R11, R6, UR9, R7, 0x3, P0 ;  /* 0x00000009060b7c11 */ /* 0x000fcc00080f1c07 */
[----:B------:R-:W5:Y:S01]  /*02a0*/  LDG.E.64 R10, desc[UR4][R10.64+0x8] ;  /* 0x000008040a0a7981 */ /* 0x000f62000c1e1b00 */
[----:B----4-:R-:W-:Y:S01]  /*02b0*/  DADD R6, R2, R4 ;  /* 0x0000000002067229 */ /* 0x010fe20000000004 */
[----:B---3--:R-:W-:-:S07]  /*02c0*/  IMAD.WIDE R2, R0, 0x8, R12 ;  /* 0x0000000800027825 */ /* 0x008fce00078e020c */
[----:B--2---:R-:W-:-:S08]  /*02d0*/  DADD R6, R6, R8 ;  /* 0x0000000006067229 */ /* 0x004fd00000000008 */
[----:B-----5:R-:W-:-:S08]  /*02e0*/  DADD R6, R6, R10 ;  /* 0x0000000006067229 */ /* 0x020fd0000000000a */
[----:B------:R-:W-:-:S07]  /*02f0*/  DMUL R6, R6, 0.25 ;  /* 0x3fd0000006067828 */ /* 0x000fce0000000000 */
[----:B------:R-:W-:Y:S01]  /*0300*/  STG.E.64 desc[UR4][R2.64], R6 ;  /* 0x0000000602007986 */ /* 0x000fe2000c101b04 */
[----:B------:R-:W-:Y:S05]  /*0310*/  EXIT ;  /* 0x000000000000794d */ /* 0x000fea0003800000 */
.L_x_241:
        /* <DEDUP_REMOVED lines=14> */
.L_x_252:


//--------------------- .nv.shared._ZN3cub18CUB_300001_SM_10006detail6reduce28DeviceReduceSingleTileKernelINS2_10policy_hubIdyN4cuda3__47maximumIdEEE10Policy1000EPdSB_iS8_ddNS5_3std3__410__identityEEEvT0_T1_T2_T3_T4_T6_ --------------------------
	.section	.nv.shared._ZN3cub18CUB_300001_SM_10006detail6reduce28DeviceReduceSingleTileKernelINS2_10policy_hubIdyN4cuda3__47maximumIdEEE10Policy1000EPdSB_iS8_ddNS5_3std3__410__identityEEEvT0_T1_T2_T3_T4_T6_,"aw",@nobits
	.sectionflags	@""
	.align	8
.nv.shared._ZN3cub18CUB_300001_SM_10006detail6reduce28DeviceReduceSingleTileKernelINS2_10policy_hubIdyN4cuda3__47maximumIdEEE10Policy1000EPdSB_iS8_ddNS5_3std3__410__identityEEEvT0_T1_T2_T3_T4_T6_:
	.zero		1104


//--------------------- .nv.shared.reserved.0     --------------------------
	.section	.nv.shared.reserved.0,"aw",@nobits
	.weak		__nv_reservedSMEM_offset_0_alias
	.size		__nv_reservedSMEM_offset_0_alias, 0, 64
	.other		__nv_reservedSMEM_offset_0_alias,@"STO_CUDA_RESERVED_SHARED STV_DEFAULT"
__nv_reservedSMEM_offset_0_alias:
	.zero		0
	.zero		64


//--------------------- .nv.global                --------------------------
	.section	.nv.global,"aw",@nobits
.nv.global:
	.type		_ZN34_INTERNAL_79ce3e33_4_k_cu_f4a188f16thrust24THRUST_300001_SM_1000_NS3seqE,@object
	.size		_ZN34_INTERNAL_79ce3e33_4_k_cu_f4a188f16thrust24THRUST_300001_SM_1000_NS3seqE,(_ZN34_INTERNAL_79ce3e33_4_k_cu_f4a188f14cuda3std3__48in_placeE - _ZN34_INTERNAL_79ce3e33_4_k_cu_f4a188f16thrust24THRUST_300001_SM_1000_NS3seqE)
_ZN34_INTERNAL_79ce3e33_4_k_cu_f4a188f16thrust24THRUST_300001_SM_1000_NS3seqE:
	.zero		1
	.type		_ZN34_INTERNAL_79ce3e33_4_k_cu_f4a188f14cuda3std3__48in_placeE,@object
	.size		_ZN34_INTERNAL_79ce3e33_4_k_cu_f4a188f14cuda3std3__48in_placeE,(_ZN34_INTERNAL_79ce3e33_4_k_cu_f4a188f14cuda3std6ranges3__45__cpo4sizeE - _ZN34_INTERNAL_79ce3e33_4_k_cu_f4a188f14cuda3std3__48in_placeE)
_ZN34_INTERNAL_79ce3e33_4_k_cu_f4a188f14cuda3std3__48in_placeE:
	.zero		1
	.type		_ZN34_INTERNAL_79ce3e33_4_k_cu_f4a188f14cuda3std6ranges3__45__cpo4sizeE,@object
	.size		_ZN34_INTERNAL_79ce3e33_4_k_cu_f4a188f14cuda3std6ranges3__45__cpo4sizeE,(_ZN34_INTERNAL_79ce3e33_4_k_cu_f4a188f16thrust24THRUST_300001_SM_1000_NS12placeholders2_3E - _ZN34_INTERNAL_79ce3e33_4_k_cu_f4a188f14cuda3std6ranges3__45__cpo4sizeE)
_ZN34_INTERNAL_79ce3e33_4_k_cu_f4a188f14cuda3std6ranges3__45__cpo4sizeE:
	.zero		1
	.type		_ZN34_INTERNAL_79ce3e33_4_k_cu_f4a188f16thrust24THRUST_300001_SM_1000_NS12placeholders2_3E,@object
	.size		_ZN34_INTERNAL_79ce3e33_4_k_cu_f4a188f16thrust24THRUST_300001_SM_1000_NS12placeholders2_3E,(_ZN34_INTERNAL_79ce3e33_4_k_cu_f4a188f14cuda3std3__45__cpo6cbeginE - _ZN34_INTERNAL_79ce3e33_4_k_cu_f4a188f16thrust24THRUST_300001_SM_1000_NS12placeholders2_3E)
_ZN34_INTERNAL_79ce3e33_4_k_cu_f4a188f16thrust24THRUST_300001_SM_1000_NS12placeholders2_3E:
	.zero		1
	.type		_ZN34_INTERNAL_79ce3e33_4_k_cu_f4a188f14cuda3std3__45__cpo6cbeginE,@object
	.size		_ZN34_INTERNAL_79ce3e33_4_k_cu_f4a188f14cuda3std3__45__cpo6cbeginE,(_ZN34_INTERNAL_79ce3e33_4_k_cu_f4a188f14cuda3std6ranges3__45__cpo6cbeginE - _ZN34_INTERNAL_79ce3e33_4_k_cu_f4a188f14cuda3std3__45__cpo6cbeginE)
_ZN34_INTERNAL_79ce3e33_4_k_cu_f4a188f14cuda3std3__45__cpo6cbeginE:
	.zero		1
	.type		_ZN34_INTERNAL_79ce3e33_4_k_cu_f4a188f14cuda3std6ranges3__45__cpo6cbeginE,@object
	.size		_ZN34_INTERNAL_79ce3e33_4_k_cu_f4a188f14cuda3std6ranges3__45__cpo6cbeginE,(_ZN34_INTERNAL_79ce3e33_4_k_cu_f4a188f16thrust24THRUST_300001_SM_1000_NS12placeholders2_7E - _ZN34_INTERNAL_79ce3e33_4_k_cu_f4a188f14cuda3std6ranges3__45__cpo6cbeginE)
_ZN34_INTERNAL_79ce3e33_4_k_cu_f4a188f14cuda3std6ranges3__45__cpo6cbeginE:
	.zero		1
	.type		_ZN34_INTERNAL_79ce3e33_4_k_cu_f4a188f16thrust24THRUST_300001_SM_1000_NS12placeholders2_7E,@object
	.size		_ZN34_INTERNAL_79ce3e33_4_k_cu_f4a188f16thrust24THRUST_300001_SM_1000_NS12placeholders2_7E,(_ZN34_INTERNAL_79ce3e33_4_k_cu_f4a188f14cuda3std3__45__cpo7crbeginE - _ZN34_INTERNAL_79ce3e33_4_k_cu_f4a188f16thrust24THRUST_300001_SM_1000_NS12placeholders2_7E)
_ZN34_INTERNAL_79ce3e33_4_k_cu_f4a188f16thrust24THRUST_300001_SM_1000_NS12placeholders2_7E:
	.zero		1
	.type		_ZN34_INTERNAL_79ce3e33_4_k_cu_f4a188f14cuda3std3__45__cpo7crbeginE,@object
	.size		_ZN34_INTERNAL_79ce3e33_4_k_cu_f4a188f14cuda3std3__45__cpo7crbeginE,(_ZN34_INTERNAL_79ce3e33_4_k_cu_f4a188f14cuda3std6ranges3__45__cpo4nextE - _ZN34_INTERNAL_79ce3e33_4_k_cu_f4a188f14cuda3std3__45__cpo7crbeginE)
_ZN34_INTERNAL_79ce3e33_4_k_cu_f4a188f14cuda3std3__45__cpo7crbeginE:
	.zero		1
	.type		_ZN34_INTERNAL_79ce3e33_4_k_cu_f4a188f14cuda3std6ranges3__45__cpo4nextE,@object
	.size		_ZN34_INTERNAL_79ce3e33_4_k_cu_f4a188f14cuda3std6ranges3__45__cpo4nextE,(_ZN34_INTERNAL_79ce3e33_4_k_cu_f4a188f14cuda3std6ranges3__45__cpo4swapE - _ZN34_INTERNAL_79ce3e33_4_k_cu_f4a188f14cuda3std6ranges3__45__cpo4nextE)
_ZN34_INTERNAL_79ce3e33_4_k_cu_f4a188f14cuda3std6ranges3__45__cpo4nextE:
	.zero		1
	.type		_ZN34_INTERNAL_79ce3e33_4_k_cu_f4a188f14cuda3std6ranges3__45__cpo4swapE,@object
	.size		_ZN34_INTERNAL_79ce3e33_4_k_cu_f4a188f14cuda3std6ranges3__45__cpo4swapE,(_ZN34_INTERNAL_79ce3e33_4_k_cu_f4a188f16thrust24THRUST_300001_SM_1000_NS8cuda_cub10par_nosyncE - _ZN34_INTERNAL_79ce3e33_4_k_cu_f4a188f14cuda3std6ranges3__45__cpo4swapE)
_ZN34_INTERNAL_79ce3e33_4_k_cu_f4a188f14cuda3std6ranges3__45__cpo4swapE:
	.zero		1
	.type		_ZN34_INTERNAL_79ce3e33_4_k_cu_f4a188f16thrust24THRUST_300001_SM_1000_NS8cuda_cub10par_nosyncE,@object
	.size		_ZN34_INTERNAL_79ce3e33_4_k_cu_f4a188f16thrust24THRUST_300001_SM_1000_NS8cuda_cub10par_nosyncE,(_ZN34_INTERNAL_79ce3e33_4_k_cu_f4a188f16thrust24THRUST_300001_SM_1000_NS12placeholders2_9E - _ZN34_INTERNAL_79ce3e33_4_k_cu_f4a188f16thrust24THRUST_300001_SM_1000_NS8cuda_cub10par_nosyncE)
_ZN34_INTERNAL_79ce3e33_4_k_cu_f4a188f16thrust24THRUST_300001_SM_1000_NS8cuda_cub10par_nosyncE:
	.zero		1
	.type		_ZN34_INTERNAL_79ce3e33_4_k_cu_f4a188f16thrust24THRUST_300001_SM_1000_NS12placeholders2_9E,@object
	.size		_ZN34_INTERNAL_79ce3e33_4_k_cu_f4a188f16thrust24THRUST_300001_SM_1000_NS12placeholders2_9E,(_ZN34_INTERNAL_79ce3e33_4_k_cu_f4a188f14cuda3std3__436_GLOBAL__N__79ce3e33_4_k_cu_f4a188f16ignoreE - _ZN34_INTERNAL_79ce3e33_4_k_cu_f4a188f16thrust24THRUST_300001_SM_1000_NS12placeholders2_9E)
_ZN34_INTERNAL_79ce3e33_4_k_cu_f4a188f16thrust24THRUST_300001_SM_1000_NS12placeholders2_9E:
	.zero		1
	.type		_ZN34_INTERNAL_79ce3e33_4_k_cu_f4a188f14cuda3std3__436_GLOBAL__N__79ce3e33_4_k_cu_f4a188f16ignoreE,@object
	.size		_ZN34_INTERNAL_79ce3e33_4_k_cu_f4a188f14cuda3std3__436_GLOBAL__N__79ce3e33_4_k_cu_f4a188f16ignoreE,(_ZN34_INTERNAL_79ce3e33_4_k_cu_f4a188f14cuda3std6ranges3__45__cpo4dataE - _ZN34_INTERNAL_79ce3e33_4_k_cu_f4a188f14cuda3std3__436_GLOBAL__N__79ce3e33_4_k_cu_f4a188f16ignoreE)
_ZN34_INTERNAL_79ce3e33_4_k_cu_f4a188f14cuda3std3__436_GLOBAL__N__79ce3e33_4_k_cu_f4a188f16ignoreE:
	.zero		1
	.type		_ZN34_INTERNAL_79ce3e33_4_k_cu_f4a188f14cuda3std6ranges3__45__cpo4dataE,@object
	.size		_ZN34_INTERNAL_79ce3e33_4_k_cu_f4a188f14cuda3std6ranges3__45__cpo4dataE,(_ZN34_INTERNAL_79ce3e33_4_k_cu_f4a188f16thrust24THRUST_300001_SM_1000_NS12placeholders2_1E - _ZN34_INTERNAL_79ce3e33_4_k_cu_f4a188f14cuda3std6ranges3__45__cpo4dataE)
_ZN34_INTERNAL_79ce3e33_4_k_cu_f4a188f14cuda3std6ranges3__45__cpo4dataE:
	.zero		1
	.type		_ZN34_INTERNAL_79ce3e33_4_k_cu_f4a188f16thrust24THRUST_300001_SM_1000_NS12placeholders2_1E,@object
	.size		_ZN34_INTERNAL_79ce3e33_4_k_cu_f4a188f16thrust24THRUST_300001_SM_1000_NS12placeholders2_1E,(_ZN34_INTERNAL_79ce3e33_4_k_cu_f4a188f14cuda3std3__45__cpo5beginE - _ZN34_INTERNAL_79ce3e33_4_k_cu_f4a188f16thrust24THRUST_300001_SM_1000_NS12placeholders2_1E)
_ZN34_INTERNAL_79ce3e33_4_k_cu_f4a188f16thrust24THRUST_300001_SM_1000_NS12placeholders2_1E:
	.zero		1
	.type		_ZN34_INTERNAL_79ce3e33_4_k_cu_f4a188f14cuda3std3__45__cpo5beginE,@object
	.size		_ZN34_INTERNAL_79ce3e33_4_k_cu_f4a188f14cuda3std3__45__cpo5beginE,(_ZN34_INTERNAL_79ce3e33_4_k_cu_f4a188f14cuda3std6ranges3__45__cpo5beginE - _ZN34_INTERNAL_79ce3e33_4_k_cu_f4a188f14cuda3std3__45__cpo5beginE)
_ZN34_INTERNAL_79ce3e33_4_k_cu_f4a188f14cuda3std3__45__cpo5beginE:
	.zero		1
	.type		_ZN34_INTERNAL_79ce3e33_4_k_cu_f4a188f14cuda3std6ranges3__45__cpo5beginE,@object
	.size		_ZN34_INTERNAL_79ce3e33_4_k_cu_f4a188f14cuda3std6ranges3__45__cpo5beginE,(_ZN34_INTERNAL_79ce3e33_4_k_cu_f4a188f16thrust24THRUST_300001_SM_1000_NS12placeholders2_5E - _ZN34_INTERNAL_79ce3e33_4_k_cu_f4a188f14cuda3std6ranges3__45__cpo5beginE)
_ZN34_INTERNAL_79ce3e33_4_k_cu_f4a188f14cuda3std6ranges3__45__cpo5beginE:
	.zero		1
	.type		_ZN34_INTERNAL_79ce3e33_4_k_cu_f4a188f16thrust24THRUST_300001_SM_1000_NS12placeholders2_5E,@object
	.size		_ZN34_INTERNAL_79ce3e33_4_k_cu_f4a188f16thrust24THRUST_300001_SM_1000_NS12placeholders2_5E,(_ZN34_INTERNAL_79ce3e33_4_k_cu_f4a188f14cuda3std3__45__cpo6rbeginE - _ZN34_INTERNAL_79ce3e33_4_k_cu_f4a188f16thrust24THRUST_300001_SM_1000_NS12placeholders2_5E)
_ZN34_INTERNAL_79ce3e33_4_k_cu_f4a188f16thrust24THRUST_300001_SM_1000_NS12placeholders2_5E:
	.zero		1
	.type		_ZN34_INTERNAL_79ce3e33_4_k_cu_f4a188f14cuda3std3__45__cpo6rbeginE,@object
	.size		_ZN34_INTERNAL_79ce3e33_4_k_cu_f4a188f14cuda3std3__45__cpo6rbeginE,(_ZN34_INTERNAL_79ce3e33_4_k_cu_f4a188f14cuda3std6ranges3__45__cpo7advanceE - _ZN34_INTERNAL_79ce3e33_4_k_cu_f4a188f14cuda3std3__45__cpo6rbeginE)
_ZN34_INTERNAL_79ce3e33_4_k_cu_f4a188f14cuda3std3__45__cpo6rbeginE:
	.zero		1
	.type		_ZN34_INTERNAL_79ce3e33_4_k_cu_f4a188f14cuda3std6ranges3__45__cpo7advanceE,@object
	.size		_ZN34_INTERNAL_79ce3e33_4_k_cu_f4a188f14cuda3std6ranges3__45__cpo7advanceE,(_ZN34_INTERNAL_79ce3e33_4_k_cu_f4a188f14cuda3std3__47nulloptE - _ZN34_INTERNAL_79ce3e33_4_k_cu_f4a188f14cuda3std6ranges3__45__cpo7advanceE)
_ZN34_INTERNAL_79ce3e33_4_k_cu_f4a188f14cuda3std6ranges3__45__cpo7advanceE:
	.zero		1
	.type		_ZN34_INTERNAL_79ce3e33_4_k_cu_f4a188f14cuda3std3__47nulloptE,@object
	.size		_ZN34_INTERNAL_79ce3e33_4_k_cu_f4a188f14cuda3std3__47nulloptE,(_ZN34_INTERNAL_79ce3e33_4_k_cu_f4a188f14cuda3std6ranges3__45__cpo8distanceE - _ZN34_INTERNAL_79ce3e33_4_k_cu_f4a188f14cuda3std3__47nulloptE)
_ZN34_INTERNAL_79ce3e33_4_k_cu_f4a188f14cuda3std3__47nulloptE:
	.zero		1
	.type		_ZN34_INTERNAL_79ce3e33_4_k_cu_f4a188f14cuda3std6ranges3__45__cpo8distanceE,@object
	.size		_ZN34_INTERNAL_79ce3e33_4_k_cu_f4a188f14cuda3std6ranges3__45__cpo8distanceE,(_ZN34_INTERNAL_79ce3e33_4_k_cu_f4a188f16thrust24THRUST_300001_SM_1000_NS12placeholders3_10E - _ZN34_INTERNAL_79ce3e33_4_k_cu_f4a188f14cuda3std6ranges3__45__cpo8distanceE)
_ZN34_INTERNAL_79ce3e33_4_k_cu_f4a188f14cuda3std6ranges3__45__cpo8distanceE:
	.zero		1
	.type		_ZN34_INTERNAL_79ce3e33_4_k_cu_f4a188f16thrust24THRUST_300001_SM_1000_NS12placeholders3_10E,@object
	.size		_ZN34_INTERNAL_79ce3e33_4_k_cu_f4a188f16thrust24THRUST_300001_SM_1000_NS12placeholders3_10E,(_ZN34_INTERNAL_79ce3e33_4_k_cu_f4a188f14cuda3std3__419piecewise_constructE - _ZN34_INTERNAL_79ce3e33_4_k_cu_f4a188f16thrust24THRUST_300001_SM_1000_NS12placeholders3_10E)
_ZN34_INTERNAL_79ce3e33_4_k_cu_f4a188f16thrust24THRUST_300001_SM_1000_NS12placeholders3_10E:
	.zero		1
	.type		_ZN34_INTERNAL_79ce3e33_4_k_cu_f4a188f14cuda3std3__419piecewise_constructE,@object
	.size		_ZN34_INTERNAL_79ce3e33_4_k_cu_f4a188f14cuda3std3__419piecewise_constructE,(_ZN34_INTERNAL_79ce3e33_4_k_cu_f4a188f14cuda3std6ranges3__45__cpo5cdataE - _ZN34_INTERNAL_79ce3e33_4_k_cu_f4a188f14cuda3std3__419piecewise_constructE)
_ZN34_INTERNAL_79ce3e33_4_k_cu_f4a188f14cuda3std3__419piecewise_constructE:
	.zero		1
	.type		_ZN34_INTERNAL_79ce3e33_4_k_cu_f4a188f14cuda3std6ranges3__45__cpo5cdataE,@object
	.size		_ZN34_INTERNAL_79ce3e33_4_k_cu_f4a188f14cuda3std6ranges3__45__cpo5cdataE,(_ZN34_INTERNAL_79ce3e33_4_k_cu_f4a188f16thrust24THRUST_300001_SM_1000_NS12placeholders2_2E - _ZN34_INTERNAL_79ce3e33_4_k_cu_f4a188f14cuda3std6ranges3__45__cpo5cdataE)
_ZN34_INTERNAL_79ce3e33_4_k_cu_f4a188f14cuda3std6ranges3__45__cpo5cdataE:
	.zero		1
	.type		_ZN34_INTERNAL_79ce3e33_4_k_cu_f4a188f16thrust24THRUST_300001_SM_1000_NS12placeholders2_2E,@object
	.size		_ZN34_INTERNAL_79ce3e33_4_k_cu_f4a188f16thrust24THRUST_300001_SM_1000_NS12placeholders2_2E,(_ZN34_INTERNAL_79ce3e33_4_k_cu_f4a188f14cuda3std3__45__cpo3endE - _ZN34_INTERNAL_79ce3e33_4_k_cu_f4a188f16thrust24THRUST_300001_SM_1000_NS12placeholders2_2E)
_ZN34_INTERNAL_79ce3e33_4_k_cu_f4a188f16thrust24THRUST_300001_SM_1000_NS12placeholders2_2E:
	.zero		1
	.type		_ZN34_INTERNAL_79ce3e33_4_k_cu_f4a188f14cuda3std3__45__cpo3endE,@object
	.size		_ZN34_INTERNAL_79ce3e33_4_k_cu_f4a188f14cuda3std3__45__cpo3endE,(_ZN34_INTERNAL_79ce3e33_4_k_cu_f4a188f14cuda3std6ranges3__45__cpo3endE - _ZN34_INTERNAL_79ce3e33_4_k_cu_f4a188f14cuda3std3__45__cpo3endE)
_ZN34_INTERNAL_79ce3e33_4_k_cu_f4a188f14cuda3std3__45__cpo3endE:
	.zero		1
	.type		_ZN34_INTERNAL_79ce3e33_4_k_cu_f4a188f14cuda3std6ranges3__45__cpo3endE,@object
	.size		_ZN34_INTERNAL_79ce3e33_4_k_cu_f4a188f14cuda3std6ranges3__45__cpo3endE,(_ZN34_INTERNAL_79ce3e33_4_k_cu_f4a188f16thrust24THRUST_300001_SM_1000_NS12placeholders2_6E - _ZN34_INTERNAL_79ce3e33_4_k_cu_f4a188f14cuda3std6ranges3__45__cpo3endE)
_ZN34_INTERNAL_79ce3e33_4_k_cu_f4a188f14cuda3std6ranges3__45__cpo3endE:
	.zero		1
	.type		_ZN34_INTERNAL_79ce3e33_4_k_cu_f4a188f16thrust24THRUST_300001_SM_1000_NS12placeholders2_6E,@object
	.size		_ZN34_INTERNAL_79ce3e33_4_k_cu_f4a188f16thrust24THRUST_300001_SM_1000_NS12placeholders2_6E,(_ZN34_INTERNAL_79ce3e33_4_k_cu_f4a188f14cuda3std3__45__cpo4rendE - _ZN34_INTERNAL_79ce3e33_4_k_cu_f4a188f16thrust24THRUST_300001_SM_1000_NS12placeholders2_6E)
_ZN34_INTERNAL_79ce3e33_4_k_cu_f4a188f16thrust24THRUST_300001_SM_1000_NS12placeholders2_6E:
	.zero		1
	.type		_ZN34_INTERNAL_79ce3e33_4_k_cu_f4a188f14cuda3std3__45__cpo4rendE,@object
	.size		_ZN34_INTERNAL_79ce3e33_4_k_cu_f4a188f14cuda3std3__45__cpo4rendE,(_ZN34_INTERNAL_79ce3e33_4_k_cu_f4a188f14cuda3std6ranges3__45__cpo9iter_swapE - _ZN34_INTERNAL_79ce3e33_4_k_cu_f4a188f14cuda3std3__45__cpo4rendE)
_ZN34_INTERNAL_79ce3e33_4_k_cu_f4a188f14cuda3std3__45__cpo4rendE:
	.zero		1
	.type		_ZN34_INTERNAL_79ce3e33_4_k_cu_f4a188f14cuda3std6ranges3__45__cpo9iter_swapE,@object
	.size		_ZN34_INTERNAL_79ce3e33_4_k_cu_f4a188f14cuda3std6ranges3__45__cpo9iter_swapE,(_ZN34_INTERNAL_79ce3e33_4_k_cu_f4a188f14cuda3std3__48unexpectE - _ZN34_INTERNAL_79ce3e33_4_k_cu_f4a188f14cuda3std6ranges3__45__cpo9iter_swapE)
_ZN34_INTERNAL_79ce3e33_4_k_cu_f4a188f14cuda3std6ranges3__45__cpo9iter_swapE:
	.zero		1
	.type		_ZN34_INTERNAL_79ce3e33_4_k_cu_f4a188f14cuda3std3__48unexpectE,@object
	.size		_ZN34_INTERNAL_79ce3e33_4_k_cu_f4a188f14cuda3std3__48unexpectE,(_ZN34_INTERNAL_79ce3e33_4_k_cu_f4a188f16thrust24THRUST_300001_SM_1000_NS8cuda_cub3parE - _ZN34_INTERNAL_79ce3e33_4_k_cu_f4a188f14cuda3std3__48unexpectE)
_ZN34_INTERNAL_79ce3e33_4_k_cu_f4a188f14cuda3std3__48unexpectE:
	.zero		1
	.type		_ZN34_INTERNAL_79ce3e33_4_k_cu_f4a188f16thrust24THRUST_300001_SM_1000_NS8cuda_cub3parE,@object
	.size		_ZN34_INTERNAL_79ce3e33_4_k_cu_f4a188f16thrust24THRUST_300001_SM_1000_NS8cuda_cub3parE,(_ZN34_INTERNAL_79ce3e33_4_k_cu_f4a188f16thrust24THRUST_300001_SM_1000_NS12placeholders2_4E - _ZN34_INTERNAL_79ce3e33_4_k_cu_f4a188f16thrust24THRUST_300001_SM_1000_NS8cuda_cub3parE)
_ZN34_INTERNAL_79ce3e33_4_k_cu_f4a188f16thrust24THRUST_300001_SM_1000_NS8cuda_cub3parE:
	.zero		1
	.type		_ZN34_INTERNAL_79ce3e33_4_k_cu_f4a188f16thrust24THRUST_300001_SM_1000_NS12placeholders2_4E,@object
	.size		_ZN34_INTERNAL_79ce3e33_4_k_cu_f4a188f16thrust24THRUST_300001_SM_1000_NS12placeholders2_4E,(_ZN34_INTERNAL_79ce3e33_4_k_cu_f4a188f14cuda3std3__45__cpo4cendE - _ZN34_INTERNAL_79ce3e33_4_k_cu_f4a188f16thrust24THRUST_300001_SM_1000_NS12placeholders2_4E)
_ZN34_INTERNAL_79ce3e33_4_k_cu_f4a188f16thrust24THRUST_300001_SM_1000_NS12placeholders2_4E:
	.zero		1
	.type		_ZN34_INTERNAL_79ce3e33_4_k_cu_f4a188f14cuda3std3__45__cpo4cendE,@object
	.size		_ZN34_INTERNAL_79ce3e33_4_k_cu_f4a188f14cuda3std3__45__cpo4cendE,(_ZN34_INTERNAL_79ce3e33_4_k_cu_f4a188f14cuda3std6ranges3__45__cpo4cendE - _ZN34_INTERNAL_79ce3e33_4_k_cu_f4a188f14cuda3std3__45__cpo4cendE)
_ZN34_INTERNAL_79ce3e33_4_k_cu_f4a188f14cuda3std3__45__cpo4cendE:
	.zero		1
	.type		_ZN34_INTERNAL_79ce3e33_4_k_cu_f4a188f14cuda3std6ranges3__45__cpo4cendE,@object
	.size		_ZN34_INTERNAL_79ce3e33_4_k_cu_f4a188f14cuda3std6ranges3__45__cpo4cendE,(_ZN34_INTERNAL_79ce3e33_4_k_cu_f4a188f14cuda3std3__420unreachable_sentinelE - _ZN34_INTERNAL_79ce3e33_4_k_cu_f4a188f14cuda3std6ranges3__45__cpo4cendE)
_ZN34_INTERNAL_79ce3e33_4_k_cu_f4a188f14cuda3std6ranges3__45__cpo4cendE:
	.zero		1
	.type		_ZN34_INTERNAL_79ce3e33_4_k_cu_f4a188f14cuda3std3__420unreachable_sentinelE,@object
	.size		_ZN34_INTERNAL_79ce3e33_4_k_cu_f4a188f14cuda3std3__420unreachable_sentinelE,(_ZN34_INTERNAL_79ce3e33_4_k_cu_f4a188f14cuda3std6ranges3__45__cpo5ssizeE - _ZN34_INTERNAL_79ce3e33_4_k_cu_f4a188f14cuda3std3__420unreachable_sentinelE)
_ZN34_INTERNAL_79ce3e33_4_k_cu_f4a188f14cuda3std3__420unreachable_sentinelE:
	.zero		1
	.type		_ZN34_INTERNAL_79ce3e33_4_k_cu_f4a188f14cuda3std6ranges3__45__cpo5ssizeE,@object
	.size		_ZN34_INTERNAL_79ce3e33_4_k_cu_f4a188f14cuda3std6ranges3__45__cpo5ssizeE,(_ZN34_INTERNAL_79ce3e33_4_k_cu_f4a188f16thrust24THRUST_300001_SM_1000_NS12placeholders2_8E - _ZN34_INTERNAL_79ce3e33_4_k_cu_f4a188f14cuda3std6ranges3__45__cpo5ssizeE)
_ZN34_INTERNAL_79ce3e33_4_k_cu_f4a188f14cuda3std6ranges3__45__cpo5ssizeE:
	.zero		1
	.type		_ZN34_INTERNAL_79ce3e33_4_k_cu_f4a188f16thrust24THRUST_300001_SM_1000_NS12placeholders2_8E,@object
	.size		_ZN34_INTERNAL_79ce3e33_4_k_cu_f4a188f16thrust24THRUST_300001_SM_1000_NS12placeholders2_8E,(_ZN34_INTERNAL_79ce3e33_4_k_cu_f4a188f14cuda3std3__45__cpo5crendE - _ZN34_INTERNAL_79ce3e33_4_k_cu_f4a188f16thrust24THRUST_300001_SM_1000_NS12placeholders2_8E)
_ZN34_INTERNAL_79ce3e33_4_k_cu_f4a188f16thrust24THRUST_300001_SM_1000_NS12placeholders2_8E:
	.zero		1
	.type		_ZN34_INTERNAL_79ce3e33_4_k_cu_f4a188f14cuda3std3__45__cpo5crendE,@object
	.size		_ZN34_INTERNAL_79ce3e33_4_k_cu_f4a188f14cuda3std3__45__cpo5crendE,(_ZN34_INTERNAL_79ce3e33_4_k_cu_f4a188f14cuda3std6ranges3__45__cpo4prevE - _ZN34_INTERNAL_79ce3e33_4_k_cu_f4a188f14cuda3std3__45__cpo5crendE)
_ZN34_INTERNAL_79ce3e33_4_k_cu_f4a188f14cuda3std3__45__cpo5crendE:
	.zero		1
	.type		_ZN34_INTERNAL_79ce3e33_4_k_cu_f4a188f14cuda3std6ranges3__45__cpo4prevE,@object
	.size		_ZN34_INTERNAL_79ce3e33_4_k_cu_f4a188f14cuda3std6ranges3__45__cpo4prevE,(_ZN34_INTERNAL_79ce3e33_4_k_cu_f4a188f14cuda3std6ranges3__45__cpo9iter_moveE - _ZN34_INTERNAL_79ce3e33_4_k_cu_f4a188f14cuda3std6ranges3__45__cpo4prevE)
_ZN34_INTERNAL_79ce3e33_4_k_cu_f4a188f14cuda3std6ranges3__45__cpo4prevE:
	.zero		1
	.type		_ZN34_INTERNAL_79ce3e33_4_k_cu_f4a188f14cuda3std6ranges3__45__cpo9iter_moveE,@object
	.size		_ZN34_INTERNAL_79ce3e33_4_k_cu_f4a188f14cuda3std6ranges3__45__cpo9iter_moveE,(_ZN34_INTERNAL_79ce3e33_4_k_cu_f4a188f16thrust24THRUST_300001_SM_1000_NS6system6detail10sequential3seqE - _ZN34_INTERNAL_79ce3e33_4_k_cu_f4a188f14cuda3std6ranges3__45__cpo9iter_moveE)
_ZN34_INTERNAL_79ce3e33_4_k_cu_f4a188f14cuda3std6ranges3__45__cpo9iter_moveE:
	.zero		1
	.type		_ZN34_INTERNAL_79ce3e33_4_k_cu_f4a188f16thrust24THRUST_300001_SM_1000_NS6system6detail10sequential3seqE,@object
	.size		_ZN34_INTERNAL_79ce3e33_4_k_cu_f4a188f16thrust24THRUST_300001_SM_1000_NS6system6detail10sequential3seqE,(.L_31 - _ZN34_INTERNAL_79ce3e33_4_k_cu_f4a188f16thrust24THRUST_300001_SM_1000_NS6system6detail10sequential3seqE)
_ZN34_INTERNAL_79ce3e33_4_k_cu_f4a188f16thrust24THRUST_300001_SM_1000_NS6system6detail10sequential3seqE:
	.zero		1
.L_31:


//--------------------- .nv.shared._ZN3cub18CUB_300001_SM_10006detail6reduce18DeviceReduceKernelINS2_10policy_hubIdyN4cuda3__47maximumIdEEE10Policy1000EN6thrust24THRUST_300001_SM_1000_NS12zip_iteratorINS5_3std3__45tupleIJNSC_6detail15normal_iteratorINSC_10device_ptrIdEEEESL_EEEEEyS8_d14abs_differenceEEvT0_PT3_T1_NS0_13GridEvenShareISS_EET2_T4_ --------------------------
	.section	.nv.shared._ZN3cub18CUB_300001_SM_10006detail6reduce18DeviceReduceKernelINS2_10policy_hubIdyN4cuda3__47maximumIdEEE10Policy1000EN6thrust24THRUST_300001_SM_1000_NS12zip_iteratorINS5_3std3__45tupleIJNSC_6detail15normal_iteratorINSC_10device_ptrIdEEEESL_EEEEEyS8_d14abs_differenceEEvT0_PT3_T1_NS0_13GridEvenShareISS_EET2_T4_,"aw",@nobits
	.sectionflags	@""
	.align	8
.nv.shared._ZN3cub18CUB_300001_SM_10006detail6reduce18DeviceReduceKernelINS2_10policy_hubIdyN4cuda3__47maximumIdEEE10Policy1000EN6thrust24THRUST_300001_SM_1000_NS12zip_iteratorINS5_3std3__45tupleIJNSC_6detail15normal_iteratorINSC_10device_ptrIdEEEESL_EEEEEyS8_d14abs_differenceEEvT0_PT3_T1_NS0_13GridEvenShareISS_EET2_T4_:
	.zero		1104


//--------------------- .nv.shared._ZN3cub18CUB_300001_SM_10006detail6reduce28DeviceReduceSingleTileKernelINS2_10policy_hubIdyN4cuda3__47maximumIdEEE10Policy1000EN6thrust24THRUST_300001_SM_1000_NS12zip_iteratorINS5_3std3__45tupleIJNSC_6detail15normal_iteratorINSC_10device_ptrIdEEEESL_EEEEEPdyS8_dd14abs_differenceEEvT0_T1_T2_T3_T4_T6_ --------------------------
	.section	.nv.shared._ZN3cub18CUB_300001_SM_10006detail6reduce28DeviceReduceSingleTileKernelINS2_10policy_hubIdyN4cuda3__47maximumIdEEE10Policy1000EN6thrust24THRUST_300001_SM_1000_NS12zip_iteratorINS5_3std3__45tupleIJNSC_6detail15normal_iteratorINSC_10device_ptrIdEEEESL_EEEEEPdyS8_dd14abs_differenceEEvT0_T1_T2_T3_T4_T6_,"aw",@nobits
	.sectionflags	@""
	.align	8
.nv.shared._ZN3cub18CUB_300001_SM_10006detail6reduce28DeviceReduceSingleTileKernelINS2_10policy_hubIdyN4cuda3__47maximumIdEEE10Policy1000EN6thrust24THRUST_300001_SM_1000_NS12zip_iteratorINS5_3std3__45tupleIJNSC_6detail15normal_iteratorINSC_10device_ptrIdEEEESL_EEEEEPdyS8_dd14abs_differenceEEvT0_T1_T2_T3_T4_T6_:
	.zero		1104


//--------------------- .nv.shared._ZN3cub18CUB_300001_SM_10006detail6reduce28DeviceReduceSingleTileKernelINS2_10policy_hubIdjN4cuda3__47maximumIdEEE10Policy1000EPdSB_iS8_ddNS5_3std3__410__identityEEEvT0_T1_T2_T3_T4_T6_ --------------------------
	.section	.nv.shared._ZN3cub18CUB_300001_SM_10006detail6reduce28DeviceReduceSingleTileKernelINS2_10policy_hubIdjN4cuda3__47maximumIdEEE10Policy1000EPdSB_iS8_ddNS5_3std3__410__identityEEEvT0_T1_T2_T3_T4_T6_,"aw",@nobits
	.sectionflags	@""
	.align	8
.nv.shared._ZN3cub18CUB_300001_SM_10006detail6reduce28DeviceReduceSingleTileKernelINS2_10policy_hubIdjN4cuda3__47maximumIdEEE10Policy1000EPdSB_iS8_ddNS5_3std3__410__identityEEEvT0_T1_T2_T3_T4_T6_:
	.zero		1104


//--------------------- .nv.shared._ZN3cub18CUB_300001_SM_10006detail6reduce18DeviceReduceKernelINS2_10policy_hubIdjN4cuda3__47maximumIdEEE10Policy1000EN6thrust24THRUST_300001_SM_1000_NS12zip_iteratorINS5_3std3__45tupleIJNSC_6detail15normal_iteratorINSC_10device_ptrIdEEEESL_EEEEEjS8_d14abs_differenceEEvT0_PT3_T1_NS0_13GridEvenShareISS_EET2_T4_ --------------------------
	.section	.nv.shared._ZN3cub18CUB_300001_SM_10006detail6reduce18DeviceReduceKernelINS2_10policy_hubIdjN4cuda3__47maximumIdEEE10Policy1000EN6thrust24THRUST_300001_SM_1000_NS12zip_iteratorINS5_3std3__45tupleIJNSC_6detail15normal_iteratorINSC_10device_ptrIdEEEESL_EEEEEjS8_d14abs_differenceEEvT0_PT3_T1_NS0_13GridEvenShareISS_EET2_T4_,"aw",@nobits
	.sectionflags	@""
	.align	8
.nv.shared._ZN3cub18CUB_300001_SM_10006detail6reduce18DeviceReduceKernelINS2_10policy_hubIdjN4cuda3__47maximumIdEEE10Policy1000EN6thrust24THRUST_300001_SM_1000_NS12zip_iteratorINS5_3std3__45tupleIJNSC_6detail15normal_iteratorINSC_10device_ptrIdEEEESL_EEEEEjS8_d14abs_differenceEEvT0_PT3_T1_NS0_13GridEvenShareISS_EET2_T4_:
	.zero		1104


//--------------------- .nv.shared._ZN3cub18CUB_300001_SM_10006detail6reduce28DeviceReduceSingleTileKernelINS2_10policy_hubIdjN4cuda3__47maximumIdEEE10Policy1000EN6thrust24THRUST_300001_SM_1000_NS12zip_iteratorINS5_3std3__45tupleIJNSC_6detail15normal_iteratorINSC_10device_ptrIdEEEESL_EEEEEPdjS8_dd14abs_differenceEEvT0_T1_T2_T3_T4_T6_ --------------------------
	.section	.nv.shared._ZN3cub18CUB_300001_SM_10006detail6reduce28DeviceReduceSingleTileKernelINS2_10policy_hubIdjN4cuda3__47maximumIdEEE10Policy1000EN6thrust24THRUST_300001_SM_1000_NS12zip_iteratorINS5_3std3__45tupleIJNSC_6detail15normal_iteratorINSC_10device_ptrIdEEEESL_EEEEEPdjS8_dd14abs_differenceEEvT0_T1_T2_T3_T4_T6_,"aw",@nobits
	.sectionflags	@""
	.align	8
.nv.shared._ZN3cub18CUB_300001_SM_10006detail6reduce28DeviceReduceSingleTileKernelINS2_10policy_hubIdjN4cuda3__47maximumIdEEE10Policy1000EN6thrust24THRUST_300001_SM_1000_NS12zip_iteratorINS5_3std3__45tupleIJNSC_6detail15normal_iteratorINSC_10device_ptrIdEEEESL_EEEEEPdjS8_dd14abs_differenceEEvT0_T1_T2_T3_T4_T6_:
	.zero		1104


//--------------------- .nv.constant0._ZN3cub18CUB_300001_SM_10006detail6reduce28DeviceReduceSingleTileKernelINS2_10policy_hubIdyN4cuda3__47maximumIdEEE10Policy1000EPdSB_iS8_ddNS5_3std3__410__identityEEEvT0_T1_T2_T3_T4_T6_ --------------------------
	.section	.nv.constant0._ZN3cub18CUB_300001_SM_10006detail6reduce28DeviceReduceSingleTileKernelINS2_10policy_hubIdyN4cuda3__47maximumIdEEE10Policy1000EPdSB_iS8_ddNS5_3std3__410__identityEEEvT0_T1_T2_T3_T4_T6_,"a",@progbits
	.sectionflags	@""
	.align	4
.nv.constant0._ZN3cub18CUB_300001_SM_10006detail6reduce28DeviceReduceSingleTileKernelINS2_10policy_hubIdyN4cuda3__47maximumIdEEE10Policy1000EPdSB_iS8_ddNS5_3std3__410__identityEEEvT0_T1_T2_T3_T4_T6_:
	.zero		929


//--------------------- .nv.constant0._ZN3cub18CUB_300001_SM_10006detail6reduce18DeviceReduceKernelINS2_10policy_hubIdyN4cuda3__47maximumIdEEE10Policy1000EN6thrust24THRUST_300001_SM_1000_NS12zip_iteratorINS5_3std3__45tupleIJNSC_6detail15normal_iteratorINSC_10device_ptrIdEEEESL_EEEEEyS8_d14abs_differenceEEvT0_PT3_T1_NS0_13GridEvenShareISS_EET2_T4_ --------------------------
	.section	.nv.constant0._ZN3cub18CUB_300001_SM_10006detail6reduce18DeviceReduceKernelINS2_10policy_hubIdyN4cuda3__47maximumIdEEE10Policy1000EN6thrust24THRUST_300001_SM_1000_NS12zip_iteratorINS5_3std3__45tupleIJNSC_6detail15normal_iteratorINSC_10device_ptrIdEEEESL_EEEEEyS8_d14abs_differenceEEvT0_PT3_T1_NS0_13GridEvenShareISS_EET2_T4_,"a",@progbits
	.sectionflags	@""
	.align	4
.nv.constant0._ZN3cub18CUB_300001_SM_10006detail6reduce18DeviceReduceKernelINS2_10policy_hubIdyN4cuda3__47maximumIdEEE10Policy1000EN6thrust24THRUST_300001_SM_1000_NS12zip_iteratorINS5_3std3__45tupleIJNSC_6detail15normal_iteratorINSC_10device_ptrIdEEEESL_EEEEEyS8_d14abs_differenceEEvT0_PT3_T1_NS0_13GridEvenShareISS_EET2_T4_:
	.zero		1002


//--------------------- .nv.constant0._ZN3cub18CUB_300001_SM_10006detail6reduce28DeviceReduceSingleTileKernelINS2_10policy_hubIdyN4cuda3__47maximumIdEEE10Policy1000EN6thrust24THRUST_300001_SM_1000_NS12zip_iteratorINS5_3std3__45tupleIJNSC_6detail15normal_iteratorINSC_10device_ptrIdEEEESL_EEEEEPdyS8_dd14abs_differenceEEvT0_T1_T2_T3_T4_T6_ --------------------------
	.section	.nv.constant0._ZN3cub18CUB_300001_SM_10006detail6reduce28DeviceReduceSingleTileKernelINS2_10policy_hubIdyN4cuda3__47maximumIdEEE10Policy1000EN6thrust24THRUST_300001_SM_1000_NS12zip_iteratorINS5_3std3__45tupleIJNSC_6detail15normal_iteratorINSC_10device_ptrIdEEEESL_EEEEEPdyS8_dd14abs_differenceEEvT0_T1_T2_T3_T4_T6_,"a",@progbits
	.sectionflags	@""
	.align	4
.nv.constant0._ZN3cub18CUB_300001_SM_10006detail6reduce28DeviceReduceSingleTileKernelINS2_10policy_hubIdyN4cuda3__47maximumIdEEE10Policy1000EN6thrust24THRUST_300001_SM_1000_NS12zip_iteratorINS5_3std3__45tupleIJNSC_6detail15normal_iteratorINSC_10device_ptrIdEEEESL_EEEEEPdyS8_dd14abs_differenceEEvT0_T1_T2_T3_T4_T6_:
	.zero		945


//--------------------- .nv.constant0._ZN3cub18CUB_300001_SM_10006detail6reduce28DeviceReduceSingleTileKernelINS2_10policy_hubIdjN4cuda3__47maximumIdEEE10Policy1000EPdSB_iS8_ddNS5_3std3__410__identityEEEvT0_T1_T2_T3_T4_T6_ --------------------------
	.section	.nv.constant0._ZN3cub18CUB_300001_SM_10006detail6reduce28DeviceReduceSingleTileKernelINS2_10policy_hubIdjN4cuda3__47maximumIdEEE10Policy1000EPdSB_iS8_ddNS5_3std3__410__identityEEEvT0_T1_T2_T3_T4_T6_,"a",@progbits
	.sectionflags	@""
	.align	4
.nv.constant0._ZN3cub18CUB_300001_SM_10006detail6reduce28DeviceReduceSingleTileKernelINS2_10policy_hubIdjN4cuda3__47maximumIdEEE10Policy1000EPdSB_iS8_ddNS5_3std3__410__identityEEEvT0_T1_T2_T3_T4_T6_:
	.zero		929


//--------------------- .nv.constant0._ZN3cub18CUB_300001_SM_10006detail6reduce18DeviceReduceKernelINS2_10policy_hubIdjN4cuda3__47maximumIdEEE10Policy1000EN6thrust24THRUST_300001_SM_1000_NS12zip_iteratorINS5_3std3__45tupleIJNSC_6detail15normal_iteratorINSC_10device_ptrIdEEEESL_EEEEEjS8_d14abs_differenceEEvT0_PT3_T1_NS0_13GridEvenShareISS_EET2_T4_ --------------------------
	.section	.nv.constant0._ZN3cub18CUB_300001_SM_10006detail6reduce18DeviceReduceKernelINS2_10policy_hubIdjN4cuda3__47maximumIdEEE10Policy1000EN6thrust24THRUST_300001_SM_1000_NS12zip_iteratorINS5_3std3__45tupleIJNSC_6detail15normal_iteratorINSC_10device_ptrIdEEEESL_EEEEEjS8_d14abs_differenceEEvT0_PT3_T1_NS0_13GridEvenShareISS_EET2_T4_,"a",@progbits
	.sectionflags	@""
	.align	4
.nv.constant0._ZN3cub18CUB_300001_SM_10006detail6reduce18DeviceReduceKernelINS2_10policy_hubIdjN4cuda3__47maximumIdEEE10Policy1000EN6thrust24THRUST_300001_SM_1000_NS12zip_iteratorINS5_3std3__45tupleIJNSC_6detail15normal_iteratorINSC_10device_ptrIdEEEESL_EEEEEjS8_d14abs_differenceEEvT0_PT3_T1_NS0_13GridEvenShareISS_EET2_T4_:
	.zero		966


//--------------------- .nv.constant0._ZN3cub18CUB_300001_SM_10006detail6reduce28DeviceReduceSingleTileKernelINS2_10policy_hubIdjN4cuda3__47maximumIdEEE10Policy1000EN6thrust24THRUST_300001_SM_1000_NS12zip_iteratorINS5_3std3__45tupleIJNSC_6detail15normal_iteratorINSC_10device_ptrIdEEEESL_EEEEEPdjS8_dd14abs_differenceEEvT0_T1_T2_T3_T4_T6_ --------------------------
	.section	.nv.constant0._ZN3cub18CUB_300001_SM_10006detail6reduce28DeviceReduceSingleTileKernelINS2_10policy_hubIdjN4cuda3__47maximumIdEEE10Policy1000EN6thrust24THRUST_300001_SM_1000_NS12zip_iteratorINS5_3std3__45tupleIJNSC_6detail15normal_iteratorINSC_10device_ptrIdEEEESL_EEEEEPdjS8_dd14abs_differenceEEvT0_T1_T2_T3_T4_T6_,"a",@progbits
	.sectionflags	@""
	.align	4
.nv.constant0._ZN3cub18CUB_300001_SM_10006detail6reduce28DeviceReduceSingleTileKernelINS2_10policy_hubIdjN4cuda3__47maximumIdEEE10Policy1000EN6thrust24THRUST_300001_SM_1000_NS12zip_iteratorINS5_3std3__45tupleIJNSC_6detail15normal_iteratorINSC_10device_ptrIdEEEESL_EEEEEPdjS8_dd14abs_differenceEEvT0_T1_T2_T3_T4_T6_:
	.zero		937


//--------------------- .nv.constant0._ZN3cub18CUB_300001_SM_10006detail8for_each13static_kernelINS2_12policy_hub_t12policy_500_tElN6thrust24THRUST_300001_SM_1000_NS8cuda_cub6__fill7functorINS7_6detail15normal_iteratorINS7_10device_ptrIdEEEEdEEEEvT0_T1_ --------------------------
	.section	.nv.constant0._ZN3cub18CUB_300001_SM_10006detail8for_each13static_kernelINS2_12policy_hub_t12policy_500_tElN6thrust24THRUST_300001_SM_1000_NS8cuda_cub6__fill7functorINS7_6detail15normal_iteratorINS7_10device_ptrIdEEEEdEEEEvT0_T1_,"a",@progbits
	.sectionflags	@""
	.align	4
.nv.constant0._ZN3cub18CUB_300001_SM_10006detail8for_each13static_kernelINS2_12policy_hub_t12policy_500_tElN6thrust24THRUST_300001_SM_1000_NS8cuda_cub6__fill7functorINS7_6detail15normal_iteratorINS7_10device_ptrIdEEEEdEEEEvT0_T1_:
	.zero		920


//--------------------- .nv.constant0._ZN3cub18CUB_300001_SM_10006detail8for_each13static_kernelINS2_12policy_hub_t12policy_500_tEmN6thrust24THRUST_300001_SM_1000_NS8cuda_cub20__uninitialized_fill7functorINS7_10device_ptrIdEEdEEEEvT0_T1_ --------------------------
	.section	.nv.constant0._ZN3cub18CUB_300001_SM_10006detail8for_each13static_kernelINS2_12policy_hub_t12policy_500_tEmN6thrust24THRUST_300001_SM_1000_NS8cuda_cub20__uninitialized_fill7functorINS7_10device_ptrIdEEdEEEEvT0_T1_,"a",@progbits
	.sectionflags	@""
	.align	4
.nv.constant0._ZN3cub18CUB_300001_SM_10006detail8for_each13static_kernelINS2_12policy_hub_t12policy_500_tEmN6thrust24THRUST_300001_SM_1000_NS8cuda_cub20__uninitialized_fill7functorINS7_10device_ptrIdEEdEEEEvT0_T1_:
	.zero		920


//--------------------- .nv.constant0._ZN3cub18CUB_300001_SM_10006detail11EmptyKernelIvEEvv --------------------------
	.section	.nv.constant0._ZN3cub18CUB_300001_SM_10006detail11EmptyKernelIvEEvv,"a",@progbits
	.sectionflags	@""
	.align	4
.nv.constant0._ZN3cub18CUB_300001_SM_10006detail11EmptyKernelIvEEvv:
	.zero		896


//--------------------- .nv.constant0._Z11blackKernelPdid --------------------------
	.section	.nv.constant0._Z11blackKernelPdid,"a",@progbits
	.sectionflags	@""
	.align	4
.nv.constant0._Z11blackKernelPdid:
	.zero		920


//--------------------- .nv.constant0._Z9redKernelPdS_id --------------------------
	.section	.nv.constant0._Z9redKernelPdS_id,"a",@progbits
	.sectionflags	@""
	.align	4
.nv.constant0._Z9redKernelPdS_id:
	.zero		928


//--------------------- SYMBOLS --------------------------

	.type		.nv.reservedSmem.offset0,@object
	.size		.nv.reservedSmem.offset0,0x4
	.type		.nv.reservedSmem.cap,@object
	.size		.nv.reservedSmem.cap,0x4
